def matmul_kernel(
    a_ptr,
    b_ptr,
    c_ptr,
    M,
    N,
    K,
    stride_am,
    stride_ak,
    stride_bk,
    stride_bn,
    stride_cm,
    stride_cn,
    BLOCK_M: tl.constexpr,
    BLOCK_N: tl.constexpr,
    BLOCK_K: tl.constexpr,
    GROUP_M: tl.constexpr,
):
    pid = tl.program_id(axis=0)
    num_pid_m = tl.cdiv(M, BLOCK_M)
    num_pid_n = tl.cdiv(N, BLOCK_N)
    num_pid_in_group = GROUP_M * num_pid_n
    group_id = pid // num_pid_in_group
    first_pid_m = group_id * GROUP_M
    group_size_m = min(num_pid_m - first_pid_m, GROUP_M)
    pid_m = first_pid_m + ((pid % num_pid_in_group) % group_size_m)
    pid_n = (pid % num_pid_in_group) // group_size_m

    offs_am = (pid_m * BLOCK_M + tl.arange(0, BLOCK_M)) % M
    offs_bn = (pid_n * BLOCK_N + tl.arange(0, BLOCK_N)) % N
    offs_k = tl.arange(0, BLOCK_K)
    a_ptrs = a_ptr + offs_am[:, None] * stride_am + offs_k[None, :] * stride_ak
    b_ptrs = b_ptr + offs_k[:, None] * stride_bk + offs_bn[None, :] * stride_bn

    acc = tl.zeros((BLOCK_M, BLOCK_N), dtype=tl.float32)
    for kk in range(0, tl.cdiv(K, BLOCK_K)):
        a = tl.load(a_ptrs, mask=offs_k[None, :] < K - kk * BLOCK_K, other=0.0)
        b = tl.load(b_ptrs, mask=offs_k[:, None] < K - kk * BLOCK_K, other=0.0)
        acc = tl.dot(a, b, acc)
        a_ptrs += BLOCK_K * stride_ak
        b_ptrs += BLOCK_K * stride_bk

    c = acc.to(c_ptr.dtype.element_ty)
    offs_cm = pid_m * BLOCK_M + tl.arange(0, BLOCK_M)
    offs_cn = pid_n * BLOCK_N + tl.arange(0, BLOCK_N)
    c_ptrs = c_ptr + offs_cm[:, None] * stride_cm + offs_cn[None, :] * stride_cn
    mask = (offs_cm[:, None] < M) & (offs_cn[None, :] < N)
    tl.store(c_ptrs, c, mask=mask)

# config = {"BLOCK_K": 128, "BLOCK_M": 256, "BLOCK_N": 16, "GROUP_M": 8, "arch": "sm_100", "dtype": "bf16", "num_ctas": 1, "num_stages": 2, "num_warps": 2}
# arch = sm_100


// ===== COMPILED SASS (sm_100a) =====

	.target	sm_100a

	.elftype	@"ET_EXEC"


//--------------------- .note.nv.tkinfo           --------------------------
	.section	.note.nv.tkinfo,"",@"SHT_NOTE"
	.sectionflags	@"SHF_NOTE_NV_TKINFO"
	.tkinfo
        /*0018*/ 	.word	0x00000081
        /*0030*/ 	.string	""
        /*0030*/ 	.string	"ptxas-blackwell"
        /*0030*/ 	.string	"Cuda compilation tools, release 12.9, V12.9.86"
        /*0030*/ 	.string	"Build cuda_12.9.r12.9/compiler.36037853_0"
        /*0030*/ 	.string	"-v  -suppress-debug-info  -lineinfo  -arch sm_100a "



//--------------------- .note.nv.cuver            --------------------------
	.section	.note.nv.cuver,"",@"SHT_NOTE"
	.sectionflags	@"SHF_NOTE_NV_CUVER"
        /*0018*/ 	.short	0x0001
        /*001a*/ 	.short	0x0064
        /*001c*/ 	.short	0x0001
        /*001e*/ 	.short	0x0000
        /*0020*/ 	.short	0x0001
        /*0022*/ 	.short	0x0000


//--------------------- .nv.info                  --------------------------
	.section	.nv.info,"",@"SHT_CUDA_INFO"
	.align	4


	//----- nvinfo : EIATTR_REGCOUNT
	.align		4
        /*0000*/ 	.byte	0x04, 0x2f
        /*0002*/ 	.short	(.L_1 - .L_0)
	.align		4
.L_0:
        /*0004*/ 	.word	index@(matmul_kernel)
        /*0008*/ 	.word	0x00000020


	//----- nvinfo : EIATTR_FRAME_SIZE
	.align		4
.L_1:
        /*000c*/ 	.byte	0x04, 0x11
        /*000e*/ 	.short	(.L_3 - .L_2)
	.align		4
.L_2:
        /*0010*/ 	.word	index@(matmul_kernel)
        /*0014*/ 	.word	0x00002cb0


	//----- nvinfo : EIATTR_MIN_STACK_SIZE
	.align		4
.L_3:
        /*0018*/ 	.byte	0x04, 0x12
        /*001a*/ 	.short	(.L_5 - .L_4)
	.align		4
.L_4:
        /*001c*/ 	.word	index@(matmul_kernel)
        /*0020*/ 	.word	0x00002cb0
.L_5:


//--------------------- .nv.info.matmul_kernel    --------------------------
	.section	.nv.info.matmul_kernel,"",@"SHT_CUDA_INFO"
	.sectionflags	@""
	.align	4


	//----- nvinfo : EIATTR_CUDA_API_VERSION
	.align		4
        /*0000*/ 	.byte	0x04, 0x37
        /*0002*/ 	.short	(.L_7 - .L_6)
.L_6:
        /*0004*/ 	.word	0x00000081


	//----- nvinfo : EIATTR_KPARAM_INFO
	.align		4
.L_7:
        /*0008*/ 	.byte	0x04, 0x17
        /*000a*/ 	.short	(.L_9 - .L_8)
.L_8:
        /*000c*/ 	.word	0x00000000
        /*0010*/ 	.short	0x000d
        /*0012*/ 	.short	0x0048
        /*0014*/ 	.byte	0x00, 0xf4, 0x21, 0x00


	//----- nvinfo : EIATTR_KPARAM_INFO
	.align		4
.L_9:
        /*0018*/ 	.byte	0x04, 0x17
        /*001a*/ 	.short	(.L_11 - .L_10)
.L_10:
        /*001c*/ 	.word	0x00000000
        /*0020*/ 	.short	0x000c
        /*0022*/ 	.short	0x0040
        /*0024*/ 	.byte	0x00, 0xf4, 0x21, 0x00


	//----- nvinfo : EIATTR_KPARAM_INFO
	.align		4
.L_11:
        /*0028*/ 	.byte	0x04, 0x17
        /*002a*/ 	.short	(.L_13 - .L_12)
.L_12:
        /*002c*/ 	.word	0x00000000
        /*0030*/ 	.short	0x000b
        /*0032*/ 	.short	0x0038
        /*0034*/ 	.byte	0x00, 0xf0, 0x11, 0x00


	//----- nvinfo : EIATTR_KPARAM_INFO
	.align		4
.L_13:
        /*0038*/ 	.byte	0x04, 0x17
        /*003a*/ 	.short	(.L_15 - .L_14)
.L_14:
        /*003c*/ 	.word	0x00000000
        /*0040*/ 	.short	0x000a
        /*0042*/ 	.short	0x0034
        /*0044*/ 	.byte	0x00, 0xf0, 0x11, 0x00


	//----- nvinfo : EIATTR_KPARAM_INFO
	.align		4
.L_15:
        /*0048*/ 	.byte	0x04, 0x17
        /*004a*/ 	.short	(.L_17 - .L_16)
.L_16:
        /*004c*/ 	.word	0x00000000
        /*0050*/ 	.short	0x0009
        /*0052*/ 	.short	0x0030
        /*0054*/ 	.byte	0x00, 0xf0, 0x11, 0x00


	//----- nvinfo : EIATTR_KPARAM_INFO
	.align		4
.L_17:
        /*0058*/ 	.byte	0x04, 0x17
        /*005a*/ 	.short	(.L_19 - .L_18)
.L_18:
        /*005c*/ 	.word	0x00000000
        /*0060*/ 	.short	0x0008
        /*0062*/ 	.short	0x002c
        /*0064*/ 	.byte	0x00, 0xf0, 0x11, 0x00


	//----- nvinfo : EIATTR_KPARAM_INFO
	.align		4
.L_19:
        /*0068*/ 	.byte	0x04, 0x17
        /*006a*/ 	.short	(.L_21 - .L_20)
.L_20:
        /*006c*/ 	.word	0x00000000
        /*0070*/ 	.short	0x0007
        /*0072*/ 	.short	0x0028
        /*0074*/ 	.byte	0x00, 0xf0, 0x11, 0x00


	//----- nvinfo : EIATTR_KPARAM_INFO
	.align		4
.L_21:
        /*0078*/ 	.byte	0x04, 0x17
        /*007a*/ 	.short	(.L_23 - .L_22)
.L_22:
        /*007c*/ 	.word	0x00000000
        /*0080*/ 	.short	0x0006
        /*0082*/ 	.short	0x0024
        /*0084*/ 	.byte	0x00, 0xf0, 0x11, 0x00


	//----- nvinfo : EIATTR_KPARAM_INFO
	.align		4
.L_23:
        /*0088*/ 	.byte	0x04, 0x17
        /*008a*/ 	.short	(.L_25 - .L_24)
.L_24:
        /*008c*/ 	.word	0x00000000
        /*0090*/ 	.short	0x0005
        /*0092*/ 	.short	0x0020
        /*0094*/ 	.byte	0x00, 0xf0, 0x11, 0x00


	//----- nvinfo : EIATTR_KPARAM_INFO
	.align		4
.L_25:
        /*0098*/ 	.byte	0x04, 0x17
        /*009a*/ 	.short	(.L_27 - .L_26)
.L_26:
        /*009c*/ 	.word	0x00000000
        /*00a0*/ 	.short	0x0004
        /*00a2*/ 	.short	0x001c
        /*00a4*/ 	.byte	0x00, 0xf0, 0x11, 0x00


	//----- nvinfo : EIATTR_KPARAM_INFO
	.align		4
.L_27:
        /*00a8*/ 	.byte	0x04, 0x17
        /*00aa*/ 	.short	(.L_29 - .L_28)
.L_28:
        /*00ac*/ 	.word	0x00000000
        /*00b0*/ 	.short	0x0003
        /*00b2*/ 	.short	0x0018
        /*00b4*/ 	.byte	0x00, 0xf0, 0x11, 0x00


	//----- nvinfo : EIATTR_KPARAM_INFO
	.align		4
.L_29:
        /*00b8*/ 	.byte	0x04, 0x17
        /*00ba*/ 	.short	(.L_31 - .L_30)
.L_30:
        /*00bc*/ 	.word	0x00000000
        /*00c0*/ 	.short	0x0002
        /*00c2*/ 	.short	0x0010
        /*00c4*/ 	.byte	0x00, 0xf4, 0x21, 0x00


	//----- nvinfo : EIATTR_KPARAM_INFO
	.align		4
.L_31:
        /*00c8*/ 	.byte	0x04, 0x17
        /*00ca*/ 	.short	(.L_33 - .L_32)
.L_32:
        /*00cc*/ 	.word	0x00000000
        /*00d0*/ 	.short	0x0001
        /*00d2*/ 	.short	0x0008
        /*00d4*/ 	.byte	0x00, 0xf4, 0x21, 0x00


	//----- nvinfo : EIATTR_KPARAM_INFO
	.align		4
.L_33:
        /*00d8*/ 	.byte	0x04, 0x17
        /*00da*/ 	.short	(.L_35 - .L_34)
.L_34:
        /*00dc*/ 	.word	0x00000000
        /*00e0*/ 	.short	0x0000
        /*00e2*/ 	.short	0x0000
        /*00e4*/ 	.byte	0x00, 0xf4, 0x21, 0x00


	//----- nvinfo : EIATTR_SPARSE_MMA_MASK
	.align		4
.L_35:
        /*00e8*/ 	.byte	0x03, 0x50
        /*00ea*/ 	.short	0x0000


	//----- nvinfo : EIATTR_MAXREG_COUNT
	.align		4
        /*00ec*/ 	.byte	0x03, 0x1b
        /*00ee*/ 	.short	0x00ff


	//----- nvinfo : EIATTR_NUM_BARRIERS
	.align		4
        /*00f0*/ 	.byte	0x02, 0x4c
        /*00f2*/ 	.byte	0x01
	.zero		1


	//----- nvinfo : EIATTR_ANNOTATIONS
	.align		4
        /*00f4*/ 	.byte	0x04, 0x55
        /*00f6*/ 	.short	(.L_37 - .L_36)


	//   ....[0]....
.L_36:
        /*00f8*/ 	.word	0x00000001
        /*00fc*/ 	.byte	0xf0, 0x00, 0x00, 0x00, 0x01, 0x00, 0x00, 0x00, 0x20, 0x01, 0x00, 0x00, 0x01, 0x00, 0x00, 0x00
        /* <DEDUP_REMOVED lines=79> */
        /*05fc*/ 	.byte	0x20, 0x26, 0x00, 0x00, 0x01, 0x00, 0x00, 0x00, 0x30, 0x26, 0x00, 0x00


	//----- nvinfo : EIATTR_VRC_CTA_INIT_COUNT
	.align		4
.L_37:
        /*0608*/ 	.byte	0x02, 0x4a
	.zero		1
	.zero		1


	//----- nvinfo : EIATTR_EXIT_INSTR_OFFSETS
	.align		4
        /*060c*/ 	.byte	0x04, 0x1c
        /*060e*/ 	.short	(.L_39 - .L_38)


	//   ....[0]....
.L_38:
        /*0610*/ 	.word	0x0003a810


	//   ....[1]....
        /*0614*/ 	.word	0x0003a840


	//----- nvinfo : EIATTR_REQNTID
	.align		4
.L_39:
        /*0618*/ 	.byte	0x04, 0x10
        /*061a*/ 	.short	(.L_41 - .L_40)
.L_40:
        /*061c*/ 	.word	0x00000040
        /*0620*/ 	.word	0x00000001
        /*0624*/ 	.word	0x00000001


	//----- nvinfo : EIATTR_CBANK_PARAM_SIZE
	.align		4
.L_41:
        /*0628*/ 	.byte	0x03, 0x19
        /*062a*/ 	.short	0x0050


	//----- nvinfo : EIATTR_PARAM_CBANK
	.align		4
        /*062c*/ 	.byte	0x04, 0x0a
        /*062e*/ 	.short	(.L_43 - .L_42)
	.align		4
.L_42:
        /*0630*/ 	.word	index@(.nv.constant0.matmul_kernel)
        /*0634*/ 	.short	0x0380
        /*0636*/ 	.short	0x0050


	//----- nvinfo : EIATTR_SW_WAR
	.align		4
.L_43:
        /*0638*/ 	.byte	0x04, 0x36
        /*063a*/ 	.short	(.L_45 - .L_44)
.L_44:
        /*063c*/ 	.word	0x00000008
.L_45:


//--------------------- .nv.compat                --------------------------
	.section	.nv.compat,"",@"SHT_CUDA_COMPAT_INFO"
	.align	4
        /*0000*/ 	.byte	0x02, 0x02, 0x01, 0x00, 0x02, 0x05, 0x05, 0x00, 0x02, 0x03, 0x00, 0x00, 0x02, 0x06, 0x01, 0x00


//--------------------- .nv.callgraph             --------------------------
	.section	.nv.callgraph,"",@"SHT_CUDA_CALLGRAPH"
	.align	4
	.sectionentsize	8
	.align		4
        /*0000*/ 	.word	0x00000000
	.align		4
        /*0004*/ 	.word	0xffffffff
	.align		4
        /*0008*/ 	.word	0x00000000
	.align		4
        /*000c*/ 	.word	0xfffffffe
	.align		4
        /*0010*/ 	.word	0x00000000
	.align		4
        /*0014*/ 	.word	0xfffffffd
	.align		4
        /*0018*/ 	.word	0x00000000
	.align		4
        /*001c*/ 	.word	0xfffffffc


//--------------------- .text.matmul_kernel       --------------------------
	.section	.text.matmul_kernel,"ax",@progbits
	.align	128
        .global         matmul_kernel
        .type           matmul_kernel,@function
        .size           matmul_kernel,(.L_x_3 - matmul_kernel)
        .other          matmul_kernel,@"STO_CUDA_ENTRY STV_DEFAULT"
matmul_kernel:
.text.matmul_kernel:
[----:B------:R-:W0:Y:S08]  /*0000*/  LDC R1, c[0x0][0x37c] ;  /* 0x0000df00ff017b82 */ /* 0x000e300000000800 */
[----:B------:R-:W1:Y:S01]  /*0010*/  LDC.64 R2, c[0x0][0x398] ;  /* 0x0000e600ff027b82 */ /* 0x000e620000000a00 */
[----:B------:R-:W2:Y:S01]  /*0020*/  S2R R29, SR_TID.X ;  /* 0x00000000001d7919 */ /* 0x000ea20000002100 */
[----:B0-----:R-:W-:Y:S01]  /*0030*/  VIADD R1, R1, 0xffffd350 ;  /* 0xffffd35001017836 */ /* 0x001fe20000000000 */
[----:B------:R-:W0:Y:S01]  /*0040*/  LDCU UR4, c[0x0][0x3a0] ;  /* 0x00007400ff0477ac */ /* 0x000e220008000800 */
[----:B------:R-:W-:-:S02]  /*0050*/  CS2R R14, SRZ ;  /* 0x00000000000e7805 */ /* 0x000fc4000001ff00 */
[----:B------:R-:W-:Y:S02]  /*0060*/  CS2R R16, SRZ ;  /* 0x0000000000107805 */ /* 0x000fe4000001ff00 */
[----:B------:R-:W-:Y:S02]  /*0070*/  CS2R R18, SRZ ;  /* 0x0000000000127805 */ /* 0x000fe4000001ff00 */
[----:B------:R-:W-:Y:S02]  /*0080*/  CS2R R20, SRZ ;  /* 0x0000000000147805 */ /* 0x000fe4000001ff00 */
[----:B------:R-:W-:Y:S02]  /*0090*/  CS2R R22, SRZ ;  /* 0x0000000000167805 */ /* 0x000fe4000001ff00 */
[----:B------:R-:W-:Y:S02]  /*00a0*/  CS2R R24, SRZ ;  /* 0x0000000000187805 */ /* 0x000fe4000001ff00 */
[----:B------:R-:W-:Y:S01]  /*00b0*/  CS2R R26, SRZ ;  /* 0x00000000001a7805 */ /* 0x000fe2000001ff00 */
[----:B------:R-:W3:Y:S01]  /*00c0*/  LDCU.64 UR10, c[0x0][0x358] ;  /* 0x00006b00ff0a77ac */ /* 0x000ee20008000a00 */
[----:B0-----:R-:W-:Y:S01]  /*00d0*/  UIADD3 UR4, UPT, UPT, UR4, 0x7f, URZ ;  /* 0x0000007f04047890 */ /* 0x001fe2000fffe0ff */
[----:B-1----:R-:W-:Y:S01]  /*00e0*/  VIADD R0, R3, 0xf ;  /* 0x0000000f03007836 */ /* 0x002fe20000000000 */
[----:B------:R-:W-:Y:S02]  /*00f0*/  STL [R1+0x19b0], R3 ;  /* 0x0019b00301007387 */ /* 0x000fe40000100800 */
[----:B------:R-:W-:-:S02]  /*0100*/  UISETP.GE.AND UP0, UPT, UR4, 0x80, UPT ;  /* 0x000000800400788c */ /* 0x000fc4000bf06270 */
[----:B------:R-:W-:Y:S01]  /*0110*/  SHF.R.S32.HI R5, RZ, 0x1f, R0 ;  /* 0x0000001fff057819 */ /* 0x000fe20000011400 */
[----:B------:R0:W-:Y:S03]  /*0120*/  STL [R1+0x19b4], R2 ;  /* 0x0019b40201007387 */ /* 0x0001e60000100800 */
[----:B------:R-:W-:Y:S01]  /*0130*/  LEA.HI R5, R5, R0, RZ, 0x4 ;  /* 0x0000000005057211 */ /* 0x000fe200078f20ff */
[----:B------:R-:W-:Y:S03]  /*0140*/  STL [R1+0x10], RZ ;  /* 0x000010ff01007387 */ /* 0x000fe60000100800 */
[----:B------:R-:W-:Y:S01]  /*0150*/  SHF.R.S32.HI R0, RZ, 0x4, R5 ;  /* 0x00000004ff007819 */ /* 0x000fe20000011405 */
[----:B------:R-:W-:Y:S04]  /*0160*/  STL [R1+0x14], RZ ;  /* 0x000014ff01007387 */ /* 0x000fe80000100800 */
[----:B------:R-:W-:Y:S01]  /*0170*/  IMAD.SHL.U32 R0, R0, 0x8, RZ ;  /* 0x0000000800007824 */ /* 0x000fe200078e00ff */
[----:B------:R-:W1:Y:S04]  /*0180*/  S2R R5, SR_CTAID.X ;  /* 0x0000000000057919 */ /* 0x000e680000002500 */
[-C--:B------:R-:W-:Y:S01]  /*0190*/  IABS R9, R0.reuse ;  /* 0x0000000000097213 */ /* 0x080fe20000000000 */
[----:B------:R-:W-:Y:S01]  /*01a0*/  STL [R1+0x18], RZ ;  /* 0x000018ff01007387 */ /* 0x000fe20000100800 */
[----:B------:R-:W-:-:S02]  /*01b0*/  IABS R12, R0 ;  /* 0x00000000000c7213 */ /* 0x000fc40000000000 */
[----:B------:R-:W4:Y:S01]  /*01c0*/  I2F.RP R4, R9 ;  /* 0x0000000900047306 */ /* 0x000f220000209400 */
[----:B------:R-:W-:Y:S04]  /*01d0*/  STL [R1+0x1c], RZ ;  /* 0x00001cff01007387 */ /* 0x000fe80000100800 */
[----:B------:R-:W-:Y:S04]  /*01e0*/  STL [R1], RZ ;  /* 0x000000ff01007387 */ /* 0x000fe80000100800 */
[----:B------:R-:W-:Y:S04]  /*01f0*/  STL [R1+0x4], RZ ;  /* 0x000004ff01007387 */ /* 0x000fe80000100800 */
[----:B------:R-:W-:Y:S01]  /*0200*/  STL [R1+0x8], RZ ;  /* 0x000008ff01007387 */ /* 0x000fe20000100800 */
[----:B----4-:R-:W4:Y:S03]  /*0210*/  MUFU.RCP R4, R4 ;  /* 0x0000000400047308 */ /* 0x010f260000001000 */
[----:B------:R-:W-:Y:S01]  /*0220*/  STL [R1+0xc], RZ ;  /* 0x00000cff01007387 */ /* 0x000fe20000100800 */
[----:B-1----:R-:W-:Y:S01]  /*0230*/  IABS R10, R5 ;  /* 0x00000005000a7213 */ /* 0x002fe20000000000 */
[----:B----4-:R-:W-:-:S02]  /*0240*/  VIADD R6, R4, 0xffffffe ;  /* 0x0ffffffe04067836 */ /* 0x010fc40000000000 */
[----:B------:R-:W-:Y:S01]  /*0250*/  IMAD.MOV R4, RZ, RZ, -R12 ;  /* 0x000000ffff047224 */ /* 0x000fe200078e0a0c */
[----:B------:R-:W-:Y:S01]  /*0260*/  CS2R R12, SRZ ;  /* 0x00000000000c7805 */ /* 0x000fe2000001ff00 */
[----:B------:R1:W4:Y:S02]  /*0270*/  F2I.FTZ.U32.TRUNC.NTZ R7, R6 ;  /* 0x0000000600077305 */ /* 0x000324000021f000 */
[----:B-1----:R-:W-:Y:S02]  /*0280*/  IMAD.MOV.U32 R6, RZ, RZ, RZ ;  /* 0x000000ffff067224 */ /* 0x002fe400078e00ff */
[----:B----4-:R-:W-:-:S04]  /*0290*/  IMAD.MOV R8, RZ, RZ, -R7 ;  /* 0x000000ffff087224 */ /* 0x010fc800078e0a07 */
[----:B------:R-:W-:Y:S02]  /*02a0*/  IMAD R11, R8, R9, RZ ;  /* 0x00000009080b7224 */ /* 0x000fe400078e02ff */
[----:B------:R-:W-:Y:S02]  /*02b0*/  IMAD.MOV.U32 R8, RZ, RZ, R10 ;  /* 0x000000ffff087224 */ /* 0x000fe400078e000a */
[----:B------:R-:W-:-:S06]  /*02c0*/  IMAD.HI.U32 R7, R7, R11, R6 ;  /* 0x0000000b07077227 */ /* 0x000fcc00078e0006 */
[----:B------:R-:W-:-:S04]  /*02d0*/  IMAD.HI.U32 R7, R7, R8, RZ ;  /* 0x0000000807077227 */ /* 0x000fc800078e00ff */
[----:B------:R-:W-:-:S05]  /*02e0*/  IMAD R4, R7, R4, R8 ;  /* 0x0000000407047224 */ /* 0x000fca00078e0208 */
[----:B------:R-:W-:-:S13]  /*02f0*/  ISETP.GT.U32.AND P1, PT, R9, R4, PT ;  /* 0x000000040900720c */ /* 0x000fda0003f24070 */
[----:B------:R-:W-:Y:S02]  /*0300*/  @!P1 IMAD.IADD R4, R4, 0x1, -R9 ;  /* 0x0000000104049824 */ /* 0x000fe400078e0a09 */
[----:B------:R-:W-:Y:S01]  /*0310*/  @!P1 VIADD R7, R7, 0x1 ;  /* 0x0000000107079836 */ /* 0x000fe20000000000 */
[----:B------:R-:W-:Y:S02]  /*0320*/  ISETP.NE.AND P1, PT, R0, RZ, PT ;  /* 0x000000ff0000720c */ /* 0x000fe40003f25270 */
[----:B------:R-:W-:Y:S02]  /*0330*/  ISETP.GE.U32.AND P0, PT, R4, R9, PT ;  /* 0x000000090400720c */ /* 0x000fe40003f06070 */
[----:B------:R-:W-:-:S04]  /*0340*/  LOP3.LUT R4, R5, R0, RZ, 0x3c, !PT ;  /* 0x0000000005047212 */ /* 0x000fc800078e3cff */
[----:B------:R-:W-:Y:S01]  /*0350*/  ISETP.GE.AND P2, PT, R4, RZ, PT ;  /* 0x000000ff0400720c */ /* 0x000fe20003f46270 */
[----:B------:R-:W-:-:S06]  /*0360*/  VIADD R4, R2, 0xff ;  /* 0x000000ff02047836 */ /* 0x000fcc0000000000 */
[----:B------:R-:W-:-:S04]  /*0370*/  @P0 VIADD R7, R7, 0x1 ;  /* 0x0000000107070836 */ /* 0x000fc80000000000 */
[----:B------:R-:W-:Y:S01]  /*0380*/  IMAD.MOV.U32 R6, RZ, RZ, R7 ;  /* 0x000000ffff067224 */ /* 0x000fe200078e0007 */
[----:B------:R-:W-:-:S03]  /*0390*/  SHF.R.S32.HI R7, RZ, 0x1f, R4 ;  /* 0x0000001fff077819 */ /* 0x000fc60000011404 */
[----:B------:R-:W-:Y:S01]  /*03a0*/  @!P2 IMAD.MOV R6, RZ, RZ, -R6 ;  /* 0x000000ffff06a224 */ /* 0x000fe200078e0a06 */
[----:B------:R-:W-:Y:S02]  /*03b0*/  @!P1 LOP3.LUT R6, RZ, R0, RZ, 0x33, !PT ;  /* 0x00000000ff069212 */ /* 0x000fe400078e33ff */
[----:B------:R-:W-:-:S03]  /*03c0*/  LEA.HI R7, R7, R4, RZ, 0x8 ;  /* 0x0000000407077211 */ /* 0x000fc600078f40ff */
[----:B------:R-:W-:Y:S02]  /*03d0*/  IMAD.SHL.U32 R28, R6, 0x8, RZ ;  /* 0x00000008061c7824 */ /* 0x000fe400078e00ff */
[----:B------:R-:W-:-:S03]  /*03e0*/  IMAD.MOV R6, RZ, RZ, -R6 ;  /* 0x000000ffff067224 */ /* 0x000fc600078e0a06 */
[----:B------:R-:W-:Y:S01]  /*03f0*/  LEA.HI.SX32 R4, R7, -R28, 0x18 ;  /* 0x8000001c07047211 */ /* 0x000fe200078fc2ff */
[----:B------:R-:W-:Y:S02]  /*0400*/  IMAD R11, R0, R6, R5 ;  /* 0x00000006000b7224 */ /* 0x000fe400078e0205 */
[----:B------:R-:W-:Y:S01]  /*0410*/  IMAD.MOV.U32 R6, RZ, RZ, RZ ;  /* 0x000000ffff067224 */ /* 0x000fe200078e00ff */
[----:B------:R-:W-:-:S04]  /*0420*/  VIMNMX R4, PT, PT, R4, 0x8, PT ;  /* 0x0000000804047848 */ /* 0x000fc80003fe0100 */
[-C--:B------:R-:W-:Y:S02]  /*0430*/  IABS R10, R4.reuse ;  /* 0x00000004000a7213 */ /* 0x080fe40000000000 */
[----:B------:R-:W-:Y:S02]  /*0440*/  IABS R0, R4 ;  /* 0x0000000400007213 */ /* 0x000fe40000000000 */
[----:B------:R-:W1:Y:S08]  /*0450*/  I2F.RP R8, R10 ;  /* 0x0000000a00087306 */ /* 0x000e700000209400 */
[----:B-1----:R-:W1:Y:S02]  /*0460*/  MUFU.RCP R8, R8 ;  /* 0x0000000800087308 */ /* 0x002e640000001000 */
[----:B-1----:R-:W-:-:S06]  /*0470*/  VIADD R7, R8, 0xffffffe ;  /* 0x0ffffffe08077836 */ /* 0x002fcc0000000000 */
[----:B------:R-:W1:Y:S02]  /*0480*/  F2I.FTZ.U32.TRUNC.NTZ R7, R7 ;  /* 0x0000000700077305 */ /* 0x000e64000021f000 */
[----:B-1----:R-:W-:-:S04]  /*0490*/  IMAD.MOV R9, RZ, RZ, -R7 ;  /* 0x000000ffff097224 */ /* 0x002fc800078e0a07 */
[----:B------:R-:W-:Y:S01]  /*04a0*/  IMAD.MOV.U32 R5, RZ, RZ, R9 ;  /* 0x000000ffff057224 */ /* 0x000fe200078e0009 */
[----:B------:R-:W-:-:S03]  /*04b0*/  IABS R9, R11 ;  /* 0x0000000b00097213 */ /* 0x000fc60000000000 */
[----:B------:R-:W-:-:S04]  /*04c0*/  IMAD R5, R5, R10, RZ ;  /* 0x0000000a05057224 */ /* 0x000fc800078e02ff */
[----:B------:R-:W-:-:S04]  /*04d0*/  IMAD.HI.U32 R6, R7, R5, R6 ;  /* 0x0000000507067227 */ /* 0x000fc800078e0006 */
[----:B------:R-:W-:Y:S02]  /*04e0*/  IMAD.MOV R5, RZ, RZ, -R0 ;  /* 0x000000ffff057224 */ /* 0x000fe400078e0a00 */
[----:B------:R-:W-:Y:S01]  /*04f0*/  IMAD.HI.U32 R0, R6, R9, RZ ;  /* 0x0000000906007227 */ /* 0x000fe200078e00ff */
[----:B------:R-:W-:-:S03]  /*0500*/  CS2R R6, SRZ ;  /* 0x0000000000067805 */ /* 0x000fc6000001ff00 */
[----:B------:R-:W-:Y:S01]  /*0510*/  IMAD R5, R0, R5, R9 ;  /* 0x0000000500057224 */ /* 0x000fe200078e0209 */
[----:B------:R-:W-:-:S04]  /*0520*/  CS2R R8, SRZ ;  /* 0x0000000000087805 */ /* 0x000fc8000001ff00 */
[----:B------:R-:W-:-:S13]  /*0530*/  ISETP.GT.U32.AND P1, PT, R10, R5, PT ;  /* 0x000000050a00720c */ /* 0x000fda0003f24070 */
[----:B------:R-:W-:Y:S02]  /*0540*/  @!P1 IMAD.IADD R5, R5, 0x1, -R10 ;  /* 0x0000000105059824 */ /* 0x000fe400078e0a0a */
[----:B------:R-:W-:Y:S01]  /*0550*/  @!P1 VIADD R0, R0, 0x1 ;  /* 0x0000000100009836 */ /* 0x000fe20000000000 */
[----:B------:R-:W-:Y:S02]  /*0560*/  ISETP.NE.AND P1, PT, R4, RZ, PT ;  /* 0x000000ff0400720c */ /* 0x000fe40003f25270 */
[----:B------:R-:W-:Y:S02]  /*0570*/  ISETP.GE.U32.AND P0, PT, R5, R10, PT ;  /* 0x0000000a0500720c */ /* 0x000fe40003f06070 */
[----:B------:R-:W-:-:S04]  /*0580*/  LOP3.LUT R5, R11, R4, RZ, 0x3c, !PT ;  /* 0x000000040b057212 */ /* 0x000fc800078e3cff */
[----:B------:R-:W-:-:S07]  /*0590*/  ISETP.GE.AND P2, PT, R5, RZ, PT ;  /* 0x000000ff0500720c */ /* 0x000fce0003f46270 */
[----:B------:R-:W-:-:S06]  /*05a0*/  @P0 VIADD R0, R0, 0x1 ;  /* 0x0000000100000836 */ /* 0x000fcc0000000000 */
[----:B------:R-:W-:Y:S01]  /*05b0*/  @!P2 IMAD.MOV R0, RZ, RZ, -R0 ;  /* 0x000000ffff00a224 */ /* 0x000fe200078e0a00 */
[----:B------:R-:W-:-:S05]  /*05c0*/  @!P1 LOP3.LUT R0, RZ, R4, RZ, 0x33, !PT ;  /* 0x00000004ff009212 */ /* 0x000fca00078e33ff */
[----:B------:R-:W-:Y:S02]  /*05d0*/  IMAD.MOV R5, RZ, RZ, -R0 ;  /* 0x000000ffff057224 */ /* 0x000fe400078e0a00 */
[----:B------:R-:W-:Y:S02]  /*05e0*/  IMAD.SHL.U32 R0, R0, 0x10, RZ ;  /* 0x0000001000007824 */ /* 0x000fe400078e00ff */
[----:B------:R-:W-:Y:S01]  /*05f0*/  IMAD R5, R4, R5, R11 ;  /* 0x0000000504057224 */ /* 0x000fe200078e020b */
[----:B------:R-:W-:Y:S01]  /*0600*/  CS2R R10, SRZ ;  /* 0x00000000000a7805 */ /* 0x000fe2000001ff00 */
[----:B0-----:R-:W-:Y:S02]  /*0610*/  VIADD R2, R0, 0x2 ;  /* 0x0000000200027836 */ /* 0x001fe40000000000 */
[----:B------:R-:W-:Y:S01]  /*0620*/  IMAD.IADD R28, R28, 0x1, R5 ;  /* 0x000000011c1c7824 */ /* 0x000fe200078e0205 */
[----:B------:R-:W-:Y:S01]  /*0630*/  CS2R R4, SRZ ;  /* 0x0000000000047805 */ /* 0x000fe2000001ff00 */
[----:B------:R-:W-:-:S04]  /*0640*/  VIADD R3, R0, 0x3 ;  /* 0x0000000300037836 */ /* 0x000fc80000000000 */
[----:B------:R2:W-:Y:S04]  /*0650*/  STL [R1+0x19b8], R4 ;  /* 0x0019b80401007387 */ /* 0x0005e80000100800 */
[----:B------:R-:W-:Y:S01]  /*0660*/  STL [R1+0x199c], R0 ;  /* 0x00199c0001007387 */ /* 0x000fe20000100800 */
[----:B--2---:R-:W-:Y:S01]  /*0670*/  LOP3.LUT R4, R29, 0x3f, RZ, 0xc0, !PT ;  /* 0x0000003f1d047812 */ /* 0x004fe200078ec0ff */
[----:B------:R-:W-:-:S05]  /*0680*/  VIADD R29, R0, 0x1 ;  /* 0x00000001001d7836 */ /* 0x000fca0000000000 */
[----:B------:R0:W-:Y:S04]  /*0690*/  STL [R1+0x50], R29 ;  /* 0x0000501d01007387 */ /* 0x0001e80000100800 */
[----:B------:R1:W-:Y:S04]  /*06a0*/  STL [R1+0x4c], R2 ;  /* 0x00004c0201007387 */ /* 0x0003e80000100800 */
[----:B------:R2:W-:Y:S01]  /*06b0*/  STL [R1+0x48], R3 ;  /* 0x0000480301007387 */ /* 0x0005e20000100800 */
[C---:B0-----:R-:W-:Y:S02]  /*06c0*/  VIADD R29, R0.reuse, 0x4 ;  /* 0x00000004001d7836 */ /* 0x041fe40000000000 */
[----:B-1----:R-:W-:-:S03]  /*06d0*/  VIADD R2, R0, 0x5 ;  /* 0x0000000500027836 */ /* 0x002fc60000000000 */
[----:B------:R0:W-:Y:S01]  /*06e0*/  STL [R1+0x44], R29 ;  /* 0x0000441d01007387 */ /* 0x0001e20000100800 */
[----:B--2---:R-:W-:-:S03]  /*06f0*/  VIADD R3, R0, 0x6 ;  /* 0x0000000600037836 */ /* 0x004fc60000000000 */
        /* <DEDUP_REMOVED lines=14> */
[----:B0-----:R-:W-:Y:S02]  /*07e0*/  VIADD R29, R0, 0xd ;  /* 0x0000000d001d7836 */ /* 0x001fe40000000000 */
[----:B-1----:R-:W-:Y:S01]  /*07f0*/  IMAD.SHL.U32 R2, R28, 0x100, RZ ;  /* 0x000001001c027824 */ /* 0x002fe200078e00ff */
[----:B--2---:R-:W-:Y:S01]  /*0800*/  PRMT R3, R4, 0x6540, R28 ;  /* 0x0000654004037816 */ /* 0x004fe2000000001c */
[----:B------:R-:W-:-:S03]  /*0810*/  VIADD R28, R0, 0xe ;  /* 0x0000000e001c7836 */ /* 0x000fc60000000000 */
[----:B------:R-:W-:Y:S01]  /*0820*/  LOP3.LUT R2, R2, 0x40, R4, 0xfe, !PT ;  /* 0x0000004002027812 */ /* 0x000fe200078efe04 */
[----:B------:R-:W-:Y:S01]  /*0830*/  VIADD R0, R0, 0xf ;  /* 0x0000000f00007836 */ /* 0x000fe20000000000 */
[----:B------:R0:W5:Y:S04]  /*0840*/  LDL.LU R4, [R1+0x19b8] ;  /* 0x0019b80001047983 */ /* 0x0001680000300800 */
[----:B------:R-:W-:Y:S04]  /*0850*/  STL [R1+0x19a0], R3 ;  /* 0x0019a00301007387 */ /* 0x000fe80000100800 */
[----:B------:R1:W-:Y:S02]  /*0860*/  STL [R1+0x19a4], R2 ;  /* 0x0019a40201007387 */ /* 0x0003e40000100800 */
[----:B-1----:R-:W-:-:S02]  /*0870*/  LOP3.LUT R2, R3, 0x80, RZ, 0xfc, !PT ;  /* 0x0000008003027812 */ /* 0x002fc400078efcff */
[----:B------:R-:W-:-:S03]  /*0880*/  LOP3.LUT R3, R3, 0xc0, RZ, 0xfc, !PT ;  /* 0x000000c003037812 */ /* 0x000fc600078efcff */
[----:B------:R1:W-:Y:S04]  /*0890*/  STL [R1+0x19ac], R2 ;  /* 0x0019ac0201007387 */ /* 0x0003e80000100800 */
[----:B-1----:R0:W5:Y:S04]  /*08a0*/  LDL.LU R2, [R1+0x19b4] ;  /* 0x0019b40001027983 */ /* 0x0021680000300800 */
[----:B------:R1:W-:Y:S04]  /*08b0*/  STL [R1+0x19a8], R3 ;  /* 0x0019a80301007387 */ /* 0x0003e80000100800 */
[----:B-1----:R0:W5:Y:S01]  /*08c0*/  LDL.LU R3, [R1+0x19b0] ;  /* 0x0019b00001037983 */ /* 0x0021620000300800 */
[----:B---3--:R-:W-:Y:S05]  /*08d0*/  BRA.U !UP0, `(.L_x_0) ;  /* 0x0000038508547547 */ /* 0x008fea000b800000 */
[----:B------:R-:W2:Y:S04]  /*08e0*/  LDL R23, [R1+0x19a4] ;  /* 0x0019a40001177983 */ /* 0x000ea80000100800 */
[----:B------:R-:W3:Y:S04]  /*08f0*/  LDL R17, [R1+0x24] ;  /* 0x0000240001117983 */ /* 0x000ee80000100800 */
[----:B------:R-:W4:Y:S04]  /*0900*/  LDL R25, [R1+0x19a0] ;  /* 0x0019a00001197983 */ /* 0x000f280000100800 */
[----:B------:R-:W4:Y:S04]  /*0910*/  LDL R24, [R1+0x19a8] ;  /* 0x0019a80001187983 */ /* 0x000f280000100800 */
[----:B------:R-:W4:Y:S04]  /*0920*/  LDL R18, [R1+0x20] ;  /* 0x0000200001127983 */ /* 0x000f280000100800 */
[----:B------:R-:W4:Y:S04]  /*0930*/  LDL R27, [R1+0x19ac] ;  /* 0x0019ac00011b7983 */ /* 0x000f280000100800 */
[----:B------:R-:W4:Y:S04]  /*0940*/  LDL R16, [R1+0x2c] ;  /* 0x00002c0001107983 */ /* 0x000f280000100800 */
[----:B------:R-:W4:Y:S04]  /*0950*/  LDL R15, [R1+0x28] ;  /* 0x00002800010f7983 */ /* 0x000f280000100800 */
[----:B------:R-:W4:Y:S01]  /*0960*/  LDL R21, [R1+0x3c] ;  /* 0x00003c0001157983 */ /* 0x000f220000100800 */
[----:B-----5:R-:W-:Y:S01]  /*0970*/  IABS R19, R2 ;  /* 0x0000000200137213 */ /* 0x020fe20000000000 */
[----:B------:R-:W1:Y:S02]  /*0980*/  LDCU UR4, c[0x0][0x3ac] ;  /* 0x00007580ff0477ac */ /* 0x000e640008000800 */
[----:B------:R-:W4:Y:S01]  /*0990*/  LDL R20, [R1+0x30] ;  /* 0x0000300001147983 */ /* 0x000f220000100800 */
[----:B------:R-:W0:Y:S01]  /*09a0*/  I2F.RP R11, R19 ;  /* 0x00000013000b7306 */ /* 0x000e220000209400 */
[----:B------:R-:W-:Y:S01]  /*09b0*/  IABS R4, R3 ;  /* 0x0000000300047213 */ /* 0x000fe20000000000 */
[----:B------:R-:W1:Y:S01]  /*09c0*/  LDCU.128 UR12, c[0x0][0x380] ;  /* 0x00007000ff0c77ac */ /* 0x000e620008000c00 */
[----:B------:R-:W4:Y:S01]  /*09d0*/  LDL R22, [R1+0x38] ;  /* 0x0000380001167983 */ /* 0x000f220000100800 */
[----:B------:R-:W-:-:S02]  /*09e0*/  ISETP.GE.AND P1, PT, R0, RZ, PT ;  /* 0x000000ff0000720c */ /* 0x000fc40003f26270 */
[----:B------:R-:W-:Y:S01]  /*09f0*/  IABS R14, R28 ;  /* 0x0000001c000e7213 */ /* 0x000fe20000000000 */
[----:B------:R-:W4:Y:S01]  /*0a00*/  LDL.LU R26, [R1+0x40] ;  /* 0x00004000011a7983 */ /* 0x000f220000300800 */
[----:B------:R-:W1:Y:S01]  /*0a10*/  I2F.RP R12, R4 ;  /* 0x00000004000c7306 */ /* 0x000e620000209400 */
[----:B------:R-:W-:Y:S01]  /*0a20*/  ISETP.GE.AND P4, PT, R29, RZ, PT ;  /* 0x000000ff1d00720c */ /* 0x000fe20003f86270 */
[----:B------:R-:W2:Y:S06]  /*0a30*/  LDCU UR9, c[0x0][0x3a8] ;  /* 0x00007500ff0977ac */ /* 0x000eac0008000800 */
[----:B0-----:R-:W0:Y:S08]  /*0a40*/  MUFU.RCP R11, R11 ;  /* 0x0000000b000b7308 */ /* 0x001e300000001000 */
[----:B-1----:R-:W1:Y:S01]  /*0a50*/  MUFU.RCP R5, R12 ;  /* 0x0000000c00057308 */ /* 0x002e620000001000 */
[----:B0-----:R-:W-:-:S07]  /*0a60*/  VIADD R6, R11, 0xffffffe ;  /* 0x0ffffffe0b067836 */ /* 0x001fce0000000000 */
[----:B------:R0:W0:Y:S01]  /*0a70*/  F2I.FTZ.U32.TRUNC.NTZ R7, R6 ;  /* 0x0000000600077305 */ /* 0x000022000021f000 */
[----:B-1----:R-:W-:Y:S02]  /*0a80*/  VIADD R9, R5, 0xffffffe ;  /* 0x0ffffffe05097836 */ /* 0x002fe40000000000 */
[----:B0-----:R-:W-:Y:S02]  /*0a90*/  IMAD.MOV.U32 R6, RZ, RZ, RZ ;  /* 0x000000ffff067224 */ /* 0x001fe400078e00ff */
[----:B------:R-:W-:-:S04]  /*0aa0*/  IMAD.MOV R5, RZ, RZ, -R7 ;  /* 0x000000ffff057224 */ /* 0x000fc800078e0a07 */
[----:B------:R-:W-:Y:S01]  /*0ab0*/  IMAD R10, R5, R19, RZ ;  /* 0x00000013050a7224 */ /* 0x000fe200078e02ff */
[----:B------:R-:W0:Y:S03]  /*0ac0*/  F2I.FTZ.U32.TRUNC.NTZ R9, R9 ;  /* 0x0000000900097305 */ /* 0x000e26000021f000 */
[----:B------:R-:W-:Y:S01]  /*0ad0*/  IMAD.HI.U32 R10, R7, R10, R6 ;  /* 0x0000000a070a7227 */ /* 0x000fe200078e0006 */
[----:B------:R3:W-:Y:S01]  /*0ae0*/  STL [R1+0x1a38], R3 ;  /* 0x001a380301007387 */ /* 0x0007e20000100800 */
[----:B------:R-:W-:Y:S02]  /*0af0*/  IABS R13, R29 ;  /* 0x0000001d000d7213 */ /* 0x000fe40000000000 */
[----:B------:R-:W-:Y:S02]  /*0b00*/  ISETP.GE.AND P5, PT, R28, RZ, PT ;  /* 0x000000ff1c00720c */ /* 0x000fe40003fa6270 */
[----:B--2---:R-:W-:-:S05]  /*0b10*/  IABS R5, R23 ;  /* 0x0000001700057213 */ /* 0x004fca0000000000 */
[----:B------:R-:W-:Y:S02]  /*0b20*/  IMAD.MOV.U32 R6, RZ, RZ, R5 ;  /* 0x000000ffff067224 */ /* 0x000fe400078e0005 */
[----:B---3--:R-:W-:Y:S02]  /*0b30*/  IMAD.MOV.U32 R3, RZ, RZ, R17 ;  /* 0x000000ffff037224 */ /* 0x008fe400078e0011 */
[----:B------:R-:W-:Y:S01]  /*0b40*/  IMAD.HI.U32 R11, R10, R6, RZ ;  /* 0x000000060a0b7227 */ /* 0x000fe200078e00ff */
[----:B------:R-:W-:Y:S02]  /*0b50*/  IABS R17, R0 ;  /* 0x0000000000117213 */ /* 0x000fe40000000000 */
[----:B----4-:R-:W-:Y:S01]  /*0b60*/  IABS R8, R25 ;  /* 0x0000001900087213 */ /* 0x010fe20000000000 */
[----:B------:R-:W-:Y:S01]  /*0b70*/  IMAD.MOV R11, RZ, RZ, -R11 ;  /* 0x000000ffff0b7224 */ /* 0x000fe200078e0a0b */
[----:B------:R-:W-:-:S03]  /*0b80*/  IABS R0, R24 ;  /* 0x0000001800007213 */ /* 0x000fc60000000000 */
[----:B------:R-:W-:Y:S02]  /*0b90*/  IMAD R6, R19, R11, R6 ;  /* 0x0000000b13067224 */ /* 0x000fe400078e0206 */
[----:B------:R-:W-:Y:S02]  /*0ba0*/  IMAD.MOV.U32 R7, RZ, RZ, R8 ;  /* 0x000000ffff077224 */ /* 0x000fe400078e0008 */
[----:B------:R-:W-:-:S04]  /*0bb0*/  IMAD.HI.U32 R11, R10, R0, RZ ;  /* 0x000000000a0b7227 */ /* 0x000fc800078e00ff */
[----:B0-----:R-:W-:Y:S02]  /*0bc0*/  IMAD.MOV R8, RZ, RZ, -R9 ;  /* 0x000000ffff087224 */ /* 0x001fe400078e0a09 */
[----:B------:R-:W-:Y:S02]  /*0bd0*/  IMAD.MOV R11, RZ, RZ, -R11 ;  /* 0x000000ffff0b7224 */ /* 0x000fe400078e0a0b */
[----:B------:R-:W-:Y:S02]  /*0be0*/  IMAD.MOV.U32 R5, RZ, RZ, R8 ;  /* 0x000000ffff057224 */ /* 0x000fe400078e0008 */
[----:B------:R-:W-:-:S04]  /*0bf0*/  IMAD.HI.U32 R12, R10, R7, RZ ;  /* 0x000000070a0c7227 */ /* 0x000fc800078e00ff */
[----:B------:R-:W-:Y:S02]  /*0c00*/  IMAD R0, R19, R11, R0 ;  /* 0x0000000b13007224 */ /* 0x000fe400078e0200 */
[----:B------:R-:W-:Y:S02]  /*0c10*/  IMAD R5, R5, R4, RZ ;  /* 0x0000000405057224 */ /* 0x000fe400078e02ff */
[----:B------:R-:W-:Y:S02]  /*0c20*/  IMAD.MOV.U32 R8, RZ, RZ, RZ ;  /* 0x000000ffff087224 */ /* 0x000fe400078e00ff */
[----:B------:R-:W-:Y:S01]  /*0c30*/  IMAD.MOV R12, RZ, RZ, -R12 ;  /* 0x000000ffff0c7224 */ /* 0x000fe200078e0a0c */
[----:B------:R-:W-:Y:S01]  /*0c40*/  ISETP.GT.U32.AND P6, PT, R19, R0, PT ;  /* 0x000000001300720c */ /* 0x000fe20003fc4070 */
[----:B------:R-:W-:Y:S01]  /*0c50*/  IMAD.HI.U32 R5, R9, R5, R8 ;  /* 0x0000000509057227 */ /* 0x000fe200078e0008 */
[----:B------:R-:W-:-:S03]  /*0c60*/  ISETP.GT.U32.AND P2, PT, R19, R6, PT ;  /* 0x000000061300720c */ /* 0x000fc60003f44070 */
[----:B------:R-:W-:Y:S02]  /*0c70*/  IMAD R7, R19, R12, R7 ;  /* 0x0000000c13077224 */ /* 0x000fe400078e0207 */
[----:B------:R-:W-:Y:S01]  /*0c80*/  IMAD.MOV.U32 R12, RZ, RZ, R18 ;  /* 0x000000ffff0c7224 */ /* 0x000fe200078e0012 */
[----:B------:R-:W-:Y:S01]  /*0c90*/  IABS R18, R27 ;  /* 0x0000001b00127213 */ /* 0x000fe20000000000 */
[----:B------:R-:W-:-:S04]  /*0ca0*/  IMAD.HI.U32 R9, R5, R14, RZ ;  /* 0x0000000e05097227 */ /* 0x000fc800078e00ff */
[----:B------:R-:W-:-:S04]  /*0cb0*/  IMAD.HI.U32 R8, R10, R18, RZ ;  /* 0x000000120a087227 */ /* 0x000fc800078e00ff */
[----:B------:R-:W-:-:S04]  /*0cc0*/  IMAD.HI.U32 R10, R5, R17, RZ ;  /* 0x00000011050a7227 */ /* 0x000fc800078e00ff */
[----:B------:R-:W-:Y:S02]  /*0cd0*/  IMAD.MOV R9, RZ, RZ, -R9 ;  /* 0x000000ffff097224 */ /* 0x000fe400078e0a09 */
[--C-:B------:R-:W-:Y:S02]  /*0ce0*/  @!P6 IMAD.IADD R0, R0, 0x1, -R19.reuse ;  /* 0x000000010000e824 */ /* 0x100fe400078e0a13 */
[----:B------:R-:W-:Y:S02]  /*0cf0*/  IMAD.MOV R10, RZ, RZ, -R10 ;  /* 0x000000ffff0a7224 */ /* 0x000fe400078e0a0a */
[----:B------:R-:W-:Y:S01]  /*0d00*/  IMAD R14, R4, R9, R14 ;  /* 0x00000009040e7224 */ /* 0x000fe200078e020e */
[----:B------:R-:W-:Y:S01]  /*0d10*/  IABS R9, R16 ;  /* 0x0000001000097213 */ /* 0x000fe20000000000 */
[----:B------:R-:W-:Y:S01]  /*0d20*/  @!P2 IMAD.IADD R6, R6, 0x1, -R19 ;  /* 0x000000010606a824 */ /* 0x000fe200078e0a13 */
[----:B------:R-:W-:Y:S01]  /*0d30*/  ISETP.GT.U32.AND P6, PT, R19, R0, PT ;  /* 0x000000001300720c */ /* 0x000fe20003fc4070 */
[----:B------:R-:W-:Y:S01]  /*0d40*/  IMAD R17, R4, R10, R17 ;  /* 0x0000000a04117224 */ /* 0x000fe200078e0211 */
[----:B------:R-:W-:Y:S01]  /*0d50*/  IABS R10, R15 ;  /* 0x0000000f000a7213 */ /* 0x000fe20000000000 */
[----:B------:R-:W-:Y:S01]  /*0d60*/  IMAD.HI.U32 R15, R5, R9, RZ ;  /* 0x00000009050f7227 */ /* 0x000fe200078e00ff */
[----:B------:R-:W-:-:S02]  /*0d70*/  ISETP.GT.U32.AND P2, PT, R19, R6, PT ;  /* 0x000000061300720c */ /* 0x000fc40003f44070 */
[----:B------:R-:W-:Y:S01]  /*0d80*/  IABS R11, R3 ;  /* 0x00000003000b7213 */ /* 0x000fe20000000000 */
[----:B------:R-:W-:Y:S02]  /*0d90*/  IMAD.MOV.U32 R3, RZ, RZ, R21 ;  /* 0x000000ffff037224 */ /* 0x000fe400078e0015 */
[----:B------:R-:W-:-:S04]  /*0da0*/  IMAD.MOV R15, RZ, RZ, -R15 ;  /* 0x000000ffff0f7224 */ /* 0x000fc800078e0a0f */
[----:B------:R-:W-:Y:S01]  /*0db0*/  IMAD R9, R4, R15, R9 ;  /* 0x0000000f04097224 */ /* 0x000fe200078e0209 */
[----:B------:R-:W-:Y:S01]  /*0dc0*/  IABS R15, R3 ;  /* 0x00000003000f7213 */ /* 0x000fe20000000000 */
[--C-:B------:R-:W-:Y:S01]  /*0dd0*/  @!P6 IMAD.IADD R0, R0, 0x1, -R19.reuse ;  /* 0x000000010000e824 */ /* 0x100fe200078e0a13 */
[----:B------:R-:W2:Y:S01]  /*0de0*/  LDL.LU R3, [R1+0x44] ;  /* 0x0000440001037983 */ /* 0x000ea20000300800 */
[----:B------:R-:W-:Y:S01]  /*0df0*/  @!P2 IMAD.IADD R6, R6, 0x1, -R19 ;  /* 0x000000010606a824 */ /* 0x000fe200078e0a13 */
[----:B------:R-:W-:Y:S02]  /*0e00*/  ISETP.GE.AND P6, PT, R25, RZ, PT ;  /* 0x000000ff1900720c */ /* 0x000fe40003fc6270 */
[----:B------:R-:W3:Y:S01]  /*0e10*/  LDL.LU R29, [R1+0x48] ;  /* 0x00004800011d7983 */ /* 0x000ee20000300800 */
[----:B------:R-:W-:-:S03]  /*0e20*/  ISETP.GE.AND P2, PT, R27, RZ, PT ;  /* 0x000000ff1b00720c */ /* 0x000fc60003f46270 */
[----:B------:R-:W4:Y:S04]  /*0e30*/  LDL.LU R28, [R1+0x4c] ;  /* 0x00004c00011c7983 */ /* 0x000f280000300800 */
[----:B------:R-:W4:Y:S04]  /*0e40*/  LDL.LU R25, [R1+0x50] ;  /* 0x0000500001197983 */ /* 0x000f280000300800 */
[----:B------:R-:W4:Y:S01]  /*0e50*/  LDL R27, [R1+0x199c] ;  /* 0x00199c00011b7983 */ /* 0x000f220000100800 */
[----:B------:R-:W-:Y:S01]  /*0e60*/  IMAD.MOV R8, RZ, RZ, -R8 ;  /* 0x000000ffff087224 */ /* 0x000fe200078e0a08 */
[----:B------:R-:W-:-:S03]  /*0e70*/  ISETP.GT.U32.AND P0, PT, R19, R7, PT ;  /* 0x000000071300720c */ /* 0x000fc60003f04070 */
[----:B------:R-:W-:Y:S02]  /*0e80*/  IMAD R18, R19, R8, R18 ;  /* 0x0000000813127224 */ /* 0x000fe400078e0212 */
[----:B------:R-:W-:-:S04]  /*0e90*/  IMAD.HI.U32 R8, R5, R13, RZ ;  /* 0x0000000d05087227 */ /* 0x000fc800078e00ff */
[----:B------:R-:W-:-:S04]  /*0ea0*/  IMAD.MOV R8, RZ, RZ, -R8 ;  /* 0x000000ffff087224 */ /* 0x000fc800078e0a08 */
[----:B------:R-:W-:Y:S01]  /*0eb0*/  IMAD R13, R4, R8, R13 ;  /* 0x00000008040d7224 */ /* 0x000fe200078e020d */
[----:B------:R-:W-:Y:S01]  /*0ec0*/  IABS R8, R20 ;  /* 0x0000001400087213 */ /* 0x000fe20000000000 */
[----:B------:R-:W-:-:S04]  /*0ed0*/  IMAD.HI.U32 R20, R5, R11, RZ ;  /* 0x0000000b05147227 */ /* 0x000fc800078e00ff */
[----:B------:R-:W-:Y:S02]  /*0ee0*/  IMAD.MOV R20, RZ, RZ, -R20 ;  /* 0x000000ffff147224 */ /* 0x000fe400078e0a14 */
[----:B------:R-:W-:Y:S02]  /*0ef0*/  @!P0 IMAD.IADD R7, R7, 0x1, -R19 ;  /* 0x0000000107078824 */ /* 0x000fe400078e0a13 */
[----:B------:R-:W-:Y:S01]  /*0f00*/  IMAD R11, R4, R20, R11 ;  /* 0x00000014040b7224 */ /* 0x000fe200078e020b */
[----:B------:R-:W-:Y:S01]  /*0f10*/  ISETP.GT.U32.AND P3, PT, R19, R18, PT ;  /* 0x000000121300720c */ /* 0x000fe20003f64070 */
[----:B------:R-:W-:Y:S01]  /*0f20*/  IMAD.HI.U32 R20, R5, R8, RZ ;  /* 0x0000000805147227 */ /* 0x000fe200078e00ff */
[----:B------:R-:W-:-:S03]  /*0f30*/  ISETP.GT.U32.AND P0, PT, R19, R7, PT ;  /* 0x000000071300720c */ /* 0x000fc60003f04070 */
[----:B------:R-:W-:-:S04]  /*0f40*/  IMAD.MOV R20, RZ, RZ, -R20 ;  /* 0x000000ffff147224 */ /* 0x000fc800078e0a14 */
[----:B------:R-:W-:Y:S02]  /*0f50*/  IMAD R8, R4, R20, R8 ;  /* 0x0000001404087224 */ /* 0x000fe400078e0208 */
[----:B------:R-:W-:Y:S02]  /*0f60*/  IMAD.MOV.U32 R20, RZ, RZ, R23 ;  /* 0x000000ffff147224 */ /* 0x000fe400078e0017 */
[--C-:B------:R-:W-:Y:S02]  /*0f70*/  @!P3 IMAD.IADD R18, R18, 0x1, -R19.reuse ;  /* 0x000000011212b824 */ /* 0x100fe400078e0a13 */
[----:B------:R-:W-:Y:S01]  /*0f80*/  @!P0 IMAD.IADD R7, R7, 0x1, -R19 ;  /* 0x0000000107078824 */ /* 0x000fe200078e0a13 */
[----:B------:R-:W-:Y:S02]  /*0f90*/  ISETP.GE.AND P0, PT, R20, RZ, PT ;  /* 0x000000ff1400720c */ /* 0x000fe40003f06270 */
[----:B------:R-:W-:Y:S01]  /*0fa0*/  ISETP.GT.U32.AND P3, PT, R19, R18, PT ;  /* 0x000000121300720c */ /* 0x000fe20003f64070 */
[----:B------:R-:W-:-:S04]  /*0fb0*/  IMAD.HI.U32 R16, R5, R10, RZ ;  /* 0x0000000a05107227 */ /* 0x000fc800078e00ff */
[----:B------:R-:W-:-:S06]  /*0fc0*/  IMAD.MOV R16, RZ, RZ, -R16 ;  /* 0x000000ffff107224 */ /* 0x000fcc00078e0a10 */
[----:B------:R-:W-:Y:S01]  /*0fd0*/  @!P0 IMAD.MOV R6, RZ, RZ, -R6 ;  /* 0x000000ffff068224 */ /* 0x000fe200078e0a06 */
[----:B------:R-:W-:Y:S01]  /*0fe0*/  ISETP.GT.U32.AND P0, PT, R4, R17, PT ;  /* 0x000000110400720c */ /* 0x000fe20003f04070 */
[----:B------:R-:W-:Y:S01]  /*0ff0*/  @!P3 IMAD.IADD R18, R18, 0x1, -R19 ;  /* 0x000000011212b824 */ /* 0x000fe200078e0a13 */
[----:B------:R-:W-:Y:S01]  /*1000*/  ISETP.GE.AND P3, PT, R24, RZ, PT ;  /* 0x000000ff1800720c */ /* 0x000fe20003f66270 */
[----:B------:R-:W-:Y:S01]  /*1010*/  IMAD R10, R4, R16, R10 ;  /* 0x00000010040a7224 */ /* 0x000fe200078e020a */
[----:B------:R-:W-:Y:S01]  /*1020*/  IABS R16, R26 ;  /* 0x0000001a00107213 */ /* 0x000fe20000000000 */
[----:B------:R-:W-:Y:S01]  /*1030*/  IMAD.MOV.U32 R20, RZ, RZ, R7 ;  /* 0x000000ffff147224 */ /* 0x000fe200078e0007 */
[----:B------:R-:W-:-:S03]  /*1040*/  IABS R22, R22 ;  /* 0x0000001600167213 */ /* 0x000fc60000000000 */
[----:B------:R-:W-:-:S04]  /*1050*/  IMAD.HI.U32 R19, R5, R16, RZ ;  /* 0x0000001005137227 */ /* 0x000fc800078e00ff */
[----:B------:R-:W-:Y:S01]  /*1060*/  @!P0 IMAD.IADD R17, R17, 0x1, -R4 ;  /* 0x0000000111118824 */ /* 0x000fe200078e0a04 */
[----:B------:R-:W-:Y:S01]  /*1070*/  ISETP.GT.U32.AND P0, PT, R4, R11, PT ;  /* 0x0000000b0400720c */ /* 0x000fe20003f04070 */
[----:B------:R-:W-:-:S04]  /*1080*/  IMAD.HI.U32 R23, R5, R22, RZ ;  /* 0x0000001605177227 */ /* 0x000fc800078e00ff */
[----:B------:R-:W-:Y:S01]  /*1090*/  @!P6 IMAD.MOV R20, RZ, RZ, -R20 ;  /* 0x000000ffff14e224 */ /* 0x000fe200078e0a14 */
[----:B------:R-:W-:Y:S01]  /*10a0*/  ISETP.NE.AND P6, PT, R2, RZ, PT ;  /* 0x000000ff0200720c */ /* 0x000fe20003fc5270 */
[----:B------:R-:W-:Y:S01]  /*10b0*/  IMAD.MOV R19, RZ, RZ, -R19 ;  /* 0x000000ffff137224 */ /* 0x000fe200078e0a13 */
[----:B------:R-:W-:Y:S01]  /*10c0*/  LOP3.LUT R2, RZ, R2, RZ, 0x33, !PT ;  /* 0x00000002ff027212 */ /* 0x000fe200078e33ff */
[----:B------:R-:W-:Y:S02]  /*10d0*/  @!P2 IMAD.MOV R18, RZ, RZ, -R18 ;  /* 0x000000ffff12a224 */ /* 0x000fe400078e0a12 */
[----:B------:R-:W-:Y:S02]  /*10e0*/  @!P3 IMAD.MOV R0, RZ, RZ, -R0 ;  /* 0x000000ffff00b224 */ /* 0x000fe400078e0a00 */
[----:B------:R-:W-:Y:S02]  /*10f0*/  IMAD.MOV R23, RZ, RZ, -R23 ;  /* 0x000000ffff177224 */ /* 0x000fe400078e0a17 */
[----:B------:R-:W-:Y:S01]  /*1100*/  IMAD R16, R4, R19, R16 ;  /* 0x0000001304107224 */ /* 0x000fe200078e0210 */
[----:B------:R-:W-:Y:S01]  /*1110*/  SEL R19, R2, R6, !P6 ;  /* 0x0000000602137207 */ /* 0x000fe20007000000 */
[----:B------:R-:W-:Y:S01]  /*1120*/  IMAD R7, R4, R23, R22 ;  /* 0x0000001704077224 */ /* 0x000fe200078e0216 */
[----:B------:R-:W-:-:S02]  /*1130*/  SEL R20, R2, R20, !P6 ;  /* 0x0000001402147207 */ /* 0x000fc40007000000 */
[C---:B------:R-:W-:Y:S02]  /*1140*/  SEL R6, R2.reuse, R18, !P6 ;  /* 0x0000001202067207 */ /* 0x040fe40007000000 */
[----:B------:R-:W-:Y:S02]  /*1150*/  SEL R2, R2, R0, !P6 ;  /* 0x0000000002027207 */ /* 0x000fe40007000000 */
[C---:B------:R-:W-:Y:S01]  /*1160*/  ISETP.GT.U32.AND P6, PT, R4.reuse, R13, PT ;  /* 0x0000000d0400720c */ /* 0x040fe20003fc4070 */
[----:B------:R-:W-:Y:S01]  /*1170*/  @!P0 IMAD.IADD R11, R11, 0x1, -R4 ;  /* 0x000000010b0b8824 */ /* 0x000fe200078e0a04 */
[----:B------:R-:W-:Y:S02]  /*1180*/  ISETP.GT.U32.AND P0, PT, R4, R7, PT ;  /* 0x000000070400720c */ /* 0x000fe40003f04070 */
[----:B------:R-:W-:-:S05]  /*1190*/  IABS R12, R12 ;  /* 0x0000000c000c7213 */ /* 0x000fca0000000000 */
[----:B------:R-:W-:-:S04]  /*11a0*/  IMAD.HI.U32 R21, R5, R12, RZ ;  /* 0x0000000c05157227 */ /* 0x000fc800078e00ff */
[--C-:B------:R-:W-:Y:S02]  /*11b0*/  @!P6 IMAD.IADD R13, R13, 0x1, -R4.reuse ;  /* 0x000000010d0de824 */ /* 0x100fe400078e0a04 */
[----:B------:R-:W-:Y:S02]  /*11c0*/  IMAD.MOV R21, RZ, RZ, -R21 ;  /* 0x000000ffff157224 */ /* 0x000fe400078e0a15 */
[----:B------:R-:W-:Y:S01]  /*11d0*/  @!P0 IMAD.IADD R7, R7, 0x1, -R4 ;  /* 0x0000000107078824 */ /* 0x000fe200078e0a04 */
[C---:B------:R-:W-:Y:S01]  /*11e0*/  ISETP.GT.U32.AND P0, PT, R4.reuse, R13, PT ;  /* 0x0000000d0400720c */ /* 0x040fe20003f04070 */
[----:B------:R-:W-:Y:S01]  /*11f0*/  IMAD R12, R4, R21, R12 ;  /* 0x00000015040c7224 */ /* 0x000fe200078e020c */
[----:B------:R-:W-:Y:S01]  /*1200*/  STL [R1+0xa0], R20 ;  /* 0x0000a01401007387 */ /* 0x000fe20000100800 */
[----:B------:R-:W-:-:S03]  /*1210*/  IMAD.HI.U32 R21, R5, R15, RZ ;  /* 0x0000000f05157227 */ /* 0x000fc600078e00ff */
[----:B------:R-:W-:Y:S01]  /*1220*/  STL [R1+0xa8], R19 ;  /* 0x0000a81301007387 */ /* 0x000fe20000100800 */
[----:B------:R-:W-:-:S03]  /*1230*/  IMAD.MOV R21, RZ, RZ, -R21 ;  /* 0x000000ffff157224 */ /* 0x000fc600078e0a15 */
[----:B------:R4:W-:Y:S04]  /*1240*/  STL [R1+0xa4], R6 ;  /* 0x0000a40601007387 */ /* 0x0009e80000100800 */
[----:B------:R0:W-:Y:S01]  /*1250*/  STL [R1+0x9c], R2 ;  /* 0x00009c0201007387 */ /* 0x0001e20000100800 */
[----:B------:R-:W-:Y:S02]  /*1260*/  IMAD R15, R4, R21, R15 ;  /* 0x00000015040f7224 */ /* 0x000fe400078e020f */
[----:B------:R-:W-:Y:S01]  /*1270*/  @!P0 IMAD.IADD R13, R13, 0x1, -R4 ;  /* 0x000000010d0d8824 */ /* 0x000fe200078e0a04 */
[----:B--2---:R-:W-:Y:S02]  /*1280*/  IABS R23, R3 ;  /* 0x0000000300177213 */ /* 0x004fe40000000000 */
[----:B---3--:R-:W-:-:S03]  /*1290*/  IABS R0, R29 ;  /* 0x0000001d00007213 */ /* 0x008fc60000000000 */
[C---:B------:R-:W-:Y:S01]  /*12a0*/  IMAD.HI.U32 R24, R5.reuse, R23, RZ ;  /* 0x0000001705187227 */ /* 0x040fe200078e00ff */
[----:B----4-:R-:W-:Y:S02]  /*12b0*/  IABS R6, R28 ;  /* 0x0000001c00067213 */ /* 0x010fe40000000000 */
[----:B------:R-:W-:Y:S01]  /*12c0*/  IABS R18, R25 ;  /* 0x0000001900127213 */ /* 0x000fe20000000000 */
[----:B------:R-:W-:Y:S01]  /*12d0*/  IMAD.HI.U32 R22, R5, R0, RZ ;  /* 0x0000000005167227 */ /* 0x000fe200078e00ff */
[----:B0-----:R-:W-:-:S03]  /*12e0*/  IABS R2, R27 ;  /* 0x0000001b00027213 */ /* 0x001fc60000000000 */
[----:B------:R-:W-:-:S04]  /*12f0*/  IMAD.HI.U32 R19, R5, R18, RZ ;  /* 0x0000001205137227 */ /* 0x000fc800078e00ff */
[----:B------:R-:W-:-:S04]  /*1300*/  IMAD.HI.U32 R20, R5, R6, RZ ;  /* 0x0000000605147227 */ /* 0x000fc800078e00ff */
[----:B------:R-:W-:-:S04]  /*1310*/  IMAD.HI.U32 R21, R5, R2, RZ ;  /* 0x0000000205157227 */ /* 0x000fc800078e00ff */
[----:B------:R-:W-:Y:S02]  /*1320*/  IMAD.MOV R24, RZ, RZ, -R24 ;  /* 0x000000ffff187224 */ /* 0x000fe400078e0a18 */
[----:B------:R-:W-:Y:S02]  /*1330*/  IMAD.MOV R22, RZ, RZ, -R22 ;  /* 0x000000ffff167224 */ /* 0x000fe400078e0a16 */
[----:B------:R-:W-:Y:S02]  /*1340*/  IMAD.MOV R19, RZ, RZ, -R19 ;  /* 0x000000ffff137224 */ /* 0x000fe400078e0a13 */
[----:B------:R-:W-:Y:S02]  /*1350*/  IMAD.MOV R20, RZ, RZ, -R20 ;  /* 0x000000ffff147224 */ /* 0x000fe400078e0a14 */
[----:B------:R-:W-:Y:S02]  /*1360*/  IMAD.MOV R21, RZ, RZ, -R21 ;  /* 0x000000ffff157224 */ /* 0x000fe400078e0a15 */
[----:B------:R-:W-:-:S02]  /*1370*/  IMAD R5, R4, R24, R23 ;  /* 0x0000001804057224 */ /* 0x000fc400078e0217 */
[----:B------:R-:W2:Y:S01]  /*1380*/  LDL.LU R23, [R1+0x20] ;  /* 0x0000200001177983 */ /* 0x000ea20000300800 */
[C---:B------:R-:W-:Y:S02]  /*1390*/  IMAD R0, R4.reuse, R22, R0 ;  /* 0x0000001604007224 */ /* 0x040fe400078e0200 */
[C---:B------:R-:W-:Y:S01]  /*13a0*/  IMAD R18, R4.reuse, R19, R18 ;  /* 0x0000001304127224 */ /* 0x040fe200078e0212 */
[----:B------:R-:W3:Y:S01]  /*13b0*/  LDL.LU R24, [R1+0x38] ;  /* 0x0000380001187983 */ /* 0x000ee20000300800 */
[C---:B------:R-:W-:Y:S02]  /*13c0*/  IMAD R6, R4.reuse, R20, R6 ;  /* 0x0000001404067224 */ /* 0x040fe400078e0206 */
[----:B------:R-:W-:Y:S01]  /*13d0*/  IMAD.MOV.U32 R19, RZ, RZ, R13 ;  /* 0x000000ffff137224 */ /* 0x000fe200078e000d */
[----:B------:R-:W4:Y:S01]  /*13e0*/  LDL.LU R22, [R1+0x30] ;  /* 0x0000300001167983 */ /* 0x000f220000300800 */
[----:B------:R-:W-:-:S03]  /*13f0*/  IMAD R20, R4, R21, R2 ;  /* 0x0000001504147224 */ /* 0x000fc600078e0202 */
[----:B------:R-:W3:Y:S04]  /*1400*/  LDL.LU R13, [R1+0x2c] ;  /* 0x00002c00010d7983 */ /* 0x000ee80000300800 */
[----:B------:R-:W3:Y:S01]  /*1410*/  LDL.LU R21, [R1+0x24] ;  /* 0x0000240001157983 */ /* 0x000ee20000300800 */
[C---:B------:R-:W-:Y:S02]  /*1420*/  ISETP.GT.U32.AND P3, PT, R4.reuse, R14, PT ;  /* 0x0000000e0400720c */ /* 0x040fe40003f64070 */
[----:B------:R-:W-:Y:S01]  /*1430*/  ISETP.GT.U32.AND P2, PT, R4, R12, PT ;  /* 0x0000000c0400720c */ /* 0x000fe20003f44070 */
[----:B------:R-:W4:Y:S10]  /*1440*/  LDL.LU R2, [R1+0x28] ;  /* 0x0000280001027983 */ /* 0x000f340000300800 */
[--C-:B------:R-:W-:Y:S01]  /*1450*/  @!P3 IMAD.IADD R14, R14, 0x1, -R4.reuse ;  /* 0x000000010e0eb824 */ /* 0x100fe200078e0a04 */
[----:B------:R-:W-:Y:S01]  /*1460*/  ISETP.GT.U32.AND P3, PT, R4, R10, PT ;  /* 0x0000000a0400720c */ /* 0x000fe20003f64070 */
[----:B------:R-:W-:Y:S01]  /*1470*/  @!P2 IMAD.IADD R12, R12, 0x1, -R4 ;  /* 0x000000010c0ca824 */ /* 0x000fe200078e0a04 */
[----:B------:R-:W-:-:S11]  /*1480*/  ISETP.GT.U32.AND P2, PT, R4, R8, PT ;  /* 0x000000080400720c */ /* 0x000fd60003f44070 */
        /* <DEDUP_REMOVED lines=9> */
[C---:B------:R-:W-:Y:S01]  /*1520*/  ISETP.GT.U32.AND P3, PT, R4.reuse, R16, PT ;  /* 0x000000100400720c */ /* 0x040fe20003f64070 */
[----:B------:R-:W-:Y:S01]  /*1530*/  @!P2 IMAD.IADD R11, R11, 0x1, -R4 ;  /* 0x000000010b0ba824 */ /* 0x000fe200078e0a04 */
[C---:B------:R-:W-:Y:S01]  /*1540*/  ISETP.GT.U32.AND P2, PT, R4.reuse, R5, PT ;  /* 0x000000050400720c */ /* 0x040fe20003f44070 */
[----:B------:R-:W-:Y:S01]  /*1550*/  @!P5 IMAD.MOV R14, RZ, RZ, -R14 ;  /* 0x000000ffff0ed224 */ /* 0x000fe200078e0a0e */
[----:B------:R-:W-:-:S09]  /*1560*/  ISETP.GT.U32.AND P5, PT, R4, R7, PT ;  /* 0x000000070400720c */ /* 0x000fd20003fa4070 */
[--C-:B------:R-:W-:Y:S02]  /*1570*/  @!P3 IMAD.IADD R16, R16, 0x1, -R4.reuse ;  /* 0x000000011010b824 */ /* 0x100fe400078e0a04 */
[--C-:B------:R-:W-:Y:S02]  /*1580*/  @!P2 IMAD.IADD R5, R5, 0x1, -R4.reuse ;  /* 0x000000010505a824 */ /* 0x100fe400078e0a04 */
[----:B------:R-:W-:Y:S01]  /*1590*/  @!P5 IMAD.IADD R7, R7, 0x1, -R4 ;  /* 0x000000010707d824 */ /* 0x000fe200078e0a04 */
[----:B--2---:R-:W-:Y:S02]  /*15a0*/  ISETP.GE.AND P5, PT, R23, RZ, PT ;  /* 0x000000ff1700720c */ /* 0x004fe40003fa6270 */
[----:B------:R-:W2:Y:S01]  /*15b0*/  LDL.LU R23, [R1+0x3c] ;  /* 0x00003c0001177983 */ /* 0x000ea20000300800 */
[----:B---3--:R-:W-:-:S13]  /*15c0*/  ISETP.GE.AND P3, PT, R21, RZ, PT ;  /* 0x000000ff1500720c */ /* 0x008fda0003f66270 */
[----:B------:R-:W-:Y:S01]  /*15d0*/  @!P3 IMAD.MOV R11, RZ, RZ, -R11 ;  /* 0x000000ffff0bb224 */ /* 0x000fe200078e0a0b */
[----:B------:R-:W-:-:S13]  /*15e0*/  ISETP.GT.U32.AND P3, PT, R4, R5, PT ;  /* 0x000000050400720c */ /* 0x000fda0003f64070 */
[----:B------:R-:W-:Y:S01]  /*15f0*/  @!P3 IMAD.IADD R5, R5, 0x1, -R4 ;  /* 0x000000010505b824 */ /* 0x000fe200078e0a04 */
[----:B------:R-:W-:Y:S02]  /*1600*/  ISETP.GE.AND P3, PT, R3, RZ, PT ;  /* 0x000000ff0300720c */ /* 0x000fe40003f66270 */
[----:B------:R-:W3:Y:S01]  /*1610*/  LDL.LU R3, [R1+0x1a38] ;  /* 0x001a380001037983 */ /* 0x000ee20000300800 */
[C---:B------:R-:W-:Y:S01]  /*1620*/  ISETP.GT.U32.AND P6, PT, R4.reuse, R9, PT ;  /* 0x000000090400720c */ /* 0x040fe20003fc4070 */
[----:B------:R-:W-:Y:S01]  /*1630*/  @!P4 IMAD.MOV R19, RZ, RZ, -R19 ;  /* 0x000000ffff13c224 */ /* 0x000fe200078e0a13 */
[----:B------:R-:W-:-:S11]  /*1640*/  ISETP.GT.U32.AND P4, PT, R4, R15, PT ;  /* 0x0000000f0400720c */ /* 0x000fd60003f84070 */
[--C-:B------:R-:W-:Y:S01]  /*1650*/  @!P6 IMAD.IADD R9, R9, 0x1, -R4.reuse ;  /* 0x000000010909e824 */ /* 0x100fe200078e0a04 */
[C---:B------:R-:W-:Y:S01]  /*1660*/  ISETP.GT.U32.AND P6, PT, R4.reuse, R17, PT ;  /* 0x000000110400720c */ /* 0x040fe20003fc4070 */
[----:B------:R-:W-:Y:S01]  /*1670*/  @!P4 IMAD.IADD R15, R15, 0x1, -R4 ;  /* 0x000000010f0fc824 */ /* 0x000fe200078e0a04 */
[C---:B------:R-:W-:Y:S02]  /*1680*/  ISETP.GT.U32.AND P4, PT, R4.reuse, R20, PT ;  /* 0x000000140400720c */ /* 0x040fe40003f84070 */
[----:B------:R-:W-:-:S09]  /*1690*/  ISETP.GT.U32.AND P0, PT, R4, R10, PT ;  /* 0x0000000a0400720c */ /* 0x000fd20003f04070 */
[--C-:B------:R-:W-:Y:S02]  /*16a0*/  @!P6 IMAD.IADD R17, R17, 0x1, -R4.reuse ;  /* 0x000000011111e824 */ /* 0x100fe400078e0a04 */
[--C-:B------:R-:W-:Y:S02]  /*16b0*/  @!P4 IMAD.IADD R20, R20, 0x1, -R4.reuse ;  /* 0x000000011414c824 */ /* 0x100fe400078e0a04 */
[----:B------:R-:W-:Y:S01]  /*16c0*/  @!P1 IMAD.MOV R17, RZ, RZ, -R17 ;  /* 0x000000ffff119224 */ /* 0x000fe200078e0a11 */
[C---:B------:R-:W-:Y:S02]  /*16d0*/  ISETP.GT.U32.AND P1, PT, R4.reuse, R9, PT ;  /* 0x000000090400720c */ /* 0x040fe40003f24070 */
[C---:B------:R-:W-:Y:S02]  /*16e0*/  ISETP.GT.U32.AND P4, PT, R4.reuse, R16, PT ;  /* 0x000000100400720c */ /* 0x040fe40003f84070 */
[----:B------:R-:W-:Y:S01]  /*16f0*/  ISETP.GT.U32.AND P6, PT, R4, R8, PT ;  /* 0x000000080400720c */ /* 0x000fe20003fc4070 */
[----:B------:R-:W-:Y:S01]  /*1700*/  @!P0 IMAD.IADD R10, R10, 0x1, -R4 ;  /* 0x000000010a0a8824 */ /* 0x000fe200078e0a04 */
[----:B------:R-:W-:-:S07]  /*1710*/  ISETP.GT.U32.AND P0, PT, R4, R0, PT ;  /* 0x000000000400720c */ /* 0x000fce0003f04070 */
[--C-:B------:R-:W-:Y:S01]  /*1720*/  @!P1 IMAD.IADD R9, R9, 0x1, -R4.reuse ;  /* 0x0000000109099824 */ /* 0x100fe200078e0a04 */
[----:B------:R-:W-:Y:S01]  /*1730*/  ISETP.GT.U32.AND P1, PT, R4, R6, PT ;  /* 0x000000060400720c */ /* 0x000fe20003f24070 */
[--C-:B------:R-:W-:Y:S01]  /*1740*/  @!P4 IMAD.IADD R16, R16, 0x1, -R4.reuse ;  /* 0x000000011010c824 */ /* 0x100fe200078e0a04 */
[----:B------:R-:W-:Y:S02]  /*1750*/  ISETP.GE.AND P4, PT, R26, RZ, PT ;  /* 0x000000ff1a00720c */ /* 0x000fe40003f86270 */
[----:B------:R-:W0:Y:S01]  /*1760*/  S2R R26, SR_TID.X ;  /* 0x00000000001a7919 */ /* 0x000e220000002100 */
[--C-:B------:R-:W-:Y:S01]  /*1770*/  @!P6 IMAD.IADD R8, R8, 0x1, -R4.reuse ;  /* 0x000000010808e824 */ /* 0x100fe200078e0a04 */
[----:B------:R-:W-:Y:S01]  /*1780*/  ISETP.GT.U32.AND P6, PT, R4, R18, PT ;  /* 0x000000120400720c */ /* 0x000fe20003fc4070 */
[----:B------:R-:W-:Y:S01]  /*1790*/  @!P0 IMAD.IADD R0, R0, 0x1, -R4 ;  /* 0x0000000100008824 */ /* 0x000fe200078e0a04 */
[----:B----4-:R-:W-:Y:S02]  /*17a0*/  ISETP.GE.AND P2, PT, R2, RZ, PT ;  /* 0x000000ff0200720c */ /* 0x010fe40003f46270 */
[----:B------:R-:W-:-:S03]  /*17b0*/  ISETP.GE.AND P0, PT, R13, RZ, PT ;  /* 0x000000ff0d00720c */ /* 0x000fc60003f06270 */
[----:B------:R-:W-:Y:S01]  /*17c0*/  @!P1 IMAD.IADD R6, R6, 0x1, -R4 ;  /* 0x0000000106069824 */ /* 0x000fe200078e0a04 */
[----:B------:R-:W-:-:S05]  /*17d0*/  ISETP.GE.AND P1, PT, R22, RZ, PT ;  /* 0x000000ff1600720c */ /* 0x000fca0003f26270 */
[----:B------:R-:W-:Y:S01]  /*17e0*/  @!P6 IMAD.IADD R18, R18, 0x1, -R4 ;  /* 0x000000011212e824 */ /* 0x000fe200078e0a04 */
[----:B------:R-:W-:Y:S01]  /*17f0*/  ISETP.GE.AND P6, PT, R24, RZ, PT ;  /* 0x000000ff1800720c */ /* 0x000fe20003fc6270 */
[----:B------:R-:W-:Y:S01]  /*1800*/  @!P2 IMAD.MOV R10, RZ, RZ, -R10 ;  /* 0x000000ffff0aa224 */ /* 0x000fe200078e0a0a */
[C---:B------:R-:W-:Y:S01]  /*1810*/  ISETP.GT.U32.AND P2, PT, R4.reuse, R0, PT ;  /* 0x000000000400720c */ /* 0x040fe20003f44070 */
[----:B------:R-:W-:Y:S01]  /*1820*/  @!P0 IMAD.MOV R9, RZ, RZ, -R9 ;  /* 0x000000ffff098224 */ /* 0x000fe200078e0a09 */
[----:B------:R-:W-:-:S03]  /*1830*/  ISETP.GT.U32.AND P0, PT, R4, R6, PT ;  /* 0x000000060400720c */ /* 0x000fc60003f04070 */
[----:B------:R-:W-:Y:S01]  /*1840*/  @!P1 IMAD.MOV R8, RZ, RZ, -R8 ;  /* 0x000000ffff089224 */ /* 0x000fe200078e0a08 */
[----:B------:R-:W-:Y:S01]  /*1850*/  ISETP.GT.U32.AND P1, PT, R4, R18, PT ;  /* 0x000000120400720c */ /* 0x000fe20003f24070 */
[----:B------:R-:W-:-:S04]  /*1860*/  IMAD.MOV.U32 R21, RZ, RZ, R12 ;  /* 0x000000ffff157224 */ /* 0x000fc800078e000c */
[----:B------:R-:W-:Y:S01]  /*1870*/  @!P5 IMAD.MOV R21, RZ, RZ, -R21 ;  /* 0x000000ffff15d224 */ /* 0x000fe200078e0a15 */
[----:B------:R-:W-:Y:S02]  /*1880*/  ISETP.GT.U32.AND P5, PT, R4, R20, PT ;  /* 0x000000140400720c */ /* 0x000fe40003fa4070 */
[----:B0-----:R-:W-:Y:S01]  /*1890*/  LOP3.LUT R26, R26, 0x3f, RZ, 0xc0, !PT ;  /* 0x0000003f1a1a7812 */ /* 0x001fe200078ec0ff */
[----:B------:R-:W-:-:S03]  /*18a0*/  @!P6 IMAD.MOV R7, RZ, RZ, -R7 ;  /* 0x000000ffff07e224 */ /* 0x000fc600078e0a07 */
[----:B------:R-:W-:Y:S01]  /*18b0*/  LOP3.LUT R13, R26, 0x40, RZ, 0xfc, !PT ;  /* 0x000000401a0d7812 */ /* 0x000fe200078efcff */
[--C-:B------:R-:W-:Y:S01]  /*18c0*/  @!P2 IMAD.IADD R0, R0, 0x1, -R4.reuse ;  /* 0x000000010000a824 */ /* 0x100fe200078e0a04 */
[----:B------:R-:W-:Y:S01]  /*18d0*/  ISETP.GE.AND P2, PT, R29, RZ, PT ;  /* 0x000000ff1d00720c */ /* 0x000fe20003f46270 */
[--C-:B------:R-:W-:Y:S01]  /*18e0*/  @!P0 IMAD.IADD R6, R6, 0x1, -R4.reuse ;  /* 0x0000000106068824 */ /* 0x100fe200078e0a04 */
[----:B------:R-:W-:Y:S01]  /*18f0*/  ISETP.GE.AND P0, PT, R28, RZ, PT ;  /* 0x000000ff1c00720c */ /* 0x000fe20003f06270 */
[----:B------:R-:W-:Y:S01]  /*1900*/  @!P1 IMAD.IADD R18, R18, 0x1, -R4 ;  /* 0x0000000112129824 */ /* 0x000fe200078e0a04 */
[----:B------:R-:W-:Y:S01]  /*1910*/  ISETP.GE.AND P1, PT, R25, RZ, PT ;  /* 0x000000ff1900720c */ /* 0x000fe20003f26270 */
[----:B------:R-:W-:Y:S01]  /*1920*/  @!P4 IMAD.MOV R16, RZ, RZ, -R16 ;  /* 0x000000ffff10c224 */ /* 0x000fe200078e0a10 */
[----:B------:R-:W-:Y:S01]  /*1930*/  ISETP.GE.AND P4, PT, R27, RZ, PT ;  /* 0x000000ff1b00720c */ /* 0x000fe20003f86270 */
[----:B------:R-:W-:Y:S02]  /*1940*/  IMAD R13, R13, UR4, RZ ;  /* 0x000000040d0d7c24 */ /* 0x000fe4000f8e02ff */
[----:B------:R-:W-:Y:S01]  /*1950*/  IMAD R22, R26, UR4, RZ ;  /* 0x000000041a167c24 */ /* 0x000fe2000f8e02ff */
[----:B------:R-:W0:Y:S01]  /*1960*/  LDCU UR4, c[0x0][0x3b0] ;  /* 0x00007600ff0477ac */ /* 0x000e220008000800 */
[----:B------:R-:W-:Y:S01]  /*1970*/  @!P5 IMAD.IADD R20, R20, 0x1, -R4 ;  /* 0x000000011414d824 */ /* 0x000fe200078e0a04 */
[----:B------:R-:W-:Y:S01]  /*1980*/  LEA R12, P5, R13, UR14, 0x1 ;  /* 0x0000000e0d0c7c11 */ /* 0x000fe2000f8a08ff */
[----:B------:R-:W-:-:S03]  /*1990*/  @!P3 IMAD.MOV R5, RZ, RZ, -R5 ;  /* 0x000000ffff05b224 */ /* 0x000fc600078e0a05 */
[----:B------:R-:W-:Y:S01]  /*19a0*/  LEA.HI.X.SX32 R13, R13, UR15, 0x1, P5 ;  /* 0x0000000f0d0d7c11 */ /* 0x000fe2000a8f0eff */
[----:B------:R-:W-:Y:S02]  /*19b0*/  @!P2 IMAD.MOV R0, RZ, RZ, -R0 ;  /* 0x000000ffff00a224 */ /* 0x000fe400078e0a00 */
[----:B------:R-:W-:Y:S02]  /*19c0*/  @!P0 IMAD.MOV R6, RZ, RZ, -R6 ;  /* 0x000000ffff068224 */ /* 0x000fe400078e0a06 */
[----:B------:R-:W-:Y:S02]  /*19d0*/  @!P1 IMAD.MOV R18, RZ, RZ, -R18 ;  /* 0x000000ffff129224 */ /* 0x000fe400078e0a12 */
[----:B------:R-:W-:Y:S01]  /*19e0*/  @!P4 IMAD.MOV R20, RZ, RZ, -R20 ;  /* 0x000000ffff14c224 */ /* 0x000fe200078e0a14 */
[----:B--2---:R-:W-:-:S13]  /*19f0*/  ISETP.GE.AND P6, PT, R23, RZ, PT ;  /* 0x000000ff1700720c */ /* 0x004fda0003fc6270 */
[----:B------:R-:W-:Y:S01]  /*1a00*/  @!P6 IMAD.MOV R15, RZ, RZ, -R15 ;  /* 0x000000ffff0fe224 */ /* 0x000fe200078e0a0f */
[C---:B------:R-:W-:Y:S02]  /*1a10*/  LEA R2, P6, R22.reuse, UR14, 0x1 ;  /* 0x0000000e16027c11 */ /* 0x040fe4000f8c08ff */
[----:B---3--:R-:W-:Y:S02]  /*1a20*/  ISETP.NE.AND P5, PT, R3, RZ, PT ;  /* 0x000000ff0300720c */ /* 0x008fe40003fa5270 */
[----:B------:R-:W-:Y:S02]  /*1a30*/  LOP3.LUT R4, RZ, R3, RZ, 0x33, !PT ;  /* 0x00000003ff047212 */ /* 0x000fe400078e33ff */
[----:B------:R-:W-:Y:S01]  /*1a40*/  LEA.HI.X.SX32 R3, R22, UR15, 0x1, P6 ;  /* 0x0000000f16037c11 */ /* 0x000fe2000b0f0eff */
[----:B------:R-:W1:Y:S01]  /*1a50*/  LDCU UR15, c[0x0][0x3a0] ;  /* 0x00007400ff0f77ac */ /* 0x000e620008000800 */
[C---:B------:R-:W-:Y:S02]  /*1a60*/  SEL R17, R4.reuse, R17, !P5 ;  /* 0x0000001104117207 */ /* 0x040fe40006800000 */
[----:B------:R-:W-:-:S02]  /*1a70*/  SEL R23, R4, R9, !P5 ;  /* 0x0000000904177207 */ /* 0x000fc40006800000 */
[C---:B------:R-:W-:Y:S02]  /*1a80*/  SEL R24, R4.reuse, R8, !P5 ;  /* 0x0000000804187207 */ /* 0x040fe40006800000 */
[C---:B------:R-:W-:Y:S02]  /*1a90*/  SEL R14, R4.reuse, R14, !P5 ;  /* 0x0000000e040e7207 */ /* 0x040fe40006800000 */
[C---:B------:R-:W-:Y:S02]  /*1aa0*/  SEL R19, R4.reuse, R19, !P5 ;  /* 0x0000001304137207 */ /* 0x040fe40006800000 */
[C---:B------:R-:W-:Y:S02]  /*1ab0*/  SEL R21, R4.reuse, R21, !P5 ;  /* 0x0000001504157207 */ /* 0x040fe40006800000 */
        /* <DEDUP_REMOVED lines=9> */
[----:B------:R-:W-:Y:S01]  /*1b50*/  SEL R4, R4, R20, !P5 ;  /* 0x0000001404047207 */ /* 0x000fe20006800000 */
[----:B0-----:R-:W-:Y:S02]  /*1b60*/  IMAD R0, R17, UR4, RZ ;  /* 0x0000000411007c24 */ /* 0x001fe4000f8e02ff */
[----:B------:R-:W-:Y:S02]  /*1b70*/  IMAD R28, R5, UR4, RZ ;  /* 0x00000004051c7c24 */ /* 0x000fe4000f8e02ff */
[----:B------:R-:W-:Y:S02]  /*1b80*/  IMAD R10, R4, UR4, RZ ;  /* 0x00000004040a7c24 */ /* 0x000fe4000f8e02ff */
[----:B------:R-:W-:Y:S02]  /*1b90*/  IMAD R18, R14, UR4, RZ ;  /* 0x000000040e127c24 */ /* 0x000fe4000f8e02ff */
[----:B------:R-:W-:-:S04]  /*1ba0*/  IMAD.WIDE R4, R0, 0x2, R12 ;  /* 0x0000000200047825 */ /* 0x000fc800078e020c */
[----:B------:R-:W-:Y:S02]  /*1bb0*/  IMAD R19, R19, UR4, RZ ;  /* 0x0000000413137c24 */ /* 0x000fe4000f8e02ff */
[----:B------:R-:W-:Y:S02]  /*1bc0*/  IMAD R20, R21, UR4, RZ ;  /* 0x0000000415147c24 */ /* 0x000fe4000f8e02ff */
[----:B------:R-:W-:Y:S01]  /*1bd0*/  IMAD R26, R15, UR4, RZ ;  /* 0x000000040f1a7c24 */ /* 0x000fe2000f8e02ff */
[----:B------:R0:W-:Y:S01]  /*1be0*/  STL.64 [R1+0x88], R4 ;  /* 0x0000880401007387 */ /* 0x0001e20000100a00 */
[----:B------:R-:W-:Y:S02]  /*1bf0*/  IMAD R25, R7, UR4, RZ ;  /* 0x0000000407197c24 */ /* 0x000fe4000f8e02ff */
[----:B------:R-:W-:Y:S02]  /*1c00*/  IMAD R17, R6, UR4, RZ ;  /* 0x0000000406117c24 */ /* 0x000fe4000f8e02ff */
[----:B------:R-:W-:-:S04]  /*1c10*/  IMAD.WIDE R14, R18, 0x2, R12 ;  /* 0x00000002120e7825 */ /* 0x000fc800078e020c */
[--C-:B------:R-:W-:Y:S01]  /*1c20*/  IMAD.WIDE R6, R19, 0x2, R12.reuse ;  /* 0x0000000213067825 */ /* 0x100fe200078e020c */
[----:B------:R2:W-:Y:S03]  /*1c30*/  STL.64 [R1+0x80], R14 ;  /* 0x0000800e01007387 */ /* 0x0005e60000100a00 */
[----:B------:R-:W-:Y:S02]  /*1c40*/  IMAD R21, R11, UR4, RZ ;  /* 0x000000040b157c24 */ /* 0x000fe4000f8e02ff */
[----:B0-----:R-:W-:Y:S01]  /*1c50*/  IMAD.WIDE R4, R20, 0x2, R12 ;  /* 0x0000000214047825 */ /* 0x001fe200078e020c */
[----:B------:R0:W-:Y:S03]  /*1c60*/  STL.64 [R1+0x78], R6 ;  /* 0x0000780601007387 */ /* 0x0001e60000100a00 */
[----:B------:R-:W-:-:S02]  /*1c70*/  IMAD R22, R22, UR4, RZ ;  /* 0x0000000416167c24 */ /* 0x000fc4000f8e02ff */
[----:B------:R-:W-:Y:S01]  /*1c80*/  IMAD R23, R23, UR4, RZ ;  /* 0x0000000417177c24 */ /* 0x000fe2000f8e02ff */
[----:B------:R3:W-:Y:S01]  /*1c90*/  STL.64 [R1+0x70], R4 ;  /* 0x0000700401007387 */ /* 0x0007e20000100a00 */
[----:B--2---:R-:W-:-:S04]  /*1ca0*/  IMAD.WIDE R14, R21, 0x2, R12 ;  /* 0x00000002150e7825 */ /* 0x004fc800078e020c */
[--C-:B0-----:R-:W-:Y:S01]  /*1cb0*/  IMAD.WIDE R6, R22, 0x2, R12.reuse ;  /* 0x0000000216067825 */ /* 0x101fe200078e020c */
[----:B------:R0:W-:Y:S03]  /*1cc0*/  STL.64 [R1+0x48], R14 ;  /* 0x0000480e01007387 */ /* 0x0001e60000100a00 */
[----:B------:R-:W-:Y:S02]  /*1cd0*/  IMAD R24, R24, UR4, RZ ;  /* 0x0000000418187c24 */ /* 0x000fe4000f8e02ff */
[--C-:B---3--:R-:W-:Y:S01]  /*1ce0*/  IMAD.WIDE R4, R23, 0x2, R12.reuse ;  /* 0x0000000217047825 */ /* 0x108fe200078e020c */
[----:B------:R2:W-:Y:S04]  /*1cf0*/  STL.64 [R1+0x38], R6 ;  /* 0x0000380601007387 */ /* 0x0005e80000100a00 */
[----:B------:R3:W-:Y:S01]  /*1d00*/  STL.64 [R1+0x28], R4 ;  /* 0x0000280401007387 */ /* 0x0007e20000100a00 */
[----:B0-----:R-:W-:-:S04]  /*1d10*/  IMAD.WIDE R14, R24, 0x2, R12 ;  /* 0x00000002180e7825 */ /* 0x001fc800078e020c */
[----:B------:R-:W-:Y:S02]  /*1d20*/  IMAD R27, R16, UR4, RZ ;  /* 0x00000004101b7c24 */ /* 0x000fe4000f8e02ff */
[----:B--2---:R-:W-:-:S04]  /*1d30*/  IMAD.WIDE R6, R25, 0x2, R12 ;  /* 0x0000000219067825 */ /* 0x004fc800078e020c */
[----:B---3--:R-:W-:Y:S01]  /*1d40*/  IMAD.WIDE R4, R26, 0x2, R12 ;  /* 0x000000021a047825 */ /* 0x008fe200078e020c */
[----:B------:R-:W-:Y:S04]  /*1d50*/  STL.64 [R1+0x18], R14 ;  /* 0x0000180e01007387 */ /* 0x000fe80000100a00 */
[----:B------:R-:W-:Y:S04]  /*1d60*/  STL.64 [R1+0x19b0], R4 ;  /* 0x0019b00401007387 */ /* 0x000fe80000100a00 */
[----:B------:R0:W-:Y:S01]  /*1d70*/  STL.64 [R1+0x8], R6 ;  /* 0x0000080601007387 */ /* 0x0001e20000100a00 */
[----:B------:R-:W-:-:S02]  /*1d80*/  IMAD R29, R8, UR4, RZ ;  /* 0x00000004081d7c24 */ /* 0x000fc4000f8e02ff */
[----:B0-----:R-:W-:-:S05]  /*1d90*/  IMAD.WIDE R6, R27, 0x2, R12 ;  /* 0x000000021b067825 */ /* 0x001fca00078e020c */
[----:B------:R0:W-:Y:S01]  /*1da0*/  STL.64 [R1+0x19b8], R6 ;  /* 0x0019b80601007387 */ /* 0x0001e20000100a00 */
[----:B------:R-:W-:-:S04]  /*1db0*/  IMAD.WIDE R14, R29, 0x2, R12 ;  /* 0x000000021d0e7825 */ /* 0x000fc800078e020c */
[----:B------:R-:W-:Y:S01]  /*1dc0*/  IMAD R9, R9, UR4, RZ ;  /* 0x0000000409097c24 */ /* 0x000fe2000f8e02ff */
[----:B------:R-:W2:Y:S01]  /*1dd0*/  LDCU UR4, c[0x0][0x3a4] ;  /* 0x00007480ff0477ac */ /* 0x000ea20008000800 */
[----:B0-----:R-:W-:Y:S02]  /*1de0*/  IMAD.MOV.U32 R7, RZ, RZ, R10 ;  /* 0x000000ffff077224 */ /* 0x001fe400078e000a */
[----:B------:R-:W-:-:S05]  /*1df0*/  IMAD.WIDE R10, R28, 0x2, R12 ;  /* 0x000000021c0a7825 */ /* 0x000fca00078e020c */
[----:B------:R-:W-:Y:S04]  /*1e00*/  STL.64 [R1+0x19c0], R10 ;  /* 0x0019c00a01007387 */ /* 0x000fe80000100a00 */
[----:B------:R0:W-:Y:S02]  /*1e10*/  STL.64 [R1+0x19c8], R14 ;  /* 0x0019c80e01007387 */ /* 0x0001e40000100a00 */
[----:B0-----:R-:W-:Y:S02]  /*1e20*/  IMAD.MOV.U32 R14, RZ, RZ, R17 ;  /* 0x000000ffff0e7224 */ /* 0x001fe400078e0011 */
[----:B------:R-:W-:Y:S02]  /*1e30*/  IMAD.MOV.U32 R15, RZ, RZ, R9 ;  /* 0x000000ffff0f7224 */ /* 0x000fe400078e0009 */
[----:B------:R-:W-:-:S04]  /*1e40*/  IMAD.WIDE R16, R14, 0x2, R12 ;  /* 0x000000020e107825 */ /* 0x000fc800078e020c */
[--C-:B------:R-:W-:Y:S01]  /*1e50*/  IMAD.WIDE R8, R15, 0x2, R12.reuse ;  /* 0x000000020f087825 */ /* 0x100fe200078e020c */
[----:B------:R-:W-:Y:S04]  /*1e60*/  STL.64 [R1+0x19d0], R16 ;  /* 0x0019d01001007387 */ /* 0x000fe80000100a00 */
[----:B------:R0:W-:Y:S04]  /*1e70*/  STL.64 [R1+0x19d8], R8 ;  /* 0x0019d80801007387 */ /* 0x0001e80000100a00 */
[----:B0-----:R-:W3:Y:S01]  /*1e80*/  LDL.LU.64 R8, [R1+0x28] ;  /* 0x0000280001087983 */ /* 0x001ee20000300a00 */
[----:B------:R-:W-:-:S03]  /*1e90*/  IMAD.WIDE R12, R7, 0x2, R12 ;  /* 0x00000002070c7825 */ /* 0x000fc600078e020c */
[----:B---3--:R-:W-:Y:S04]  /*1ea0*/  STL.64 [R1+0x19e0], R8 ;  /* 0x0019e00801007387 */ /* 0x008fe80000100a00 */
[----:B------:R0:W-:Y:S04]  /*1eb0*/  STL.64 [R1+0x19e8], R12 ;  /* 0x0019e80c01007387 */ /* 0x0001e80000100a00 */
[----:B0-----:R-:W3:Y:S01]  /*1ec0*/  LDL.LU.64 R12, [R1+0x38] ;  /* 0x00003800010c7983 */ /* 0x001ee20000300a00 */
[----:B------:R-:W-:-:S04]  /*1ed0*/  IMAD.WIDE R10, R18, 0x2, R2 ;  /* 0x00000002120a7825 */ /* 0x000fc800078e0202 */
[----:B------:R-:W-:-:S04]  /*1ee0*/  IMAD.WIDE R8, R19, 0x2, R2 ;  /* 0x0000000213087825 */ /* 0x000fc800078e0202 */
[----:B------:R-:W-:-:S04]  /*1ef0*/  IMAD.WIDE R4, R0, 0x2, R2 ;  /* 0x0000000200047825 */ /* 0x000fc800078e0202 */
[----:B------:R-:W-:Y:S01]  /*1f00*/  IMAD.MOV.U32 R0, RZ, RZ, R7 ;  /* 0x000000ffff007224 */ /* 0x000fe200078e0007 */
[----:B---3--:R0:W-:Y:S04]  /*1f10*/  STL.64 [R1+0x19f0], R12 ;  /* 0x0019f00c01007387 */ /* 0x0081e80000100a00 */
[----:B------:R-:W-:Y:S04]  /*1f20*/  STL.64 [R1+0x60], R10 ;  /* 0x0000600a01007387 */ /* 0x000fe80000100a00 */
[----:B------:R-:W3:Y:S04]  /*1f30*/  LDL.LU.64 R6, [R1+0x88] ;  /* 0x0000880001067983 */ /* 0x000ee80000300a00 */
[----:B------:R4:W-:Y:S01]  /*1f40*/  STL.64 [R1+0x58], R8 ;  /* 0x0000580801007387 */ /* 0x0009e20000100a00 */
[----:B0-----:R-:W-:-:S05]  /*1f50*/  IMAD.WIDE R12, R21, 0x2, R2 ;  /* 0x00000002150c7825 */ /* 0x001fca00078e0202 */
[----:B------:R0:W-:Y:S01]  /*1f60*/  STL.64 [R1+0x19f8], R12 ;  /* 0x0019f80c01007387 */ /* 0x0001e20000100a00 */
[----:B----4-:R-:W-:-:S05]  /*1f70*/  IMAD.WIDE R8, R20, 0x2, R2 ;  /* 0x0000000214087825 */ /* 0x010fca00078e0202 */
[----:B------:R-:W-:Y:S04]  /*1f80*/  STL.64 [R1+0x50], R8 ;  /* 0x0000500801007387 */ /* 0x000fe80000100a00 */
[----:B0-----:R-:W4:Y:S04]  /*1f90*/  LDL.LU.64 R12, [R1+0x48] ;  /* 0x00004800010c7983 */ /* 0x001f280000300a00 */
[----:B----4-:R0:W-:Y:S04]  /*1fa0*/  STL.64 [R1+0x1a00], R12 ;  /* 0x001a000c01007387 */ /* 0x0101e80000100a00 */
        /* <DEDUP_REMOVED lines=10> */
[----:B0-----:R-:W4:Y:S01]  /*2050*/  LDL.LU.64 R12, [R1+0x80] ;  /* 0x00008000010c7983 */ /* 0x001f220000300a00 */
[----:B------:R-:W-:-:S04]  /*2060*/  IMAD.WIDE R8, R22, 0x2, R2 ;  /* 0x0000000216087825 */ /* 0x000fc800078e0202 */
[----:B------:R-:W-:-:S04]  /*2070*/  IMAD.WIDE R16, R23, 0x2, R2 ;  /* 0x0000000217107825 */ /* 0x000fc800078e0202 */
[----:B------:R-:W-:-:S04]  /*2080*/  IMAD.WIDE R10, R24, 0x2, R2 ;  /* 0x00000002180a7825 */ /* 0x000fc800078e0202 */
[----:B------:R-:W-:-:S04]  /*2090*/  IMAD.WIDE R18, R26, 0x2, R2 ;  /* 0x000000021a127825 */ /* 0x000fc800078e0202 */
[----:B------:R-:W-:-:S04]  /*20a0*/  IMAD.WIDE R20, R27, 0x2, R2 ;  /* 0x000000021b147825 */ /* 0x000fc800078e0202 */
[----:B------:R-:W-:-:S04]  /*20b0*/  IMAD.WIDE R22, R28, 0x2, R2 ;  /* 0x000000021c167825 */ /* 0x000fc800078e0202 */
[----:B------:R-:W-:Y:S01]  /*20c0*/  IMAD.WIDE R26, R14, 0x2, R2 ;  /* 0x000000020e1a7825 */ /* 0x000fe200078e0202 */
[----:B----4-:R0:W-:Y:S03]  /*20d0*/  STL.64 [R1+0x1a30], R12 ;  /* 0x001a300c01007387 */ /* 0x0101e60000100a00 */
[----:B0-----:R-:W-:Y:S02]  /*20e0*/  IMAD.MOV.U32 R12, RZ, RZ, R4 ;  /* 0x000000ffff0c7224 */ /* 0x001fe400078e0004 */
[----:B------:R-:W-:Y:S02]  /*20f0*/  IMAD.MOV.U32 R13, RZ, RZ, R5 ;  /* 0x000000ffff0d7224 */ /* 0x000fe400078e0005 */
[----:B------:R-:W-:-:S04]  /*2100*/  IMAD.WIDE R4, R25, 0x2, R2 ;  /* 0x0000000219047825 */ /* 0x000fc800078e0202 */
[----:B------:R-:W-:-:S04]  /*2110*/  IMAD.WIDE R24, R29, 0x2, R2 ;  /* 0x000000021d187825 */ /* 0x000fc800078e0202 */
[--C-:B------:R-:W-:Y:S02]  /*2120*/  IMAD.WIDE R28, R15, 0x2, R2.reuse ;  /* 0x000000020f1c7825 */ /* 0x100fe400078e0202 */
[----:B------:R-:W4:Y:S02]  /*2130*/  LDL.LU.64 R14, [R1+0x18] ;  /* 0x00001800010e7983 */ /* 0x000f240000300a00 */
[----:B------:R-:W-:-:S04]  /*2140*/  IMAD.WIDE R2, R0, 0x2, R2 ;  /* 0x0000000200027825 */ /* 0x000fc800078e0202 */
[----:B---3--:R-:W-:Y:S01]  /*2150*/  IMAD.MOV.U32 R0, RZ, RZ, R7 ;  /* 0x000000ffff007224 */ /* 0x008fe200078e0007 */
[----:B------:R0:W-:Y:S04]  /*2160*/  STL [R1+0x1998], R6 ;  /* 0x0019980601007387 */ /* 0x0001e80000100800 */
[----:B0-----:R-:W3:Y:S04]  /*2170*/  LDL.LU.64 R6, [R1+0x8] ;  /* 0x0000080001067983 */ /* 0x001ee80000300a00 */
[----:B------:R0:W-:Y:S04]  /*2180*/  STL [R1+0x1990], R0 ;  /* 0x0019900001007387 */ /* 0x0001e80000100800 */
[----:B------:R1:W-:Y:S01]  /*2190*/  STL [R1+0x1994], R12 ;  /* 0x0019940c01007387 */ /* 0x0003e20000100800 */
[----:B0-----:R-:W-:-:S03]  /*21a0*/  IMAD.MOV.U32 R0, RZ, RZ, R13 ;  /* 0x000000ffff007224 */ /* 0x001fc600078e000d */
[----:B-1----:R-:W2:Y:S04]  /*21b0*/  LDL.LU.64 R12, [R1+0x1a30] ;  /* 0x001a3000010c7983 */ /* 0x002ea80000300a00 */
[----:B--2---:R-:W-:Y:S04]  /*21c0*/  STL [R1+0x198c], R12 ;  /* 0x00198c0c01007387 */ /* 0x004fe80000100800 */
[----:B------:R0:W-:Y:S02]  /*21d0*/  STL [R1+0x1988], R0 ;  /* 0x0019880001007387 */ /* 0x0001e40000100800 */
[----:B0-----:R-:W-:-:S02]  /*21e0*/  IMAD.MOV.U32 R0, RZ, RZ, R13 ;  /* 0x000000ffff007224 */ /* 0x001fc400078e000d */
[----:B------:R-:W2:Y:S04]  /*21f0*/  LDL.LU.64 R12, [R1+0x1a28] ;  /* 0x001a2800010c7983 */ /* 0x000ea80000300a00 */
        /* <DEDUP_REMOVED lines=32> */
[----:B------:R-:W-:Y:S04]  /*2400*/  STL [R1+0x1944], R8 ;  /* 0x0019440801007387 */ /* 0x000fe80000100800 */
        /* <DEDUP_REMOVED lines=11> */
[----:B----4-:R-:W-:Y:S04]  /*24c0*/  STL [R1+0x192c], R14 ;  /* 0x00192c0e01007387 */ /* 0x010fe80000100800 */
[----:B------:R0:W-:Y:S02]  /*24d0*/  STL [R1+0x1928], R0 ;  /* 0x0019280001007387 */ /* 0x0001e40000100800 */
[----:B0-----:R-:W-:-:S02]  /*24e0*/  IMAD.MOV.U32 R0, RZ, RZ, R15 ;  /* 0x000000ffff007224 */ /* 0x001fc400078e000f */
[----:B------:R-:W4:Y:S04]  /*24f0*/  LDL.LU.64 R14, [R1+0x19c8] ;  /* 0x0019c800010e7983 */ /* 0x000f280000300a00 */
[----:B------:R-:W-:Y:S04]  /*2500*/  STL [R1+0x1924], R10 ;  /* 0x0019240a01007387 */ /* 0x000fe80000100800 */
[----:B------:R0:W-:Y:S02]  /*2510*/  STL [R1+0x1920], R0 ;  /* 0x0019200001007387 */ /* 0x0001e40000100800 */
[----:B0-----:R-:W-:-:S02]  /*2520*/  IMAD.MOV.U32 R0, RZ, RZ, R11 ;  /* 0x000000ffff007224 */ /* 0x001fc400078e000b */
[----:B------:R-:W2:Y:S04]  /*2530*/  LDL.LU.64 R10, [R1+0x19c0] ;  /* 0x0019c000010a7983 */ /* 0x000ea80000300a00 */
[----:B---3--:R-:W-:Y:S04]  /*2540*/  STL [R1+0x191c], R6 ;  /* 0x00191c0601007387 */ /* 0x008fe80000100800 */
[----:B------:R0:W-:Y:S02]  /*2550*/  STL [R1+0x1918], R0 ;  /* 0x0019180001007387 */ /* 0x0001e40000100800 */
[----:B0-----:R-:W-:-:S02]  /*2560*/  IMAD.MOV.U32 R0, RZ, RZ, R7 ;  /* 0x000000ffff007224 */ /* 0x001fc400078e0007 */
[----:B------:R-:W3:Y:S04]  /*2570*/  LDL.LU.64 R6, [R1+0x19b8] ;  /* 0x0019b80001067983 */ /* 0x000ee80000300a00 */
[----:B------:R-:W-:Y:S04]  /*2580*/  STL [R1+0x1914], R4 ;  /* 0x0019140401007387 */ /* 0x000fe80000100800 */
[----:B------:R0:W-:Y:S02]  /*2590*/  STL [R1+0x1910], R0 ;  /* 0x0019100001007387 */ /* 0x0001e40000100800 */
[----:B0-----:R-:W-:-:S02]  /*25a0*/  IMAD.MOV.U32 R0, RZ, RZ, R5 ;  /* 0x000000ffff007224 */ /* 0x001fc400078e0005 */
[----:B------:R-:W2:Y:S04]  /*25b0*/  LDL.LU.64 R4, [R1+0x19b0] ;  /* 0x0019b00001047983 */ /* 0x000ea80000300a00 */
[----:B--2---:R-:W-:Y:S04]  /*25c0*/  STL [R1+0x190c], R4 ;  /* 0x00190c0401007387 */ /* 0x004fe80000100800 */
[----:B------:R0:W-:Y:S04]  /*25d0*/  STL [R1+0x1908], R0 ;  /* 0x0019080001007387 */ /* 0x0001e80000100800 */
[----:B0-----:R-:W2:Y:S04]  /*25e0*/  LDL.LU R0, [R1+0xa0] ;  /* 0x0000a00001007983 */ /* 0x001ea80000300800 */
[----:B------:R0:W-:Y:S04]  /*25f0*/  STL [R1+0x1900], R5 ;  /* 0x0019000501007387 */ /* 0x0001e80000100800 */
[----:B------:R-:W4:Y:S04]  /*2600*/  LDL.LU R4, [R1+0x9c] ;  /* 0x00009c0001047983 */ /* 0x000f280000300800 */
[----:B0-----:R-:W4:Y:S04]  /*2610*/  LDL.LU R5, [R1+0xa4] ;  /* 0x0000a40001057983 */ /* 0x001f280000300800 */
[----:B------:R0:W-:Y:S04]  /*2620*/  STL [R1+0x1904], R18 ;  /* 0x0019041201007387 */ /* 0x0001e80000100800 */
[----:B------:R1:W-:Y:S01]  /*2630*/  STL [R1+0x18f8], R19 ;  /* 0x0018f81301007387 */ /* 0x0003e20000100800 */
[----:B0-----:R-:W0:Y:S03]  /*2640*/  LDC R18, c[0x0][0x3a8] ;  /* 0x0000ea00ff127b82 */ /* 0x001e260000000800 */
[----:B-1----:R-:W4:Y:S04]  /*2650*/  LDL.LU R19, [R1+0xa8] ;  /* 0x0000a80001137983 */ /* 0x002f280000300800 */
[----:B---3--:R-:W-:Y:S04]  /*2660*/  STL [R1+0x18fc], R6 ;  /* 0x0018fc0601007387 */ /* 0x008fe80000100800 */
[----:B------:R1:W-:Y:S04]  /*2670*/  STL [R1+0x18f0], R7 ;  /* 0x0018f00701007387 */ /* 0x0003e80000100800 */
[----:B------:R-:W-:Y:S04]  /*2680*/  STL [R1+0x18f4], R20 ;  /* 0x0018f41401007387 */ /* 0x000fe80000100800 */
[----:B------:R-:W-:Y:S04]  /*2690*/  STL [R1+0x18e8], R21 ;  /* 0x0018e81501007387 */ /* 0x000fe80000100800 */
[----:B------:R-:W-:Y:S04]  /*26a0*/  STL [R1+0x18ec], R10 ;  /* 0x0018ec0a01007387 */ /* 0x000fe80000100800 */
[----:B------:R-:W-:Y:S04]  /*26b0*/  STL [R1+0x18e0], R11 ;  /* 0x0018e00b01007387 */ /* 0x000fe80000100800 */
[----:B------:R3:W-:Y:S04]  /*26c0*/  STL [R1+0x18e4], R22 ;  /* 0x0018e41601007387 */ /* 0x0007e80000100800 */
[----:B------:R0:W-:Y:S01]  /*26d0*/  STL [R1+0x18d8], R23 ;  /* 0x0018d81701007387 */ /* 0x0001e20000100800 */
[----:B--2---:R-:W-:-:S03]  /*26e0*/  IMAD R0, R0, UR4, RZ ;  /* 0x0000000400007c24 */ /* 0x004fc6000f8e02ff */
[----:B----4-:R2:W-:Y:S01]  /*26f0*/  STL [R1+0x18dc], R14 ;  /* 0x0018dc0e01007387 */ /* 0x0105e20000100800 */
[----:B------:R-:W-:-:S03]  /*2700*/  IMAD R4, R4, UR4, RZ ;  /* 0x0000000404047c24 */ /* 0x000fc6000f8e02ff */
[----:B------:R-:W-:Y:S01]  /*2710*/  STL [R1+0x18d0], R15 ;  /* 0x0018d00f01007387 */ /* 0x000fe20000100800 */
[----:B-1----:R-:W-:-:S03]  /*2720*/  IMAD R7, R5, UR4, RZ ;  /* 0x0000000405077c24 */ /* 0x002fc6000f8e02ff */
[----:B------:R-:W-:Y:S01]  /*2730*/  STL [R1+0x18d4], R24 ;  /* 0x0018d41801007387 */ /* 0x000fe20000100800 */
[----:B---3--:R-:W-:Y:S01]  /*2740*/  LEA R22, P0, R4, UR12, 0x1 ;  /* 0x0000000c04167c11 */ /* 0x008fe2000f8008ff */
[----:B------:R-:W-:Y:S02]  /*2750*/  IMAD R6, R19, UR4, RZ ;  /* 0x0000000413067c24 */ /* 0x000fe4000f8e02ff */
[----:B------:R-:W-:Y:S01]  /*2760*/  STL [R1+0x18c8], R25 ;  /* 0x0018c81901007387 */ /* 0x000fe20000100800 */
[----:B0-----:R-:W-:Y:S01]  /*2770*/  IMAD R10, R18, 0x69, RZ ;  /* 0x00000069120a7824 */ /* 0x001fe200078e02ff */
[----:B------:R-:W0:Y:S02]  /*2780*/  LDC R11, c[0x0][0x3a8] ;  /* 0x0000ea00ff0b7b82 */ /* 0x000e240000000800 */
[----:B------:R1:W-:Y:S01]  /*2790*/  STL [R1+0x18cc], R16 ;  /* 0x0018cc1001007387 */ /* 0x0003e20000100800 */
[----:B------:R-:W-:-:S03]  /*27a0*/  LEA.HI.X.SX32 R23, R4, UR13, 0x1, P0 ;  /* 0x0000000d04177c11 */ /* 0x000fc600080f0eff */
[----:B------:R-:W-:Y:S01]  /*27b0*/  STL [R1+0x18c0], R17 ;  /* 0x0018c01101007387 */ /* 0x000fe20000100800 */
[----:B------:R-:W-:-:S03]  /*27c0*/  LEA R20, P2, R7, UR12, 0x1 ;  /* 0x0000000c07147c11 */ /* 0x000fc6000f8408ff */
[----:B------:R-:W-:Y:S01]  /*27d0*/  STL [R1+0x18c4], R26 ;  /* 0x0018c41a01007387 */ /* 0x000fe20000100800 */
[----:B--2---:R-:W-:-:S03]  /*27e0*/  LEA R14, P0, R0, UR12, 0x1 ;  /* 0x0000000c000e7c11 */ /* 0x004fc6000f8008ff */
[----:B------:R-:W-:Y:S01]  /*27f0*/  STL [R1+0x18b8], R27 ;  /* 0x0018b81b01007387 */ /* 0x000fe20000100800 */
[----:B-1----:R-:W-:-:S03]  /*2800*/  LEA R16, P1, R6, UR12, 0x1 ;  /* 0x0000000c06107c11 */ /* 0x002fc6000f8208ff */
[----:B------:R1:W-:Y:S01]  /*2810*/  STL [R1+0x18bc], R8 ;  /* 0x0018bc0801007387 */ /* 0x0003e20000100800 */
[----:B------:R-:W-:-:S03]  /*2820*/  LEA.HI.X.SX32 R21, R7, UR13, 0x1, P2 ;  /* 0x0000000d07157c11 */ /* 0x000fc600090f0eff */
[----:B------:R-:W-:Y:S01]  /*2830*/  STL [R1+0x18b0], R9 ;  /* 0x0018b00901007387 */ /* 0x000fe20000100800 */
[----:B------:R-:W-:-:S03]  /*2840*/  LEA.HI.X.SX32 R15, R0, UR13, 0x1, P0 ;  /* 0x0000000d000f7c11 */ /* 0x000fc600080f0eff */
[----:B------:R-:W-:Y:S01]  /*2850*/  STL [R1+0x18b4], R28 ;  /* 0x0018b41c01007387 */ /* 0x000fe20000100800 */
[----:B-1----:R-:W-:-:S03]  /*2860*/  IMAD R8, R18, 0x7f, RZ ;  /* 0x0000007f12087824 */ /* 0x002fc600078e02ff */
[----:B------:R-:W-:Y:S01]  /*2870*/  STL [R1+0x18a8], R29 ;  /* 0x0018a81d01007387 */ /* 0x000fe20000100800 */
[----:B------:R-:W-:Y:S01]  /*2880*/  LEA.HI.X.SX32 R17, R6, UR13, 0x1, P1 ;  /* 0x0000000d06117c11 */ /* 0x000fe200088f0eff */
[----:B------:R-:W-:Y:S01]  /*2890*/  IMAD R0, R18, 0x7e, RZ ;  /* 0x0000007e12007824 */ /* 0x000fe200078e02ff */
[----:B------:R-:W1:Y:S01]  /*28a0*/  LDCU UR13, c[0x0][0x3ac] ;  /* 0x00007580ff0d77ac */ /* 0x000e620008000800 */
[----:B------:R2:W-:Y:S01]  /*28b0*/  STL [R1+0x18ac], R12 ;  /* 0x0018ac0c01007387 */ /* 0x0005e20000100800 */
[----:B------:R-:W-:-:S03]  /*28c0*/  IMAD.WIDE R4, R8, 0x2, R22 ;  /* 0x0000000208047825 */ /* 0x000fc600078e0216 */
[----:B------:R-:W-:Y:S04]  /*28d0*/  STL [R1+0x18a0], R13 ;  /* 0x0018a00d01007387 */ /* 0x000fe80000100800 */
[----:B------:R-:W-:Y:S04]  /*28e0*/  STL.64 [R1+0x200], R22 ;  /* 0x0002001601007387 */ /* 0x000fe80000100a00 */
[----:B------:R-:W-:Y:S01]  /*28f0*/  STL [R1+0x18a4], R2 ;  /* 0x0018a40201007387 */ /* 0x000fe20000100800 */
[C---:B------:R-:W-:Y:S01]  /*2900*/  IMAD.WIDE R6, R8.reuse, 0x2, R16 ;  /* 0x0000000208067825 */ /* 0x040fe200078e0210 */
[----:B--2---:R-:W2:Y:S02]  /*2910*/  LDC R12, c[0x0][0x3a8] ;  /* 0x0000ea00ff0c7b82 */ /* 0x004ea40000000800 */
[----:B------:R3:W-:Y:S04]  /*2920*/  STL [R1+0x8bc], R3 ;  /* 0x0008bc0301007387 */ /* 0x0007e80000100800 */
[----:B------:R-:W-:Y:S04]  /*2930*/  STL [R1+0x8c4], R4 ;  /* 0x0008c40401007387 */ /* 0x000fe80000100800 */
[----:B------:R-:W-:Y:S01]  /*2940*/  STL.64 [R1+0x218], R14 ;  /* 0x0002180e01007387 */ /* 0x000fe20000100a00 */
[----:B---3--:R-:W-:-:S03]  /*2950*/  IMAD.WIDE R2, R8, 0x2, R20 ;  /* 0x0000000208027825 */ /* 0x008fc600078e0214 */
[----:B------:R-:W-:Y:S04]  /*2960*/  STL.64 [R1+0x208], R20 ;  /* 0x0002081401007387 */ /* 0x000fe80000100a00 */
[----:B------:R3:W-:Y:S04]  /*2970*/  STL [R1+0x8c0], R5 ;  /* 0x0008c00501007387 */ /* 0x0007e80000100800 */
[----:B------:R-:W-:Y:S04]  /*2980*/  STL.64 [R1+0x210], R16 ;  /* 0x0002101001007387 */ /* 0x000fe80000100a00 */
[----:B------:R-:W-:Y:S01]  /*2990*/  STL [R1+0x8cc], R2 ;  /* 0x0008cc0201007387 */ /* 0x000fe20000100800 */
[----:B---3--:R-:W-:-:S03]  /*29a0*/  IMAD.WIDE R4, R8, 0x2, R14 ;  /* 0x0000000208047825 */ /* 0x008fc600078e020e */
[----:B------:R3:W-:Y:S04]  /*29b0*/  STL [R1+0x8c8], R3 ;  /* 0x0008c80301007387 */ /* 0x0007e80000100800 */
[----:B------:R-:W-:Y:S04]  /*29c0*/  STL [R1+0x8d4], R6 ;  /* 0x0008d40601007387 */ /* 0x000fe80000100800 */
[----:B------:R4:W-:Y:S01]  /*29d0*/  STL [R1+0x8d0], R7 ;  /* 0x0008d00701007387 */ /* 0x0009e20000100800 */
[----:B---3--:R-:W-:-:S03]  /*29e0*/  IMAD.WIDE R2, R0, 0x2, R22 ;  /* 0x0000000200027825 */ /* 0x008fc600078e0216 */
[----:B------:R-:W-:Y:S04]  /*29f0*/  STL [R1+0x1898], R4 ;  /* 0x0018980401007387 */ /* 0x000fe80000100800 */
[----:B------:R3:W-:Y:S01]  /*2a00*/  STL [R1+0x188c], R5 ;  /* 0x00188c0501007387 */ /* 0x0007e20000100800 */
[----:B----4-:R-:W-:-:S03]  /*2a10*/  IMAD.WIDE R6, R0, 0x2, R16 ;  /* 0x0000000200067825 */ /* 0x010fc600078e0210 */
[----:B------:R-:W-:Y:S01]  /*2a20*/  STL [R1+0x189c], R2 ;  /* 0x00189c0201007387 */ /* 0x000fe20000100800 */
[----:B------:R-:W-:Y:S02]  /*2a30*/  IMAD R8, R18, 0x7d, RZ ;  /* 0x0000007d12087824 */ /* 0x000fe400078e02ff */
[C---:B---3--:R-:W-:Y:S01]  /*2a40*/  IMAD.WIDE R4, R0.reuse, 0x2, R20 ;  /* 0x0000000200047825 */ /* 0x048fe200078e0214 */
[----:B------:R3:W-:Y:S04]  /*2a50*/  STL [R1+0x1890], R3 ;  /* 0x0018900301007387 */ /* 0x0007e80000100800 */
[----:B------:R-:W-:Y:S04]  /*2a60*/  STL [R1+0x1894], R4 ;  /* 0x0018940401007387 */ /* 0x000fe80000100800 */
[----:B------:R4:W-:Y:S01]  /*2a70*/  STL [R1+0x1884], R5 ;  /* 0x0018840501007387 */ /* 0x0009e20000100800 */
[----:B---3--:R-:W-:-:S03]  /*2a80*/  IMAD.WIDE R2, R0, 0x2, R14 ;  /* 0x0000000200027825 */ /* 0x008fc600078e020e */
[----:B------:R-:W-:Y:S04]  /*2a90*/  STL [R1+0x1888], R6 ;  /* 0x0018880601007387 */ /* 0x000fe80000100800 */
[----:B------:R3:W-:Y:S01]  /*2aa0*/  STL [R1+0x186c], R7 ;  /* 0x00186c0701007387 */ /* 0x0007e20000100800 */
[----:B----4-:R-:W-:-:S03]  /*2ab0*/  IMAD.WIDE R4, R8, 0x2, R22 ;  /* 0x0000000208047825 */ /* 0x010fc600078e0216 */
[----:B------:R-:W-:Y:S04]  /*2ac0*/  STL [R1+0x1880], R2 ;  /* 0x0018800201007387 */ /* 0x000fe80000100800 */
[----:B------:R4:W-:Y:S01]  /*2ad0*/  STL [R1+0x1878], R3 ;  /* 0x0018780301007387 */ /* 0x0009e20000100800 */
[----:B---3--:R-:W-:-:S03]  /*2ae0*/  IMAD.WIDE R6, R8, 0x2, R16 ;  /* 0x0000000208067825 */ /* 0x008fc600078e0210 */
[----:B------:R-:W-:Y:S01]  /*2af0*/  STL [R1+0x187c], R4 ;  /* 0x00187c0401007387 */ /* 0x000fe20000100800 */
[----:B------:R-:W-:Y:S02]  /*2b00*/  IMAD R0, R18, 0x7c, RZ ;  /* 0x0000007c12007824 */ /* 0x000fe400078e02ff */
[C---:B----4-:R-:W-:Y:S01]  /*2b10*/  IMAD.WIDE R2, R8.reuse, 0x2, R20 ;  /* 0x0000000208027825 */ /* 0x050fe200078e0214 */
        /* <DEDUP_REMOVED lines=193> */
[----:B----4-:R-:W-:-:S03]  /*3730*/  IMAD.WIDE R4, R0, 0x2, R20 ;  /* 0x0000000200047825 */ /* 0x010fc600078e0214 */
[----:B------:R3:W-:Y:S01]  /*3740*/  STL [R1+0x1690], R3 ;  /* 0x0016900301007387 */ /* 0x0007e20000100800 */
[----:B------:R-:W-:-:S03]  /*3750*/  IMAD R8, R18, 0x6d, RZ ;  /* 0x0000006d12087824 */ /* 0x000fc600078e02ff */
        /* <DEDUP_REMOVED lines=8> */
[----:B------:R-:W-:Y:S02]  /*37e0*/  IMAD R0, R18, 0x6c, RZ ;  /* 0x0000006c12007824 */ /* 0x000fe400078e02ff */
[C---:B---3--:R-:W-:Y:S01]  /*37f0*/  IMAD.WIDE R6, R8.reuse, 0x2, R16 ;  /* 0x0000000208067825 */ /* 0x048fe200078e0210 */
[----:B------:R-:W-:Y:S03]  /*3800*/  STL [R1+0x167c], R4 ;  /* 0x00167c0401007387 */ /* 0x000fe60000100800 */
        /* <DEDUP_REMOVED lines=12> */
[----:B------:R-:W-:-:S03]  /*38d0*/  IMAD R8, R18, 0x6b, RZ ;  /* 0x0000006b12087824 */ /* 0x000fc600078e02ff */
[----:B------:R3:W-:Y:S01]  /*38e0*/  STL [R1+0x1650], R3 ;  /* 0x0016500301007387 */ /* 0x0007e20000100800 */
[----:B----4-:R-:W-:-:S03]  /*38f0*/  IMAD.WIDE R4, R0, 0x2, R16 ;  /* 0x0000000200047825 */ /* 0x010fc600078e0210 */
        /* <DEDUP_REMOVED lines=16> */
[----:B------:R-:W-:Y:S01]  /*3a00*/  STL [R1+0x8f8], R4 ;  /* 0x0008f80401007387 */ /* 0x000fe20000100800 */
[----:B------:R-:W-:-:S03]  /*3a10*/  IMAD.WIDE R8, R0, 0x2, R22 ;  /* 0x0000000200087825 */ /* 0x000fc600078e0216 */
        /* <DEDUP_REMOVED lines=532> */
[----:B------:R-:W-:-:S03]  /*5b60*/  IMAD.SHL.U32 R0, R18, 0x40, RZ ;  /* 0x0000004012007824 */ /* 0x000fc600078e00ff */
        /* <DEDUP_REMOVED lines=54> */
[----:B------:R-:W-:Y:S01]  /*5ed0*/  STL [R1+0xe9c], R7 ;  /* 0x000e9c0701007387 */ /* 0x000fe20000100800 */
[----:B---3--:R-:W-:-:S03]  /*5ee0*/  IMAD.WIDE R4, R10, 0x2, R16 ;  /* 0x000000020a047825 */ /* 0x008fc600078e0210 */
[----:B------:R3:W-:Y:S04]  /*5ef0*/  STL [R1+0xea8], R8 ;  /* 0x000ea80801007387 */ /* 0x0007e80000100800 */
[----:B------:R-:W-:Y:S01]  /*5f00*/  STL [R1+0xea4], R9 ;  /* 0x000ea40901007387 */ /* 0x000fe20000100800 */
[----:B------:R-:W-:-:S03]  /*5f10*/  IMAD R0, R18, 0x3c, RZ ;  /* 0x0000003c12007824 */ /* 0x000fc600078e02ff */
[----:B------:R-:W-:Y:S04]  /*5f20*/  STL [R1+0xeb0], R2 ;  /* 0x000eb00201007387 */ /* 0x000fe80000100800 */
[----:B------:R4:W-:Y:S01]  /*5f30*/  STL [R1+0xeac], R3 ;  /* 0x000eac0301007387 */ /* 0x0009e20000100800 */
[----:B---3--:R-:W3:Y:S01]  /*5f40*/  LDC R8, c[0x0][0x3a8] ;  /* 0x0000ea00ff087b82 */ /* 0x008ee20000000800 */
[----:B------:R-:W-:Y:S02]  /*5f50*/  IMAD.WIDE R6, R0, 0x2, R22 ;  /* 0x0000000200067825 */ /* 0x000fe400078e0216 */
[----:B------:R-:W-:Y:S02]  /*5f60*/  STL [R1+0xeb8], R4 ;  /* 0x000eb80401007387 */ /* 0x000fe40000100800 */
[----:B----4-:R-:W-:-:S02]  /*5f70*/  IMAD.WIDE R2, R10, 0x2, R14 ;  /* 0x000000020a027825 */ /* 0x010fc400078e020e */
[----:B------:R4:W-:Y:S01]  /*5f80*/  STL [R1+0xeb4], R5 ;  /* 0x000eb40501007387 */ /* 0x0009e20000100800 */
[----:B------:R-:W0:Y:S03]  /*5f90*/  LDC R10, c[0x0][0x3a8] ;  /* 0x0000ea00ff0a7b82 */ /* 0x000e260000000800 */
[----:B------:R-:W-:Y:S04]  /*5fa0*/  STL [R1+0xec0], R2 ;  /* 0x000ec00201007387 */ /* 0x000fe80000100800 */
[----:B------:R1:W-:Y:S01]  /*5fb0*/  STL [R1+0xebc], R3 ;  /* 0x000ebc0301007387 */ /* 0x0003e20000100800 */
[----:B----4-:R-:W-:-:S03]  /*5fc0*/  IMAD.WIDE R4, R0, 0x2, R16 ;  /* 0x0000000200047825 */ /* 0x010fc600078e0210 */
[----:B------:R-:W-:Y:S01]  /*5fd0*/  STL [R1+0xec8], R6 ;  /* 0x000ec80601007387 */ /* 0x000fe20000100800 */
[----:B-1----:R-:W-:-:S03]  /*5fe0*/  IMAD.WIDE R2, R0, 0x2, R20 ;  /* 0x0000000200027825 */ /* 0x002fc600078e0214 */
[----:B------:R1:W-:Y:S04]  /*5ff0*/  STL [R1+0xec4], R7 ;  /* 0x000ec40701007387 */ /* 0x0003e80000100800 */
[----:B------:R-:W-:Y:S01]  /*6000*/  STL [R1+0xed0], R2 ;  /* 0x000ed00201007387 */ /* 0x000fe20000100800 */
[----:B------:R-:W-:-:S03]  /*6010*/  IMAD R18, R18, 0x3b, RZ ;  /* 0x0000003b12127824 */ /* 0x000fc600078e02ff */
[----:B------:R4:W-:Y:S01]  /*6020*/  STL [R1+0xecc], R3 ;  /* 0x000ecc0301007387 */ /* 0x0009e20000100800 */
[----:B-1----:R-:W-:-:S03]  /*6030*/  IMAD.WIDE R6, R18, 0x2, R22 ;  /* 0x0000000212067825 */ /* 0x002fc600078e0216 */
[----:B------:R-:W-:Y:S01]  /*6040*/  STL [R1+0xed8], R4 ;  /* 0x000ed80401007387 */ /* 0x000fe20000100800 */
[----:B----4-:R-:W-:-:S03]  /*6050*/  IMAD.WIDE R2, R0, 0x2, R14 ;  /* 0x0000000200027825 */ /* 0x010fc600078e020e */
[----:B------:R1:W-:Y:S04]  /*6060*/  STL [R1+0xed4], R5 ;  /* 0x000ed40501007387 */ /* 0x0003e80000100800 */
[----:B------:R-:W-:Y:S04]  /*6070*/  STL [R1+0xee0], R2 ;  /* 0x000ee00201007387 */ /* 0x000fe80000100800 */
[----:B------:R4:W-:Y:S01]  /*6080*/  STL [R1+0xedc], R3 ;  /* 0x000edc0301007387 */ /* 0x0009e20000100800 */
[----:B---3--:R-:W-:Y:S02]  /*6090*/  IMAD R0, R8, 0x3a, RZ ;  /* 0x0000003a08007824 */ /* 0x008fe400078e02ff */
[C---:B-1----:R-:W-:Y:S01]  /*60a0*/  IMAD.WIDE R4, R18.reuse, 0x2, R16 ;  /* 0x0000000212047825 */ /* 0x042fe200078e0210 */
[----:B------:R-:W-:Y:S03]  /*60b0*/  STL [R1+0xee8], R6 ;  /* 0x000ee80601007387 */ /* 0x000fe60000100800 */
[C---:B----4-:R-:W-:Y:S01]  /*60c0*/  IMAD.WIDE R2, R18.reuse, 0x2, R20 ;  /* 0x0000000212027825 */ /* 0x050fe200078e0214 */
[----:B------:R1:W-:Y:S04]  /*60d0*/  STL [R1+0xee4], R7 ;  /* 0x000ee40701007387 */ /* 0x0003e80000100800 */
[----:B------:R-:W-:Y:S04]  /*60e0*/  STL [R1+0xef0], R2 ;  /* 0x000ef00201007387 */ /* 0x000fe80000100800 */
[----:B------:R3:W-:Y:S01]  /*60f0*/  STL [R1+0xeec], R3 ;  /* 0x000eec0301007387 */ /* 0x0007e20000100800 */
[----:B-1----:R-:W-:-:S03]  /*6100*/  IMAD.WIDE R6, R18, 0x2, R14 ;  /* 0x0000000212067825 */ /* 0x002fc600078e020e */
[----:B------:R-:W-:Y:S04]  /*6110*/  STL [R1+0xef8], R4 ;  /* 0x000ef80401007387 */ /* 0x000fe80000100800 */
[----:B------:R1:W-:Y:S01]  /*6120*/  STL [R1+0xef4], R5 ;  /* 0x000ef40501007387 */ /* 0x0003e20000100800 */
[----:B---3--:R-:W-:-:S03]  /*6130*/  IMAD.WIDE R2, R0, 0x2, R22 ;  /* 0x0000000200027825 */ /* 0x008fc600078e0216 */
[----:B------:R-:W-:Y:S04]  /*6140*/  STL [R1+0xf00], R6 ;  /* 0x000f000601007387 */ /* 0x000fe80000100800 */
[----:B------:R3:W-:Y:S04]  /*6150*/  STL [R1+0xefc], R7 ;  /* 0x000efc0701007387 */ /* 0x0007e80000100800 */
[----:B------:R-:W-:Y:S01]  /*6160*/  STL [R1+0xf08], R2 ;  /* 0x000f080201007387 */ /* 0x000fe20000100800 */
[----:B0-----:R-:W-:-:S03]  /*6170*/  IMAD R10, R10, 0x39, RZ ;  /* 0x000000390a0a7824 */ /* 0x001fc600078e02ff */
[----:B------:R0:W-:Y:S01]  /*6180*/  STL [R1+0xf04], R3 ;  /* 0x000f040301007387 */ /* 0x0001e20000100800 */
[----:B-1----:R-:W-:-:S04]  /*6190*/  IMAD.WIDE R4, R0, 0x2, R16 ;  /* 0x0000000200047825 */ /* 0x002fc800078e0210 */
[----:B---3--:R-:W-:-:S04]  /*61a0*/  IMAD.WIDE R6, R0, 0x2, R14 ;  /* 0x0000000200067825 */ /* 0x008fc800078e020e */
[----:B0-----:R-:W-:-:S04]  /*61b0*/  IMAD.WIDE R2, R0, 0x2, R20 ;  /* 0x0000000200027825 */ /* 0x001fc800078e0214 */
[C---:B------:R-:W-:Y:S01]  /*61c0*/  IMAD.WIDE R8, R10.reuse, 0x2, R22 ;  /* 0x000000020a087825 */ /* 0x040fe200078e0216 */
[----:B------:R-:W-:Y:S04]  /*61d0*/  STL [R1+0xf10], R2 ;  /* 0x000f100201007387 */ /* 0x000fe80000100800 */
[----:B------:R0:W-:Y:S04]  /*61e0*/  STL [R1+0xf0c], R3 ;  /* 0x000f0c0301007387 */ /* 0x0001e80000100800 */
[----:B------:R-:W-:Y:S04]  /*61f0*/  STL [R1+0xf18], R4 ;  /* 0x000f180401007387 */ /* 0x000fe80000100800 */
[----:B------:R1:W-:Y:S01]  /*6200*/  STL [R1+0xf14], R5 ;  /* 0x000f140501007387 */ /* 0x0003e20000100800 */
[----:B0-----:R-:W-:-:S03]  /*6210*/  IMAD.WIDE R2, R10, 0x2, R20 ;  /* 0x000000020a027825 */ /* 0x001fc600078e0214 */
[----:B------:R-:W-:Y:S04]  /*6220*/  STL [R1+0xf20], R6 ;  /* 0x000f200601007387 */ /* 0x000fe80000100800 */
[----:B------:R-:W-:Y:S01]  /*6230*/  STL [R1+0xf1c], R7 ;  /* 0x000f1c0701007387 */ /* 0x000fe20000100800 */
[----:B-1----:R-:W-:-:S03]  /*6240*/  IMAD.WIDE R4, R10, 0x2, R16 ;  /* 0x000000020a047825 */ /* 0x002fc600078e0210 */
[----:B------:R-:W-:Y:S04]  /*6250*/  STL [R1+0xf28], R8 ;  /* 0x000f280801007387 */ /* 0x000fe80000100800 */
[----:B------:R0:W-:Y:S01]  /*6260*/  STL [R1+0xf24], R9 ;  /* 0x000f240901007387 */ /* 0x0001e20000100800 */
[----:B------:R-:W-:Y:S02]  /*6270*/  IMAD R0, R11, 0x38, RZ ;  /* 0x000000380b007824 */ /* 0x000fe400078e02ff */
[----:B------:R-:W1:Y:S01]  /*6280*/  LDC R11, c[0x0][0x3a8] ;  /* 0x0000ea00ff0b7b82 */ /* 0x000e620000000800 */
[----:B------:R-:W-:Y:S04]  /*6290*/  STL [R1+0xf30], R2 ;  /* 0x000f300201007387 */ /* 0x000fe80000100800 */
[----:B------:R3:W-:Y:S03]  /*62a0*/  STL [R1+0xf2c], R3 ;  /* 0x000f2c0301007387 */ /* 0x0007e60000100800 */
[----:B0-----:R-:W0:Y:S01]  /*62b0*/  LDC R9, c[0x0][0x3a8] ;  /* 0x0000ea00ff097b82 */ /* 0x001e220000000800 */
[----:B------:R-:W-:Y:S01]  /*62c0*/  STL [R1+0xf38], R4 ;  /* 0x000f380401007387 */ /* 0x000fe20000100800 */
[----:B------:R-:W-:-:S04]  /*62d0*/  IMAD.WIDE R6, R0, 0x2, R22 ;  /* 0x0000000200067825 */ /* 0x000fc800078e0216 */
[----:B---3--:R-:W-:Y:S01]  /*62e0*/  IMAD.WIDE R2, R10, 0x2, R14 ;  /* 0x000000020a027825 */ /* 0x008fe200078e020e */
[----:B------:R3:W-:Y:S01]  /*62f0*/  STL [R1+0xf34], R5 ;  /* 0x000f340501007387 */ /* 0x0007e20000100800 */
[----:B------:R-:W4:Y:S03]  /*6300*/  LDC R10, c[0x0][0x3a8] ;  /* 0x0000ea00ff0a7b82 */ /* 0x000f260000000800 */
[----:B------:R-:W-:Y:S04]  /*6310*/  STL [R1+0xf40], R2 ;  /* 0x000f400201007387 */ /* 0x000fe80000100800 */
[----:B------:R2:W-:Y:S01]  /*6320*/  STL [R1+0xf3c], R3 ;  /* 0x000f3c0301007387 */ /* 0x0005e20000100800 */
[----:B---3--:R-:W-:-:S03]  /*6330*/  IMAD.WIDE R4, R0, 0x2, R16 ;  /* 0x0000000200047825 */ /* 0x008fc600078e0210 */
[----:B------:R-:W-:Y:S01]  /*6340*/  STL [R1+0xf48], R6 ;  /* 0x000f480601007387 */ /* 0x000fe20000100800 */
[----:B--2---:R-:W-:-:S03]  /*6350*/  IMAD.WIDE R2, R0, 0x2, R20 ;  /* 0x0000000200027825 */ /* 0x004fc600078e0214 */
[----:B------:R2:W-:Y:S04]  /*6360*/  STL [R1+0xf44], R7 ;  /* 0x000f440701007387 */ /* 0x0005e80000100800 */
[----:B------:R-:W-:Y:S01]  /*6370*/  STL [R1+0xf50], R2 ;  /* 0x000f500201007387 */ /* 0x000fe20000100800 */
[----:B------:R-:W-:Y:S02]  /*6380*/  IMAD R8, R12, 0x37, RZ ;  /* 0x000000370c087824 */ /* 0x000fe400078e02ff */
[----:B----4-:R-:W-:Y:S01]  /*6390*/  IMAD R10, R10, 0x35, RZ ;  /* 0x000000350a0a7824 */ /* 0x010fe200078e02ff */
[----:B------:R3:W-:Y:S01]  /*63a0*/  STL [R1+0xf4c], R3 ;  /* 0x000f4c0301007387 */ /* 0x0007e20000100800 */
[----:B------:R-:W4:Y:S01]  /*63b0*/  LDC R12, c[0x0][0x3a8] ;  /* 0x0000ea00ff0c7b82 */ /* 0x000f220000000800 */
[----:B--2---:R-:W-:-:S02]  /*63c0*/  IMAD.WIDE R6, R8, 0x2, R22 ;  /* 0x0000000208067825 */ /* 0x004fc400078e0216 */
[----:B------:R-:W-:Y:S02]  /*63d0*/  STL [R1+0xf58], R4 ;  /* 0x000f580401007387 */ /* 0x000fe40000100800 */
[----:B---3--:R-:W-:Y:S02]  /*63e0*/  IMAD.WIDE R2, R0, 0x2, R14 ;  /* 0x0000000200027825 */ /* 0x008fe400078e020e */
[----:B------:R2:W-:Y:S04]  /*63f0*/  STL [R1+0xf54], R5 ;  /* 0x000f540501007387 */ /* 0x0005e80000100800 */
[----:B------:R-:W-:Y:S04]  /*6400*/  STL [R1+0xf60], R2 ;  /* 0x000f600201007387 */ /* 0x000fe80000100800 */
[----:B------:R3:W-:Y:S01]  /*6410*/  STL [R1+0xf5c], R3 ;  /* 0x000f5c0301007387 */ /* 0x0007e20000100800 */
[----:B0-----:R-:W-:-:S02]  /*6420*/  IMAD R0, R9, 0x36, RZ ;  /* 0x0000003609007824 */ /* 0x001fc400078e02ff */
[C---:B--2---:R-:W-:Y:S01]  /*6430*/  IMAD.WIDE R4, R8.reuse, 0x2, R16 ;  /* 0x0000000208047825 */ /* 0x044fe200078e0210 */
[----:B------:R-:W-:Y:S03]  /*6440*/  STL [R1+0xf68], R6 ;  /* 0x000f680601007387 */ /* 0x000fe60000100800 */
[C---:B---3--:R-:W-:Y:S01]  /*6450*/  IMAD.WIDE R2, R8.reuse, 0x2, R20 ;  /* 0x0000000208027825 */ /* 0x048fe200078e0214 */
[----:B------:R0:W-:Y:S04]  /*6460*/  STL [R1+0xf64], R7 ;  /* 0x000f640701007387 */ /* 0x0001e80000100800 */
[----:B------:R-:W-:Y:S04]  /*6470*/  STL [R1+0xf70], R2 ;  /* 0x000f700201007387 */ /* 0x000fe80000100800 */
[----:B------:R2:W-:Y:S01]  /*6480*/  STL [R1+0xf6c], R3 ;  /* 0x000f6c0301007387 */ /* 0x0005e20000100800 */
[----:B0-----:R-:W-:-:S03]  /*6490*/  IMAD.WIDE R6, R8, 0x2, R14 ;  /* 0x0000000208067825 */ /* 0x001fc600078e020e */
[----:B------:R-:W-:Y:S04]  /*64a0*/  STL [R1+0xf78], R4 ;  /* 0x000f780401007387 */ /* 0x000fe80000100800 */
[----:B------:R0:W-:Y:S01]  /*64b0*/  STL [R1+0xf74], R5 ;  /* 0x000f740501007387 */ /* 0x0001e20000100800 */
[----:B--2---:R-:W-:-:S03]  /*64c0*/  IMAD.WIDE R2, R0, 0x2, R22 ;  /* 0x0000000200027825 */ /* 0x004fc600078e0216 */
[----:B------:R-:W-:Y:S04]  /*64d0*/  STL [R1+0xf80], R6 ;  /* 0x000f800601007387 */ /* 0x000fe80000100800 */
[----:B------:R2:W-:Y:S04]  /*64e0*/  STL [R1+0xf7c], R7 ;  /* 0x000f7c0701007387 */ /* 0x0005e80000100800 */
[----:B------:R-:W-:Y:S01]  /*64f0*/  STL [R1+0xf88], R2 ;  /* 0x000f880201007387 */ /* 0x000fe20000100800 */
[----:B0-----:R-:W-:-:S03]  /*6500*/  IMAD.WIDE R4, R0, 0x2, R16 ;  /* 0x0000000200047825 */ /* 0x001fc600078e0210 */
[----:B------:R0:W-:Y:S01]  /*6510*/  STL [R1+0xf84], R3 ;  /* 0x000f840301007387 */ /* 0x0001e20000100800 */
[----:B--2---:R-:W-:-:S04]  /*6520*/  IMAD.WIDE R6, R0, 0x2, R14 ;  /* 0x0000000200067825 */ /* 0x004fc800078e020e */
        /* <DEDUP_REMOVED lines=9> */
[----:B--2---:R-:W-:-:S03]  /*65c0*/  IMAD.WIDE R4, R10, 0x2, R16 ;  /* 0x000000020a047825 */ /* 0x004fc600078e0210 */
[----:B------:R-:W-:Y:S04]  /*65d0*/  STL [R1+0xfa8], R8 ;  /* 0x000fa80801007387 */ /* 0x000fe80000100800 */
[----:B------:R0:W-:Y:S01]  /*65e0*/  STL [R1+0xfa4], R9 ;  /* 0x000fa40901007387 */ /* 0x0001e20000100800 */
[----:B-1----:R-:W-:Y:S02]  /*65f0*/  IMAD R0, R11, 0x34, RZ ;  /* 0x000000340b007824 */ /* 0x002fe400078e02ff */
[----:B------:R-:W1:Y:S01]  /*6600*/  LDC R11, c[0x0][0x3a8] ;  /* 0x0000ea00ff0b7b82 */ /* 0x000e620000000800 */
[----:B------:R-:W-:Y:S04]  /*6610*/  STL [R1+0xfb0], R2 ;  /* 0x000fb00201007387 */ /* 0x000fe80000100800 */
[----:B------:R2:W-:Y:S03]  /*6620*/  STL [R1+0xfac], R3 ;  /* 0x000fac0301007387 */ /* 0x0005e60000100800 */
[----:B0-----:R-:W0:Y:S01]  /*6630*/  LDC R9, c[0x0][0x3a8] ;  /* 0x0000ea00ff097b82 */ /* 0x001e220000000800 */
[----:B------:R-:W-:Y:S01]  /*6640*/  STL [R1+0xfb8], R4 ;  /* 0x000fb80401007387 */ /* 0x000fe20000100800 */
[----:B------:R-:W-:-:S04]  /*6650*/  IMAD.WIDE R6, R0, 0x2, R22 ;  /* 0x0000000200067825 */ /* 0x000fc800078e0216 */
[----:B--2---:R-:W-:Y:S01]  /*6660*/  IMAD.WIDE R2, R10, 0x2, R14 ;  /* 0x000000020a027825 */ /* 0x004fe200078e020e */
[----:B------:R2:W-:Y:S01]  /*6670*/  STL [R1+0xfb4], R5 ;  /* 0x000fb40501007387 */ /* 0x0005e20000100800 */
[----:B------:R-:W3:Y:S03]  /*6680*/  LDC R10, c[0x0][0x3a8] ;  /* 0x0000ea00ff0a7b82 */ /* 0x000ee60000000800 */
[----:B------:R-:W-:Y:S04]  /*6690*/  STL [R1+0xfc0], R2 ;  /* 0x000fc00201007387 */ /* 0x000fe80000100800 */
[----:B------:R4:W-:Y:S01]  /*66a0*/  STL [R1+0xfbc], R3 ;  /* 0x000fbc0301007387 */ /* 0x0009e20000100800 */
[----:B--2---:R-:W-:-:S03]  /*66b0*/  IMAD.WIDE R4, R0, 0x2, R16 ;  /* 0x0000000200047825 */ /* 0x004fc600078e0210 */
[----:B------:R-:W-:Y:S01]  /*66c0*/  STL [R1+0xfc8], R6 ;  /* 0x000fc80601007387 */ /* 0x000fe20000100800 */
[----:B----4-:R-:W-:-:S03]  /*66d0*/  IMAD.WIDE R2, R0, 0x2, R20 ;  /* 0x0000000200027825 */ /* 0x010fc600078e0214 */
[----:B------:R2:W-:Y:S04]  /*66e0*/  STL [R1+0xfc4], R7 ;  /* 0x000fc40701007387 */ /* 0x0005e80000100800 */
[----:B------:R-:W-:Y:S01]  /*66f0*/  STL [R1+0xfd0], R2 ;  /* 0x000fd00201007387 */ /* 0x000fe20000100800 */
[----:B------:R-:W-:Y:S02]  /*6700*/  IMAD R8, R12, 0x33, RZ ;  /* 0x000000330c087824 */ /* 0x000fe400078e02ff */
[----:B---3--:R-:W-:Y:S01]  /*6710*/  IMAD R10, R10, 0x31, RZ ;  /* 0x000000310a0a7824 */ /* 0x008fe200078e02ff */
        /* <DEDUP_REMOVED lines=261> */
[----:B-1----:R-:W-:Y:S02]  /*7770*/  IMAD.SHL.U32 R0, R11, 0x20, RZ ;  /* 0x000000200b007824 */ /* 0x002fe400078e00ff */
        /* <DEDUP_REMOVED lines=353> */
[----:B------:R-:W4:Y:S01]  /*8d90*/  LDC R12, c[0x0][0x3a8] ;  /* 0x0000ea00ff0c7b82 */ /* 0x000f220000000800 */
[----:B------:R1:W-:Y:S01]  /*8da0*/  STL [R1+0x154c], R3 ;  /* 0x00154c0301007387 */ /* 0x0003e20000100800 */
[----:B--2---:R-:W-:-:S03]  /*8db0*/  IMAD.WIDE R6, R8, 0x2, R22 ;  /* 0x0000000208067825 */ /* 0x004fc600078e0216 */
[----:B------:R-:W-:Y:S01]  /*8dc0*/  STL [R1+0x1558], R4 ;  /* 0x0015580401007387 */ /* 0x000fe20000100800 */
[----:B-1----:R-:W-:-:S03]  /*8dd0*/  IMAD.WIDE R2, R0, 0x2, R14 ;  /* 0x0000000200027825 */ /* 0x002fc600078e020e */
[----:B------:R1:W-:Y:S04]  /*8de0*/  STL [R1+0x1554], R5 ;  /* 0x0015540501007387 */ /* 0x0003e80000100800 */
[----:B------:R-:W-:Y:S04]  /*8df0*/  STL [R1+0x1560], R2 ;  /* 0x0015600201007387 */ /* 0x000fe80000100800 */
[----:B------:R2:W-:Y:S01]  /*8e00*/  STL [R1+0x155c], R3 ;  /* 0x00155c0301007387 */ /* 0x0005e20000100800 */
[----:B0-----:R-:W-:Y:S02]  /*8e10*/  IMAD R0, R9, 0x6, RZ ;  /* 0x0000000609007824 */ /* 0x001fe400078e02ff */
[C---:B-1----:R-:W-:Y:S01]  /*8e20*/  IMAD.WIDE R4, R8.reuse, 0x2, R16 ;  /* 0x0000000208047825 */ /* 0x042fe200078e0210 */
[----:B------:R-:W-:Y:S03]  /*8e30*/  STL [R1+0x1568], R6 ;  /* 0x0015680601007387 */ /* 0x000fe60000100800 */
[C---:B--2---:R-:W-:Y:S01]  /*8e40*/  IMAD.WIDE R2, R8.reuse, 0x2, R20 ;  /* 0x0000000208027825 */ /* 0x044fe200078e0214 */
[----:B------:R0:W-:Y:S04]  /*8e50*/  STL [R1+0x1564], R7 ;  /* 0x0015640701007387 */ /* 0x0001e80000100800 */
[----:B------:R-:W-:Y:S04]  /*8e60*/  STL [R1+0x1570], R2 ;  /* 0x0015700201007387 */ /* 0x000fe80000100800 */
[----:B------:R1:W-:Y:S01]  /*8e70*/  STL [R1+0x156c], R3 ;  /* 0x00156c0301007387 */ /* 0x0003e20000100800 */
[----:B0-----:R-:W-:-:S03]  /*8e80*/  IMAD.WIDE R6, R8, 0x2, R14 ;  /* 0x0000000208067825 */ /* 0x001fc600078e020e */
[----:B------:R-:W-:Y:S04]  /*8e90*/  STL [R1+0x1578], R4 ;  /* 0x0015780401007387 */ /* 0x000fe80000100800 */
[----:B------:R0:W-:Y:S01]  /*8ea0*/  STL [R1+0x1574], R5 ;  /* 0x0015740501007387 */ /* 0x0001e20000100800 */
[----:B-1----:R-:W-:-:S03]  /*8eb0*/  IMAD.WIDE R2, R0, 0x2, R22 ;  /* 0x0000000200027825 */ /* 0x002fc600078e0216 */
[----:B------:R-:W-:Y:S04]  /*8ec0*/  STL [R1+0x1580], R6 ;  /* 0x0015800601007387 */ /* 0x000fe80000100800 */
[----:B------:R1:W-:Y:S04]  /*8ed0*/  STL [R1+0x157c], R7 ;  /* 0x00157c0701007387 */ /* 0x0003e80000100800 */
[----:B------:R-:W-:Y:S01]  /*8ee0*/  STL [R1+0x1588], R2 ;  /* 0x0015880201007387 */ /* 0x000fe20000100800 */
[----:B---3--:R-:W-:-:S03]  /*8ef0*/  IMAD R10, R10, 0x5, RZ ;  /* 0x000000050a0a7824 */ /* 0x008fc600078e02ff */
[----:B------:R2:W-:Y:S01]  /*8f00*/  STL [R1+0x1584], R3 ;  /* 0x0015840301007387 */ /* 0x0005e20000100800 */
[----:B0-----:R-:W-:-:S04]  /*8f10*/  IMAD.WIDE R4, R0, 0x2, R16 ;  /* 0x0000000200047825 */ /* 0x001fc800078e0210 */
[----:B-1----:R-:W-:-:S04]  /*8f20*/  IMAD.WIDE R6, R0, 0x2, R14 ;  /* 0x0000000200067825 */ /* 0x002fc800078e020e */
[----:B--2---:R-:W-:-:S04]  /*8f30*/  IMAD.WIDE R2, R0, 0x2, R20 ;  /* 0x0000000200027825 */ /* 0x004fc800078e0214 */
        /* <DEDUP_REMOVED lines=11> */
[----:B------:R-:W-:Y:S02]  /*8ff0*/  IMAD.SHL.U32 R0, R11, 0x4, RZ ;  /* 0x000000040b007824 */ /* 0x000fe400078e00ff */
        /* <DEDUP_REMOVED lines=11> */
[----:B----4-:R-:W-:-:S02]  /*90b0*/  IMAD R8, R12, 0x3, RZ ;  /* 0x000000030c087824 */ /* 0x010fc400078e02ff */
[C---:B--2---:R-:W-:Y:S01]  /*90c0*/  IMAD.WIDE R4, R0.reuse, 0x2, R16 ;  /* 0x0000000200047825 */ /* 0x044fe200078e0210 */
[----:B------:R-:W-:Y:S01]  /*90d0*/  STL [R1+0x15c8], R6 ;  /* 0x0015c80601007387 */ /* 0x000fe20000100800 */
[----:B------:R-:W2:Y:S02]  /*90e0*/  LDC R12, c[0x0][0x3a8] ;  /* 0x0000ea00ff0c7b82 */ /* 0x000ea40000000800 */
[C---:B------:R-:W-:Y:S01]  /*90f0*/  IMAD.WIDE R2, R0.reuse, 0x2, R20 ;  /* 0x0000000200027825 */ /* 0x040fe200078e0214 */
[----:B------:R4:W-:Y:S04]  /*9100*/  STL [R1+0x15c4], R7 ;  /* 0x0015c40701007387 */ /* 0x0009e80000100800 */
[----:B------:R-:W-:Y:S04]  /*9110*/  STL [R1+0x15d0], R2 ;  /* 0x0015d00201007387 */ /* 0x000fe80000100800 */
[----:B------:R1:W-:Y:S01]  /*9120*/  STL [R1+0x15cc], R3 ;  /* 0x0015cc0301007387 */ /* 0x0003e20000100800 */
[----:B----4-:R-:W-:-:S03]  /*9130*/  IMAD.WIDE R6, R0, 0x2, R14 ;  /* 0x0000000200067825 */ /* 0x010fc600078e020e */
[----:B------:R-:W-:Y:S04]  /*9140*/  STL [R1+0x15d8], R4 ;  /* 0x0015d80401007387 */ /* 0x000fe80000100800 */
[----:B------:R4:W-:Y:S01]  /*9150*/  STL [R1+0x15d4], R5 ;  /* 0x0015d40501007387 */ /* 0x0009e20000100800 */
[----:B-1----:R-:W-:-:S03]  /*9160*/  IMAD.WIDE R2, R8, 0x2, R22 ;  /* 0x0000000208027825 */ /* 0x002fc600078e0216 */
[----:B------:R-:W-:Y:S04]  /*9170*/  STL [R1+0x15e0], R6 ;  /* 0x0015e00601007387 */ /* 0x000fe80000100800 */
[----:B------:R1:W-:Y:S04]  /*9180*/  STL [R1+0x15dc], R7 ;  /* 0x0015dc0701007387 */ /* 0x0003e80000100800 */
[----:B------:R-:W-:Y:S04]  /*9190*/  STL [R1+0x15e8], R2 ;  /* 0x0015e80201007387 */ /* 0x000fe80000100800 */
[----:B------:R2:W-:Y:S01]  /*91a0*/  STL [R1+0x15e4], R3 ;  /* 0x0015e40301007387 */ /* 0x0005e20000100800 */
[----:B----4-:R-:W-:-:S04]  /*91b0*/  IMAD.WIDE R4, R8, 0x2, R16 ;  /* 0x0000000208047825 */ /* 0x010fc800078e0210 */
[----:B0-----:R-:W-:Y:S02]  /*91c0*/  IMAD.SHL.U32 R0, R9, 0x2, RZ ;  /* 0x0000000209007824 */ /* 0x001fe400078e00ff */
[----:B-1----:R-:W-:-:S04]  /*91d0*/  IMAD.WIDE R6, R8, 0x2, R14 ;  /* 0x0000000208067825 */ /* 0x002fc800078e020e */
[----:B--2---:R-:W-:Y:S02]  /*91e0*/  IMAD.WIDE R2, R8, 0x2, R20 ;  /* 0x0000000208027825 */ /* 0x004fe400078e0214 */
[----:B------:R-:W0:Y:S03]  /*91f0*/  LDC R8, c[0x0][0x3a8] ;  /* 0x0000ea00ff087b82 */ /* 0x000e260000000800 */
[----:B------:R-:W-:Y:S04]  /*9200*/  STL [R1+0x15f0], R2 ;  /* 0x0015f00201007387 */ /* 0x000fe80000100800 */
[----:B------:R1:W-:Y:S04]  /*9210*/  STL [R1+0x15ec], R3 ;  /* 0x0015ec0301007387 */ /* 0x0003e80000100800 */
[----:B------:R-:W-:Y:S04]  /*9220*/  STL [R1+0x15f8], R4 ;  /* 0x0015f80401007387 */ /* 0x000fe80000100800 */
[----:B------:R2:W-:Y:S01]  /*9230*/  STL [R1+0x15f4], R5 ;  /* 0x0015f40501007387 */ /* 0x0005e20000100800 */
[----:B-1----:R-:W-:-:S03]  /*9240*/  IMAD.WIDE R2, R0, 0x2, R22 ;  /* 0x0000000200027825 */ /* 0x002fc600078e0216 */
[----:B------:R-:W-:Y:S04]  /*9250*/  STL [R1+0x1600], R6 ;  /* 0x0016000601007387 */ /* 0x000fe80000100800 */
[----:B------:R1:W-:Y:S01]  /*9260*/  STL [R1+0x15fc], R7 ;  /* 0x0015fc0701007387 */ /* 0x0003e20000100800 */
[----:B--2---:R-:W-:-:S03]  /*9270*/  IMAD.WIDE R4, R0, 0x2, R20 ;  /* 0x0000000200047825 */ /* 0x004fc600078e0214 */
[----:B------:R-:W-:Y:S04]  /*9280*/  STL [R1+0x1608], R2 ;  /* 0x0016080201007387 */ /* 0x000fe80000100800 */
[----:B------:R2:W-:Y:S01]  /*9290*/  STL [R1+0x1604], R3 ;  /* 0x0016040301007387 */ /* 0x0005e20000100800 */
[----:B-1----:R-:W-:-:S03]  /*92a0*/  IMAD.WIDE R6, R0, 0x2, R14 ;  /* 0x0000000200067825 */ /* 0x002fc600078e020e */
[----:B------:R-:W-:Y:S01]  /*92b0*/  STL [R1+0x1610], R4 ;  /* 0x0016100401007387 */ /* 0x000fe20000100800 */
[----:B--2---:R-:W-:-:S03]  /*92c0*/  IMAD.WIDE R2, R0, 0x2, R16 ;  /* 0x0000000200027825 */ /* 0x004fc600078e0210 */
[----:B------:R3:W-:Y:S04]  /*92d0*/  STL [R1+0x160c], R5 ;  /* 0x00160c0501007387 */ /* 0x0007e80000100800 */
[----:B------:R-:W-:Y:S04]  /*92e0*/  STL [R1+0x1618], R2 ;  /* 0x0016180201007387 */ /* 0x000fe80000100800 */
[----:B------:R1:W-:Y:S01]  /*92f0*/  STL [R1+0x1614], R3 ;  /* 0x0016140301007387 */ /* 0x0003e20000100800 */
[----:B---3--:R-:W-:-:S03]  /*9300*/  IMAD.WIDE R4, R10, 0x2, R22 ;  /* 0x000000020a047825 */ /* 0x008fc600078e0216 */
[----:B------:R-:W-:Y:S04]  /*9310*/  STL [R1+0x1620], R6 ;  /* 0x0016200601007387 */ /* 0x000fe80000100800 */
[----:B------:R-:W-:Y:S01]  /*9320*/  STL [R1+0x161c], R7 ;  /* 0x00161c0701007387 */ /* 0x000fe20000100800 */
[----:B-1----:R-:W-:-:S03]  /*9330*/  IMAD.WIDE R2, R11, 0x2, R20 ;  /* 0x000000020b027825 */ /* 0x002fc600078e0214 */
[----:B------:R-:W-:Y:S04]  /*9340*/  STL [R1+0x1628], R4 ;  /* 0x0016280401007387 */ /* 0x000fe80000100800 */
[----:B------:R1:W-:Y:S04]  /*9350*/  STL [R1+0x1624], R5 ;  /* 0x0016240501007387 */ /* 0x0003e80000100800 */
[----:B------:R-:W-:Y:S04]  /*9360*/  STL [R1+0x1630], R2 ;  /* 0x0016300201007387 */ /* 0x000fe80000100800 */
[----:B------:R0:W-:Y:S01]  /*9370*/  STL [R1+0x162c], R3 ;  /* 0x00162c0301007387 */ /* 0x0001e20000100800 */
[----:B-1----:R-:W-:-:S05]  /*9380*/  IMAD.WIDE R4, R12, 0x2, R16 ;  /* 0x000000020c047825 */ /* 0x002fca00078e0210 */
[----:B------:R1:W-:Y:S01]  /*9390*/  STL [R1+0x1638], R4 ;  /* 0x0016380401007387 */ /* 0x0003e20000100800 */
[----:B0-----:R-:W-:-:S03]  /*93a0*/  IMAD.WIDE R2, R8, 0x2, R14 ;  /* 0x0000000208027825 */ /* 0x001fc600078e020e */
[----:B------:R1:W-:Y:S04]  /*93b0*/  STL [R1+0x1634], R5 ;  /* 0x0016340501007387 */ /* 0x0003e80000100800 */
[----:B------:R1:W-:Y:S04]  /*93c0*/  STL [R1+0x1640], R2 ;  /* 0x0016400201007387 */ /* 0x0003e80000100800 */
[----:B------:R1:W-:Y:S04]  /*93d0*/  STL [R1+0x163c], R3 ;  /* 0x00163c0301007387 */ /* 0x0003e80000100800 */
[----:B------:R1:W-:Y:S04]  /*93e0*/  STL [R1+0x8b8], RZ ;  /* 0x0008b8ff01007387 */ /* 0x0003e80000100800 */
        /* <DEDUP_REMOVED lines=63> */
[----:B------:R1:W-:Y:S02]  /*97e0*/  STL [R1+0x15c], RZ ;  /* 0x00015cff01007387 */ /* 0x0003e40000100800 */
.L_x_1:
[----:B01----:R-:W2:Y:S01]  /*97f0*/  LDL.64 R2, [R1+0x218] ;  /* 0x0002180001027983 */ /* 0x003ea20000100a00 */
[----:B-----5:R-:W0:Y:S03]  /*9800*/  LDC R9, c[0x0][0x3a0] ;  /* 0x0000e800ff097b82 */ /* 0x020e260000000800 */
[----:B--2---:R1:W-:Y:S04]  /*9810*/  STL [R1+0x2cac], R3 ;  /* 0x002cac0301007387 */ /* 0x0043e80000100800 */
[----:B-1----:R-:W0:Y:S04]  /*9820*/  LDL R3, [R1+0x8b8] ;  /* 0x0008b80001037983 */ /* 0x002e280000100800 */
[----:B------:R-:W-:Y:S04]  /*9830*/  STL [R1+0x25b4], R15 ;  /* 0x0025b40f01007387 */ /* 0x000fe80000100800 */
        /* <DEDUP_REMOVED lines=73> */
[----:B------:R-:W-:Y:S01]  /*9cd0*/  STL [R1+0x2788], R15 ;  /* 0x0027880f01007387 */ /* 0x000fe20000100800 */
[----:B0-----:R-:W-:-:S03]  /*9ce0*/  IMAD R9, R3, -0x80, R9 ;  /* 0xffffff8003097824 */ /* 0x001fc600078e0209 */
        /* <DEDUP_REMOVED lines=163> */
[----:B------:R0:W-:Y:S04]  /*a720*/  STL [R1+0x2ca8], R15 ;  /* 0x002ca80f01007387 */ /* 0x0001e80000100800 */
        /* <DEDUP_REMOVED lines=232> */
[----:B------:R-:W2:Y:S01]  /*b5b0*/  LDL.LU R3, [R1+0x2cac] ;  /* 0x002cac0001037983 */ /* 0x000ea20000300800 */
[----:B------:R-:W-:-:S02]  /*b5c0*/  ISETP.GT.AND P0, PT, R9, RZ, PT ;  /* 0x000000ff0900720c */ /* 0x000fc40003f04270 */
[----:B0-----:R-:W-:Y:S02]  /*b5d0*/  PRMT R15, RZ, 0x7610, R15 ;  /* 0x00007610ff0f7816 */ /* 0x001fe4000000000f */
[----:B-1----:R-:W-:Y:S02]  /*b5e0*/  PRMT R5, RZ, 0x7610, R5 ;  /* 0x00007610ff057816 */ /* 0x002fe40000000005 */
[----:B------:R-:W-:-:S07]  /*b5f0*/  ISETP.GT.AND P1, PT, R9, 0x1, PT ;  /* 0x000000010900780c */ /* 0x000fce0003f24270 */
[----:B--2---:R-:W2:Y:S04]  /*b600*/  @P0 LDG.E.U16 R15, desc[UR10][R2.64] ;  /* 0x0000000a020f0981 */ /* 0x004ea8000c1e1500 */
[----:B--2---:R0:W-:Y:S04]  /*b610*/  STL [R1+0x8a4], R15 ;  /* 0x0008a40f01007387 */ /* 0x0041e80000100800 */
[----:B0-----:R-:W2:Y:S04]  /*b620*/  LDL.LU R15, [R1+0x2ca8] ;  /* 0x002ca800010f7983 */ /* 0x001ea80000300800 */
[----:B------:R-:W3:Y:S01]  /*b630*/  LDL.64 R2, [R1+0x210] ;  /* 0x0002100001027983 */ /* 0x000ee20000100a00 */
[----:B--2---:R-:W-:-:S03]  /*b640*/  PRMT R15, RZ, 0x7610, R15 ;  /* 0x00007610ff0f7816 */ /* 0x004fc6000000000f */
[----:B---3--:R-:W2:Y:S04]  /*b650*/  @P0 LDG.E.U16 R5, desc[UR10][R2.64] ;  /* 0x0000000a02050981 */ /* 0x008ea8000c1e1500 */
        /* <DEDUP_REMOVED lines=12> */
[----:B------:R-:W3:Y:S04]  /*b720*/  LDL R2, [R1+0x163c] ;  /* 0x00163c0001027983 */ /* 0x000ee80000100800 */
[----:B------:R-:W3:Y:S01]  /*b730*/  LDL R3, [R1+0x1640] ;  /* 0x0016400001037983 */ /* 0x000ee20000100800 */
[----:B------:R-:W-:-:S02]  /*b740*/  ISETP.GT.AND P0, PT, R9, 0x2, PT ;  /* 0x000000020900780c */ /* 0x000fc40003f04270 */
[----:B--2---:R-:W-:Y:S02]  /*b750*/  PRMT R5, RZ, 0x7610, R5 ;  /* 0x00007610ff057816 */ /* 0x004fe40000000005 */
[----:B---3--:R-:W-:-:S04]  /*b760*/  @P1 LOP3.LUT R3, R3, R2, RZ, 0x3c, !PT ;  /* 0x0000000203031212 */ /* 0x008fc800078e3cff */
[----:B------:R-:W-:-:S04]  /*b770*/  @P1 LOP3.LUT R2, R3, R2, RZ, 0x3c, !PT ;  /* 0x0000000203021212 */ /* 0x000fc800078e3cff */
[----:B------:R-:W-:-:S05]  /*b780*/  @P1 LOP3.LUT R3, R3, R2, RZ, 0x3c, !PT ;  /* 0x0000000203031212 */ /* 0x000fca00078e3cff */
[----:B------:R-:W2:Y:S04]  /*b790*/  @P1 LDG.E.U16 R15, desc[UR10][R2.64] ;  /* 0x0000000a020f1981 */ /* 0x000ea8000c1e1500 */
[----:B--2---:R0:W-:Y:S04]  /*b7a0*/  STL [R1+0x894], R15 ;  /* 0x0008940f01007387 */ /* 0x0041e80000100800 */
[----:B0-----:R-:W2:Y:S04]  /*b7b0*/  LDL.LU R15, [R1+0x2c98] ;  /* 0x002c9800010f7983 */ /* 0x001ea80000300800 */
[----:B------:R-:W3:Y:S04]  /*b7c0*/  LDL R2, [R1+0x1634] ;  /* 0x0016340001027983 */ /* 0x000ee80000100800 */
[----:B------:R-:W3:Y:S01]  /*b7d0*/  LDL R3, [R1+0x1638] ;  /* 0x0016380001037983 */ /* 0x000ee20000100800 */
[----:B--2---:R-:W-:-:S02]  /*b7e0*/  PRMT R15, RZ, 0x7610, R15 ;  /* 0x00007610ff0f7816 */ /* 0x004fc4000000000f */
        /* <DEDUP_REMOVED lines=3780> */
[----:B------:R-:W3:Y:S02]  /*1a430*/  LDL R3, [R1+0x970] ;  /* 0x0009700001037983 */ /* 0x000ee40000100800 */
[----:B---3--:R-:W-:-:S04]  /*1a440*/  @P1 LOP3.LUT R3, R3, R2, RZ, 0x3c, !PT ;  /* 0x0000000203031212 */ /* 0x008fc800078e3cff */
[----:B------:R-:W-:-:S04]  /*1a450*/  @P1 LOP3.LUT R2, R3, R2, RZ, 0x3c, !PT ;  /* 0x0000000203021212 */ /* 0x000fc800078e3cff */
[----:B------:R-:W-:-:S05]  /*1a460*/  @P1 LOP3.LUT R3, R3, R2, RZ, 0x3c, !PT ;  /* 0x0000000203031212 */ /* 0x000fca00078e3cff */
[----:B------:R-:W3:Y:S04]  /*1a470*/  @P1 LDG.E.U16 R15, desc[UR10][R2.64] ;  /* 0x0000000a020f1981 */ /* 0x000ee8000c1e1500 */
[----:B---3--:R0:W-:Y:S04]  /*1a480*/  STL [R1+0x1f4], R15 ;  /* 0x0001f40f01007387 */ /* 0x0081e80000100800 */
[----:B0-----:R-:W3:Y:S04]  /*1a490*/  LDL.LU R15, [R1+0x2630] ;  /* 0x00263000010f7983 */ /* 0x001ee80000300800 */
[----:B------:R-:W4:Y:S04]  /*1a4a0*/  LDL R2, [R1+0x964] ;  /* 0x0009640001027983 */ /* 0x000f280000100800 */
[----:B------:R-:W4:Y:S01]  /*1a4b0*/  LDL R3, [R1+0x968] ;  /* 0x0009680001037983 */ /* 0x000f220000100800 */
[----:B------:R-:W-:-:S02]  /*1a4c0*/  ISETP.GT.AND P0, PT, R9, 0x68, PT ;  /* 0x000000680900780c */ /* 0x000fc40003f04270 */
[----:B---3--:R-:W-:Y:S02]  /*1a4d0*/  PRMT R15, RZ, 0x7610, R15 ;  /* 0x00007610ff0f7816 */ /* 0x008fe4000000000f */
[----:B----4-:R-:W-:-:S04]  /*1a4e0*/  @P1 LOP3.LUT R3, R3, R2, RZ, 0x3c, !PT ;  /* 0x0000000203031212 */ /* 0x010fc800078e3cff */
[----:B------:R-:W-:-:S04]  /*1a4f0*/  @P1 LOP3.LUT R2, R3, R2, RZ, 0x3c, !PT ;  /* 0x0000000203021212 */ /* 0x000fc800078e3cff */
[----:B------:R-:W-:-:S05]  /*1a500*/  @P1 LOP3.LUT R3, R3, R2, RZ, 0x3c, !PT ;  /* 0x0000000203031212 */ /* 0x000fca00078e3cff */
[----:B------:R-:W3:Y:S04]  /*1a510*/  @P1 LDG.E.U16 R15, desc[UR10][R2.64] ;  /* 0x0000000a020f1981 */ /* 0x000ee8000c1e1500 */
[----:B---3--:R0:W-:Y:S04]  /*1a520*/  STL [R1+0x1e4], R15 ;  /* 0x0001e40f01007387 */ /* 0x0081e80000100800 */
[----:B0-----:R-:W3:Y:S04]  /*1a530*/  LDL.LU R15, [R1+0x262c] ;  /* 0x00262c00010f7983 */ /* 0x001ee80000300800 */
[----:B------:R-:W4:Y:S04]  /*1a540*/  LDL R2, [R1+0x95c] ;  /* 0x00095c0001027983 */ /* 0x000f280000100800 */
[----:B------:R-:W4:Y:S01]  /*1a550*/  LDL R3, [R1+0x960] ;  /* 0x0009600001037983 */ /* 0x000f220000100800 */
[----:B---3--:R-:W-:-:S02]  /*1a560*/  PRMT R15, RZ, 0x7610, R15 ;  /* 0x00007610ff0f7816 */ /* 0x008fc4000000000f */
        /* <DEDUP_REMOVED lines=276> */
[----:B--2---:R-:W-:-:S02]  /*1b6b0*/  PRMT R5, RZ, 0x7610, R5 ;  /* 0x00007610ff057816 */ /* 0x004fc40000000005 */
[----:B----4-:R-:W-:-:S04]  /*1b6c0*/  @P1 LOP3.LUT R3, R3, R2, RZ, 0x3c, !PT ;  /* 0x0000000203031212 */ /* 0x010fc800078e3cff */
[----:B------:R-:W-:-:S04]  /*1b6d0*/  @P1 LOP3.LUT R2, R3, R2, RZ, 0x3c, !PT ;  /* 0x0000000203021212 */ /* 0x000fc800078e3cff */
[----:B------:R-:W-:-:S05]  /*1b6e0*/  @P1 LOP3.LUT R3, R3, R2, RZ, 0x3c, !PT ;  /* 0x0000000203031212 */ /* 0x000fca00078e3cff */
[----:B------:R-:W2:Y:S04]  /*1b6f0*/  @P1 LDG.E.U16 R5, desc[UR10][R2.64] ;  /* 0x0000000a02051981 */ /* 0x000ea8000c1e1500 */
[----:B--2---:R0:W-:Y:S04]  /*1b700*/  STL [R1+0x170], R5 ;  /* 0x0001700501007387 */ /* 0x0041e80000100800 */
[----:B0-----:R-:W2:Y:S04]  /*1b710*/  LDL.LU R5, [R1+0x25b0] ;  /* 0x0025b00001057983 */ /* 0x001ea80000300800 */
[----:B------:R-:W4:Y:S04]  /*1b720*/  LDL R2, [R1+0x16b0] ;  /* 0x0016b00001027983 */ /* 0x000f280000100800 */
[----:B------:R-:W4:Y:S01]  /*1b730*/  LDL R3, [R1+0x16bc] ;  /* 0x0016bc0001037983 */ /* 0x000f220000100800 */
[----:B------:R-:W-:-:S02]  /*1b740*/  PRMT R29, RZ, 0x7610, R29 ;  /* 0x00007610ff1d7816 */ /* 0x000fc4000000001d */
[----:B------:R-:W-:Y:S02]  /*1b750*/  ISETP.GT.AND P0, PT, R9, 0x70, PT ;  /* 0x000000700900780c */ /* 0x000fe40003f04270 */
[----:B----4-:R-:W-:-:S04]  /*1b760*/  @P1 LOP3.LUT R3, R3, R2, RZ, 0x3c, !PT ;  /* 0x0000000203031212 */ /* 0x010fc800078e3cff */
[----:B------:R-:W-:-:S04]  /*1b770*/  @P1 LOP3.LUT R2, R3, R2, RZ, 0x3c, !PT ;  /* 0x0000000203021212 */ /* 0x000fc800078e3cff */
[----:B------:R-:W-:-:S05]  /*1b780*/  @P1 LOP3.LUT R3, R3, R2, RZ, 0x3c, !PT ;  /* 0x0000000203031212 */ /* 0x000fca00078e3cff */
[----:B------:R-:W4:Y:S04]  /*1b790*/  @P1 LDG.E.U16 R29, desc[UR10][R2.64] ;  /* 0x0000000a021d1981 */ /* 0x000f28000c1e1500 */
[----:B----4-:R0:W-:Y:S04]  /*1b7a0*/  STL [R1+0x164], R29 ;  /* 0x0001641d01007387 */ /* 0x0101e80000100800 */
[----:B0-----:R-:W4:Y:S04]  /*1b7b0*/  LDL.LU R29, [R1+0x25ac] ;  /* 0x0025ac00011d7983 */ /* 0x001f280000300800 */
[----:B------:R-:W2:Y:S04]  /*1b7c0*/  LDL R2, [R1+0x16b8] ;  /* 0x0016b80001027983 */ /* 0x000ea80000100800 */
[----:B------:R-:W2:Y:S01]  /*1b7d0*/  LDL R3, [R1+0x16c0] ;  /* 0x0016c00001037983 */ /* 0x000ea20000100800 */
[----:B------:R-:W-:-:S02]  /*1b7e0*/  PRMT R28, RZ, 0x7610, R28 ;  /* 0x00007610ff1c7816 */ /* 0x000fc4000000001c */
[----:B--2---:R-:W-:-:S04]  /*1b7f0*/  @P0 LOP3.LUT R3, R3, R2, RZ, 0x3c, !PT ;  /* 0x0000000203030212 */ /* 0x004fc800078e3cff */
[----:B------:R-:W-:-:S04]  /*1b800*/  @P0 LOP3.LUT R2, R3, R2, RZ, 0x3c, !PT ;  /* 0x0000000203020212 */ /* 0x000fc800078e3cff */
[----:B------:R-:W-:-:S05]  /*1b810*/  @P0 LOP3.LUT R3, R3, R2, RZ, 0x3c, !PT ;  /* 0x0000000203030212 */ /* 0x000fca00078e3cff */
[----:B------:R-:W2:Y:S04]  /*1b820*/  @P0 LDG.E.U16 R28, desc[UR10][R2.64] ;  /* 0x0000000a021c0981 */ /* 0x000ea8000c1e1500 */
[----:B--2---:R0:W-:Y:S04]  /*1b830*/  STL [R1+0x74], R28 ;  /* 0x0000741c01007387 */ /* 0x0041e80000100800 */
[----:B0-----:R-:W2:Y:S04]  /*1b840*/  LDL.LU R28, [R1+0x25a8] ;  /* 0x0025a800011c7983 */ /* 0x001ea80000300800 */
        /* <DEDUP_REMOVED lines=21> */
[----:B------:R-:W-:Y:S02]  /*1b9a0*/  ISETP.GT.AND P1, PT, R9, 0x71, PT ;  /* 0x000000710900780c */ /* 0x000fe40003f24270 */
        /* <DEDUP_REMOVED lines=63> */
[----:B---3--:R-:W-:-:S02]  /*1bda0*/  PRMT R15, RZ, 0x7610, R15 ;  /* 0x00007610ff0f7816 */ /* 0x008fc4000000000f */
[----:B--2---:R-:W-:-:S04]  /*1bdb0*/  @P0 LOP3.LUT R3, R3, R2, RZ, 0x3c, !PT ;  /* 0x0000000203030212 */ /* 0x004fc800078e3cff */
[----:B------:R-:W-:-:S04]  /*1bdc0*/  @P0 LOP3.LUT R2, R3, R2, RZ, 0x3c, !PT ;  /* 0x0000000203020212 */ /* 0x000fc800078e3cff */
[----:B------:R-:W-:-:S05]  /*1bdd0*/  @P0 LOP3.LUT R3, R3, R2, RZ, 0x3c, !PT ;  /* 0x0000000203030212 */ /* 0x000fca00078e3cff */
[----:B------:R-:W2:Y:S04]  /*1bde0*/  @P0 LDG.E.U16 R15, desc[UR10][R2.64] ;  /* 0x0000000a020f0981 */ /* 0x000ea8000c1e1500 */
[----:B------:R-:W3:Y:S04]  /*1bdf0*/  LDL R2, [R1+0x1710] ;  /* 0x0017100001027983 */ /* 0x000ee80000100800 */
[----:B------:R-:W3:Y:S01]  /*1be00*/  LDL R3, [R1+0x171c] ;  /* 0x00171c0001037983 */ /* 0x000ee20000100800 */
[----:B------:R-:W-:-:S03]  /*1be10*/  PRMT R20, RZ, 0x7610, R20 ;  /* 0x00007610ff147816 */ /* 0x000fc60000000014 */
[----:B--2---:R0:W-:Y:S04]  /*1be20*/  STL [R1+0x30], R15 ;  /* 0x0000300f01007387 */ /* 0x0041e80000100800 */
[----:B0-----:R-:W2:Y:S01]  /*1be30*/  LDL R15, [R1+0x1740] ;  /* 0x00174000010f7983 */ /* 0x001ea20000100800 */
[-C--:B---3--:R-:W-:Y:S02]  /*1be40*/  @P0 LOP3.LUT R3, R3, R2.reuse, RZ, 0x3c, !PT ;  /* 0x0000000203030212 */ /* 0x088fe400078e3cff */
[----:B------:R-:W-:Y:S02]  /*1be50*/  ISETP.GT.AND P1, PT, R9, 0x73, PT ;  /* 0x000000730900780c */ /* 0x000fe40003f24270 */
[----:B------:R-:W-:-:S04]  /*1be60*/  @P0 LOP3.LUT R2, R3, R2, RZ, 0x3c, !PT ;  /* 0x0000000203020212 */ /* 0x000fc800078e3cff */
[----:B------:R-:W-:-:S05]  /*1be70*/  @P0 LOP3.LUT R3, R3, R2, RZ, 0x3c, !PT ;  /* 0x0000000203030212 */ /* 0x000fca00078e3cff */
[----:B------:R-:W3:Y:S04]  /*1be80*/  @P0 LDG.E.U16 R20, desc[UR10][R2.64] ;  /* 0x0000000a02140981 */ /* 0x000ee8000c1e1500 */
[----:B---3--:R0:W-:Y:S04]  /*1be90*/  STL [R1+0x28], R20 ;  /* 0x0000281401007387 */ /* 0x0081e80000100800 */
[----:B0-----:R-:W3:Y:S04]  /*1bea0*/  LDL.LU R20, [R1+0x2580] ;  /* 0x0025800001147983 */ /* 0x001ee80000300800 */
        /* <DEDUP_REMOVED lines=34> */
[----:B------:R-:W2:Y:S01]  /*1c0d0*/  @P1 LDG.E.U16 R11, desc[UR10][R2.64] ;  /* 0x0000000a020b1981 */ /* 0x000ea2000c1e1500 */
[----:B------:R-:W-:-:S03]  /*1c0e0*/  PRMT R5, RZ, 0x7610, R5 ;  /* 0x00007610ff057816 */ /* 0x000fc60000000005 */
[----:B--2---:R0:W-:Y:S04]  /*1c0f0*/  STL [R1+0x18], R11 ;  /* 0x0000180b01007387 */ /* 0x0041e80000100800 */
[----:B0-----:R-:W2:Y:S04]  /*1c100*/  LDL.LU R11, [R1+0x2570] ;  /* 0x00257000010b7983 */ /* 0x001ea80000300800 */
[----:B------:R-:W2:Y:S01]  /*1c110*/  LDL R3, [R1+0x1738] ;  /* 0x0017380001037983 */ /* 0x000ea20000100800 */
[----:B------:R-:W-:Y:S01]  /*1c120*/  @P0 IMAD.MOV.U32 R2, RZ, RZ, R15 ;  /* 0x000000ffff020224 */ /* 0x000fe200078e000f */
[----:B------:R-:W-:-:S02]  /*1c130*/  PRMT R10, RZ, 0x7610, R10 ;  /* 0x00007610ff0a7816 */ /* 0x000fc4000000000a */
[----:B------:R-:W3:Y:S04]  /*1c140*/  LDL R15, [R1+0x1764] ;  /* 0x00176400010f7983 */ /* 0x000ee80000100800 */
[----:B--2---:R0:W2:Y:S04]  /*1c150*/  @P0 LDG.E.U16 R5, desc[UR10][R2.64] ;  /* 0x0000000a02050981 */ /* 0x0040a8000c1e1500 */
[----:B------:R-:W0:Y:S04]  /*1c160*/  LDL R2, [R1+0x172c] ;  /* 0x00172c0001027983 */ /* 0x000e280000100800 */
[----:B------:R-:W0:Y:S02]  /*1c170*/  LDL R3, [R1+0x1748] ;  /* 0x0017480001037983 */ /* 0x000e240000100800 */
[----:B0-----:R-:W-:-:S04]  /*1c180*/  @P0 LOP3.LUT R3, R3, R2, RZ, 0x3c, !PT ;  /* 0x0000000203030212 */ /* 0x001fc800078e3cff */
[----:B------:R-:W-:-:S04]  /*1c190*/  @P0 LOP3.LUT R2, R3, R2, RZ, 0x3c, !PT ;  /* 0x0000000203020212 */ /* 0x000fc800078e3cff */
[----:B------:R-:W-:-:S05]  /*1c1a0*/  @P0 LOP3.LUT R3, R3, R2, RZ, 0x3c, !PT ;  /* 0x0000000203030212 */ /* 0x000fca00078e3cff */
[----:B------:R-:W3:Y:S04]  /*1c1b0*/  @P0 LDG.E.U16 R10, desc[UR10][R2.64] ;  /* 0x0000000a020a0981 */ /* 0x000ee8000c1e1500 */
[----:B--2---:R0:W-:Y:S04]  /*1c1c0*/  STL [R1+0x14], R5 ;  /* 0x0000140501007387 */ /* 0x0041e80000100800 */
[----:B0-----:R-:W2:Y:S04]  /*1c1d0*/  LDL R5, [R1+0x1774] ;  /* 0x0017740001057983 */ /* 0x001ea80000100800 */
        /* <DEDUP_REMOVED lines=17> */
[----:B------:R-:W2:Y:S01]  /*1c2f0*/  @P0 LDG.E.U16 R6, desc[UR10][R2.64] ;  /* 0x0000000a02060981 */ /* 0x000ea2000c1e1500 */
[----:B------:R-:W-:-:S03]  /*1c300*/  ISETP.GT.AND P1, PT, R9, 0x75, PT ;  /* 0x000000750900780c */ /* 0x000fc60003f24270 */
        /* <DEDUP_REMOVED lines=17> */
[----:B------:R0:W2:Y:S01]  /*1c420*/  @P1 LDG.E.U16 R19, desc[UR10][R2.64] ;  /* 0x0000000a02131981 */ /* 0x0000a2000c1e1500 */
[----:B----4-:R-:W-:Y:S01]  /*1c430*/  PRMT R29, RZ, 0x7610, R29 ;  /* 0x00007610ff1d7816 */ /* 0x010fe2000000001d */
[----:B0-----:R-:W-:Y:S02]  /*1c440*/  @P1 IMAD.MOV.U32 R2, RZ, RZ, R5 ;  /* 0x000000ffff021224 */ /* 0x001fe400078e0005 */
[----:B------:R-:W-:-:S05]  /*1c450*/  @P1 IMAD.MOV.U32 R3, RZ, RZ, R15 ;  /* 0x000000ffff031224 */ /* 0x000fca00078e000f */
[----:B------:R-:W4:Y:S04]  /*1c460*/  @P1 LDG.E.U16 R29, desc[UR10][R2.64] ;  /* 0x0000000a021d1981 */ /* 0x000f28000c1e1500 */
[----:B--2---:R0:W-:Y:S04]  /*1c470*/  STL [R1], R19 ;  /* 0x0000001301007387 */ /* 0x0041e80000100800 */
[----:B0-----:R-:W2:Y:S04]  /*1c480*/  LDL.LU R19, [R1+0x255c] ;  /* 0x00255c0001137983 */ /* 0x001ea80000300800 */
[----:B------:R-:W2:Y:S04]  /*1c490*/  LDL R2, [R1+0x1770] ;  /* 0x0017700001027983 */ /* 0x000ea80000100800 */
[----:B------:R-:W2:Y:S01]  /*1c4a0*/  LDL R3, [R1+0x177c] ;  /* 0x00177c0001037983 */ /* 0x000ea20000100800 */
[----:B------:R-:W-:-:S03]  /*1c4b0*/  PRMT R28, RZ, 0x7610, R28 ;  /* 0x00007610ff1c7816 */ /* 0x000fc6000000001c */
[----:B------:R-:W3:Y:S04]  /*1c4c0*/  LDL R15, [R1+0x1784] ;  /* 0x00178400010f7983 */ /* 0x000ee80000100800 */
[----:B------:R-:W3:Y:S04]  /*1c4d0*/  LDL R5, [R1+0x1794] ;  /* 0x0017940001057983 */ /* 0x000ee80000100800 */
[----:B----4-:R-:W-:Y:S01]  /*1c4e0*/  STL [R1+0x24a8], R29 ;  /* 0x0024a81d01007387 */ /* 0x010fe20000100800 */
[----:B--2---:R-:W-:-:S04]  /*1c4f0*/  @P1 LOP3.LUT R3, R3, R2, RZ, 0x3c, !PT ;  /* 0x0000000203031212 */ /* 0x004fc800078e3cff */
[----:B------:R-:W-:-:S04]  /*1c500*/  @P1 LOP3.LUT R2, R3, R2, RZ, 0x3c, !PT ;  /* 0x0000000203021212 */ /* 0x000fc800078e3cff */
[----:B------:R-:W-:-:S05]  /*1c510*/  @P1 LOP3.LUT R3, R3, R2, RZ, 0x3c, !PT ;  /* 0x0000000203031212 */ /* 0x000fca00078e3cff */
[----:B------:R0:W2:Y:S04]  /*1c520*/  @P1 LDG.E.U16 R28, desc[UR10][R2.64] ;  /* 0x0000000a021c1981 */ /* 0x0000a8000c1e1500 */
[----:B------:R-:W0:Y:S04]  /*1c530*/  LDL R2, [R1+0x1778] ;  /* 0x0017780001027983 */ /* 0x000e280000100800 */
[----:B------:R-:W0:Y:S01]  /*1c540*/  LDL R3, [R1+0x1780] ;  /* 0x0017800001037983 */ /* 0x000e220000100800 */
[----:B------:R-:W-:Y:S02]  /*1c550*/  ISETP.GT.AND P0, PT, R9, 0x76, PT ;  /* 0x000000760900780c */ /* 0x000fe40003f04270 */
[----:B------:R-:W-:-:S11]  /*1c560*/  PRMT R18, RZ, 0x7610, R18 ;  /* 0x00007610ff127816 */ /* 0x000fd60000000012 */
[----:B0-----:R-:W-:-:S04]  /*1c570*/  @P0 LOP3.LUT R3, R3, R2, RZ, 0x3c, !PT ;  /* 0x0000000203030212 */ /* 0x001fc800078e3cff */
[----:B------:R-:W-:-:S04]  /*1c580*/  @P0 LOP3.LUT R2, R3, R2, RZ, 0x3c, !PT ;  /* 0x0000000203020212 */ /* 0x000fc800078e3cff */
[----:B------:R-:W-:-:S05]  /*1c590*/  @P0 LOP3.LUT R3, R3, R2, RZ, 0x3c, !PT ;  /* 0x0000000203030212 */ /* 0x000fca00078e3cff */
[----:B------:R-:W4:Y:S04]  /*1c5a0*/  @P0 LDG.E.U16 R18, desc[UR10][R2.64] ;  /* 0x0000000a02120981 */ /* 0x000f28000c1e1500 */
[----:B--2---:R0:W-:Y:S04]  /*1c5b0*/  STL [R1+0x24ac], R28 ;  /* 0x0024ac1c01007387 */ /* 0x0041e80000100800 */
[----:B0-----:R-:W2:Y:S04]  /*1c5c0*/  LDL R28, [R1+0x17c8] ;  /* 0x0017c800011c7983 */ /* 0x001ea80000100800 */
[----:B----4-:R0:W-:Y:S04]  /*1c5d0*/  STL [R1+0xe4], R18 ;  /* 0x0000e41201007387 */ /* 0x0101e80000100800 */
[----:B0-----:R-:W4:Y:S04]  /*1c5e0*/  LDL.LU R18, [R1+0x2558] ;  /* 0x0025580001127983 */ /* 0x001f280000300800 */
[----:B------:R-:W2:Y:S04]  /*1c5f0*/  LDL R2, [R1+0x176c] ;  /* 0x00176c0001027983 */ /* 0x000ea80000100800 */
[----:B------:R-:W2:Y:S01]  /*1c600*/  LDL R3, [R1+0x1788] ;  /* 0x0017880001037983 */ /* 0x000ea20000100800 */
[----:B------:R-:W-:-:S02]  /*1c610*/  PRMT R29, RZ, 0x7610, R29 ;  /* 0x00007610ff1d7816 */ /* 0x000fc4000000001d */
[----:B------:R-:W-:Y:S02]  /*1c620*/  PRMT R17, RZ, 0x7610, R17 ;  /* 0x00007610ff117816 */ /* 0x000fe40000000011 */
[----:B--2---:R-:W-:-:S04]  /*1c630*/  @P0 LOP3.LUT R3, R3, R2, RZ, 0x3c, !PT ;  /* 0x0000000203030212 */ /* 0x004fc800078e3cff */
[----:B------:R-:W-:-:S04]  /*1c640*/  @P0 LOP3.LUT R2, R3, R2, RZ, 0x3c, !PT ;  /* 0x0000000203020212 */ /* 0x000fc800078e3cff */
[----:B------:R-:W-:-:S05]  /*1c650*/  @P0 LOP3.LUT R3, R3, R2, RZ, 0x3c, !PT ;  /* 0x0000000203030212 */ /* 0x000fca00078e3cff */
[----:B------:R3:W2:Y:S02]  /*1c660*/  @P0 LDG.E.U16 R29, desc[UR10][R2.64] ;  /* 0x0000000a021d0981 */ /* 0x0006a4000c1e1500 */
[----:B---3--:R-:W-:Y:S02]  /*1c670*/  @P0 IMAD.MOV.U32 R2, RZ, RZ, R5 ;  /* 0x000000ffff020224 */ /* 0x008fe400078e0005 */
[----:B------:R-:W-:-:S05]  /*1c680*/  @P0 IMAD.MOV.U32 R3, RZ, RZ, R15 ;  /* 0x000000ffff030224 */ /* 0x000fca00078e000f */
[----:B------:R-:W3:Y:S04]  /*1c690*/  @P0 LDG.E.U16 R17, desc[UR10][R2.64] ;  /* 0x0000000a02110981 */ /* 0x000ee8000c1e1500 */
[----:B--2---:R0:W-:Y:S04]  /*1c6a0*/  STL [R1+0xdc], R29 ;  /* 0x0000dc1d01007387 */ /* 0x0041e80000100800 */
[----:B------:R-:W2:Y:S04]  /*1c6b0*/  LDL R15, [R1+0x17d0] ;  /* 0x0017d000010f7983 */ /* 0x000ea80000100800 */
[----:B------:R-:W2:Y:S04]  /*1c6c0*/  LDL R5, [R1+0x17dc] ;  /* 0x0017dc0001057983 */ /* 0x000ea80000100800 */
[----:B0-----:R-:W2:Y:S04]  /*1c6d0*/  LDL R29, [R1+0x17d4] ;  /* 0x0017d400011d7983 */ /* 0x001ea80000100800 */
[----:B---3--:R0:W-:Y:S04]  /*1c6e0*/  STL [R1+0xd4], R17 ;  /* 0x0000d41101007387 */ /* 0x0081e80000100800 */
[----:B0-----:R-:W3:Y:S04]  /*1c6f0*/  LDL.LU R17, [R1+0x2554] ;  /* 0x0025540001117983 */ /* 0x001ee80000300800 */
[----:B------:R-:W2:Y:S04]  /*1c700*/  LDL R2, [R1+0x17b8] ;  /* 0x0017b80001027983 */ /* 0x000ea80000100800 */
[----:B------:R-:W2:Y:S01]  /*1c710*/  LDL R3, [R1+0x17c0] ;  /* 0x0017c00001037983 */ /* 0x000ea20000100800 */
[----:B------:R-:W-:-:S02]  /*1c720*/  ISETP.GT.AND P1, PT, R9, 0x78, PT ;  /* 0x000000780900780c */ /* 0x000fc40003f24270 */
[----:B------:R-:W-:-:S11]  /*1c730*/  PRMT R27, RZ, 0x7610, R27 ;  /* 0x00007610ff1b7816 */ /* 0x000fd6000000001b */
[----:B--2---:R-:W-:-:S04]  /*1c740*/  @P1 LOP3.LUT R3, R3, R2, RZ, 0x3c, !PT ;  /* 0x0000000203031212 */ /* 0x004fc800078e3cff */
[----:B------:R-:W-:-:S04]  /*1c750*/  @P1 LOP3.LUT R2, R3, R2, RZ, 0x3c, !PT ;  /* 0x0000000203021212 */ /* 0x000fc800078e3cff */
[----:B------:R-:W-:-:S05]  /*1c760*/  @P1 LOP3.LUT R3, R3, R2, RZ, 0x3c, !PT ;  /* 0x0000000203031212 */ /* 0x000fca00078e3cff */
[----:B------:R0:W2:Y:S04]  /*1c770*/  @P1 LDG.E.U16 R27, desc[UR10][R2.64] ;  /* 0x0000000a021b1981 */ /* 0x0000a8000c1e1500 */
[----:B------:R-:W3:Y:S01]  /*1c780*/  LDL R3, [R1+0x17ac] ;  /* 0x0017ac0001037983 */ /* 0x000ee20000100800 */
[----:B------:R-:W-:Y:S01]  /*1c790*/  PRMT R26, RZ, 0x7610, R26 ;  /* 0x00007610ff1a7816 */ /* 0x000fe2000000001a */
[----:B0-----:R-:W-:Y:S02]  /*1c7a0*/  @P1 IMAD.MOV.U32 R2, RZ, RZ, R28 ;  /* 0x000000ffff021224 */ /* 0x001fe400078e001c */
[----:B--2---:R-:W-:Y:S01]  /*1c7b0*/  STL [R1+0x2530], R27 ;  /* 0x0025301b01007387 */ /* 0x004fe20000100800 */
[----:B------:R-:W-:Y:S02]  /*1c7c0*/  PRMT R25, RZ, 0x7610, R25 ;  /* 0x00007610ff197816 */ /* 0x000fe40000000019 */
[----:B------:R-:W-:Y:S01]  /*1c7d0*/  PRMT R24, RZ, 0x7610, R24 ;  /* 0x00007610ff187816 */ /* 0x000fe20000000018 */
[----:B------:R-:W2:Y:S04]  /*1c7e0*/  LDL R28, [R1+0x179c] ;  /* 0x00179c00011c7983 */ /* 0x000ea80000100800 */
[----:B---3--:R0:W3:Y:S04]  /*1c7f0*/  @P1 LDG.E.U16 R26, desc[UR10][R2.64] ;  /* 0x0000000a021a1981 */ /* 0x0080e8000c1e1500 */
[----:B------:R-:W2:Y:S01]  /*1c800*/  LDL R3, [R1+0x17c4] ;  /* 0x0017c40001037983 */ /* 0x000ea20000100800 */
[----:B0-----:R-:W-:-:S05]  /*1c810*/  @P1 IMAD.MOV.U32 R2, RZ, RZ, R29 ;  /* 0x000000ffff021224 */ /* 0x001fca00078e001d */
[----:B--2---:R0:W2:Y:S02]  /*1c820*/  @P1 LDG.E.U16 R25, desc[UR10][R2.64] ;  /* 0x0000000a02191981 */ /* 0x0040a4000c1e1500 */
[----:B0-----:R-:W-:Y:S02]  /*1c830*/  @P1 IMAD.MOV.U32 R2, RZ, RZ, R5 ;  /* 0x000000ffff021224 */ /* 0x001fe400078e0005 */
[----:B------:R-:W-:-:S05]  /*1c840*/  @P1 IMAD.MOV.U32 R3, RZ, RZ, R15 ;  /* 0x000000ffff031224 */ /* 0x000fca00078e000f */
[----:B------:R-:W4:Y:S04]  /*1c850*/  @P1 LDG.E.U16 R24, desc[UR10][R2.64] ;  /* 0x0000000a02181981 */ /* 0x000f28000c1e1500 */
[----:B---3--:R-:W-:Y:S04]  /*1c860*/  STL [R1+0x2534], R26 ;  /* 0x0025341a01007387 */ /* 0x008fe80000100800 */
[----:B--2---:R0:W-:Y:S04]  /*1c870*/  STL [R1+0x2538], R25 ;  /* 0x0025381901007387 */ /* 0x0041e80000100800 */
[----:B------:R-:W2:Y:S04]  /*1c880*/  LDL R15, [R1+0x17a8] ;  /* 0x0017a800010f7983 */ /* 0x000ea80000100800 */
[----:B------:R-:W3:Y:S04]  /*1c890*/  LDL R29, [R1+0x17a4] ;  /* 0x0017a400011d7983 */ /* 0x000ee80000100800 */
[----:B------:R-:W2:Y:S04]  /*1c8a0*/  LDL R5, [R1+0x17b4] ;  /* 0x0017b40001057983 */ /* 0x000ea80000100800 */
[----:B------:R-:W2:Y:S04]  /*1c8b0*/  LDL R3, [R1+0x1790] ;  /* 0x0017900001037983 */ /* 0x000ea80000100800 */
[----:B0-----:R-:W3:Y:S04]  /*1c8c0*/  LDL R25, [R1+0x17a0] ;  /* 0x0017a00001197983 */ /* 0x001ee80000100800 */
[----:B----4-:R0:W-:Y:S04]  /*1c8d0*/  STL [R1+0x253c], R24 ;  /* 0x00253c1801007387 */ /* 0x0101e80000100800 */
[----:B0-----:R-:W4:Y:S01]  /*1c8e0*/  LDL R24, [R1+0x1798] ;  /* 0x0017980001187983 */ /* 0x001f220000100800 */
[----:B------:R-:W-:-:S02]  /*1c8f0*/  ISETP.GT.AND P1, PT, R9, 0x77, PT ;  /* 0x000000770900780c */ /* 0x000fc40003f24270 */
[----:B------:R-:W-:Y:S01]  /*1c900*/  PRMT R27, RZ, 0x7610, R27 ;  /* 0x00007610ff1b7816 */ /* 0x000fe2000000001b */
[----:B------:R-:W-:Y:S01]  /*1c910*/  @P0 IMAD.MOV.U32 R2, RZ, RZ, R28 ;  /* 0x000000ffff020224 */ /* 0x000fe200078e001c */
[----:B------:R-:W-:Y:S01]  /*1c920*/  PRMT R16, RZ, 0x7610, R16 ;  /* 0x00007610ff107816 */ /* 0x000fe20000000010 */
[----:B------:R-:W4:Y:S04]  /*1c930*/  LDL R28, [R1+0x17b0] ;  /* 0x0017b000011c7983 */ /* 0x000f280000100800 */
[----:B--2---:R3:W2:Y:S04]  /*1c940*/  @P0 LDG.E.U16 R27, desc[UR10][R2.64] ;  /* 0x0000000a021b0981 */ /* 0x0046a8000c1e1500 */
[----:B---3--:R-:W-:-:S02]  /*1c950*/  @P1 IMAD.MOV.U32 R2, RZ, RZ, R25 ;  /* 0x000000ffff021224 */ /* 0x008fc400078e0019 */
[----:B----4-:R-:W-:-:S05]  /*1c960*/  @P1 IMAD.MOV.U32 R3, RZ, RZ, R24 ;  /* 0x000000ffff031224 */ /* 0x010fca00078e0018 */
[----:B------:R-:W3:Y:S04]  /*1c970*/  @P1 LDG.E.U16 R16, desc[UR10][R2.64] ;  /* 0x0000000a02101981 */ /* 0x000ee8000c1e1500 */
[----:B--2---:R0:W-:Y:S04]  /*1c980*/  STL [R1+0xb8], R27 ;  /* 0x0000b81b01007387 */ /* 0x0041e80000100800 */
[----:B------:R-:W2:Y:S04]  /*1c990*/  LDL R25, [R1+0x17d8] ;  /* 0x0017d80001197983 */ /* 0x000ea80000100800 */
[----:B------:R-:W4:Y:S04]  /*1c9a0*/  LDL R24, [R1+0x17e0] ;  /* 0x0017e00001187983 */ /* 0x000f280000100800 */
[----:B0-----:R-:W2:Y:S04]  /*1c9b0*/  LDL R27, [R1+0x17bc] ;  /* 0x0017bc00011b7983 */ /* 0x001ea80000100800 */
[----:B---3--:R0:W-:Y:S04]  /*1c9c0*/  STL [R1+0xb0], R16 ;  /* 0x0000b01001007387 */ /* 0x0081e80000100800 */
[----:B0-----:R-:W3:Y:S04]  /*1c9d0*/  LDL.LU R16, [R1+0x2550] ;  /* 0x0025500001107983 */ /* 0x001ee80000300800 */
[----:B------:R-:W2:Y:S01]  /*1c9e0*/  LDL R3, [R1+0x178c] ;  /* 0x00178c0001037983 */ /* 0x000ea20000100800 */
[----:B------:R-:W-:Y:S01]  /*1c9f0*/  PRMT R14, RZ, 0x7610, R14 ;  /* 0x00007610ff0e7816 */ /* 0x000fe2000000000e */
[----:B------:R-:W-:Y:S01]  /*1ca00*/  @P1 IMAD.MOV.U32 R2, RZ, RZ, R15 ;  /* 0x000000ffff021224 */ /* 0x000fe200078e000f */
[----:B------:R-:W-:-:S02]  /*1ca10*/  PRMT R4, RZ, 0x7610, R4 ;  /* 0x00007610ff047816 */ /* 0x000fc40000000004 */
[----:B------:R-:W-:Y:S02]  /*1ca20*/  PRMT R26, RZ, 0x7610, R26 ;  /* 0x00007610ff1a7816 */ /* 0x000fe4000000001a */
[----:B------:R-:W-:Y:S01]  /*1ca30*/  ISETP.GT.AND P0, PT, R9, 0x79, PT ;  /* 0x000000790900780c */ /* 0x000fe20003f04270 */
[----:B------:R-:W3:Y:S04]  /*1ca40*/  LDL R15, [R1+0x17cc] ;  /* 0x0017cc00010f7983 */ /* 0x000ee80000100800 */
[----:B--2---:R0:W2:Y:S02]  /*1ca50*/  @P1 LDG.E.U16 R14, desc[UR10][R2.64] ;  /* 0x0000000a020e1981 */ /* 0x0040a4000c1e1500 */
[----:B0-----:R-:W-:Y:S02]  /*1ca60*/  @P1 IMAD.MOV.U32 R2, RZ, RZ, R5 ;  /* 0x000000ffff021224 */ /* 0x001fe400078e0005 */
[----:B------:R-:W-:-:S05]  /*1ca70*/  @P1 IMAD.MOV.U32 R3, RZ, RZ, R29 ;  /* 0x000000ffff031224 */ /* 0x000fca00078e001d */
[----:B------:R0:W3:Y:S02]  /*1ca80*/  @P1 LDG.E.U16 R4, desc[UR10][R2.64] ;  /* 0x0000000a02041981 */ /* 0x0000e4000c1e1500 */
[----:B0-----:R-:W-:Y:S02]  /*1ca90*/  @P1 IMAD.MOV.U32 R2, RZ, RZ, R27 ;  /* 0x000000ffff021224 */ /* 0x001fe400078e001b */
[----:B------:R-:W-:-:S05]  /*1caa0*/  @P1 IMAD.MOV.U32 R3, RZ, RZ, R28 ;  /* 0x000000ffff031224 */ /* 0x000fca00078e001c */
[----:B------:R4:W3:Y:S01]  /*1cab0*/  @P1 LDG.E.U16 R26, desc[UR10][R2.64] ;  /* 0x0000000a021a1981 */ /* 0x0008e2000c1e1500 */
[----:B------:R-:W-:Y:S01]  /*1cac0*/  PRMT R23, RZ, 0x7610, R23 ;  /* 0x00007610ff177816 */ /* 0x000fe20000000017 */
[----:B----4-:R-:W-:Y:S02]  /*1cad0*/  @P0 IMAD.MOV.U32 R2, RZ, RZ, R24 ;  /* 0x000000ffff020224 */ /* 0x010fe400078e0018 */
[----:B------:R-:W-:-:S05]  /*1cae0*/  @P0 IMAD.MOV.U32 R3, RZ, RZ, R25 ;  /* 0x000000ffff030224 */ /* 0x000fca00078e0019 */
[----:B------:R0:W4:Y:S04]  /*1caf0*/  @P0 LDG.E.U16 R23, desc[UR10][R2.64] ;  /* 0x0000000a02170981 */ /* 0x000128000c1e1500 */
[----:B--2---:R1:W-:Y:S04]  /*1cb00*/  STL [R1+0xa8], R14 ;  /* 0x0000a80e01007387 */ /* 0x0043e80000100800 */
[----:B------:R-:W2:Y:S04]  /*1cb10*/  LDL R5, [R1+0x17e4] ;  /* 0x0017e40001057983 */ /* 0x000ea80000100800 */
[----:B-1----:R-:W2:Y:S04]  /*1cb20*/  LDL R14, [R1+0x17e8] ;  /* 0x0017e800010e7983 */ /* 0x002ea80000100800 */
[----:B---3--:R1:W-:Y:S04]  /*1cb30*/  STL [R1+0xa0], R4 ;  /* 0x0000a00401007387 */ /* 0x0083e80000100800 */
[----:B-1----:R-:W3:Y:S04]  /*1cb40*/  LDL R4, [R1+0x17f4] ;  /* 0x0017f40001047983 */ /* 0x002ee80000100800 */
[----:B------:R1:W-:Y:S04]  /*1cb50*/  STL [R1+0x98], R26 ;  /* 0x0000981a01007387 */ /* 0x0003e80000100800 */
[----:B------:R-:W3:Y:S04]  /*1cb60*/  LDL R25, [R1+0x17fc] ;  /* 0x0017fc0001197983 */ /* 0x000ee80000100800 */
[----:B-1----:R-:W3:Y:S01]  /*1cb70*/  LDL R26, [R1+0x17f0] ;  /* 0x0017f000011a7983 */ /* 0x002ee20000100800 */
[----:B------:R-:W-:Y:S01]  /*1cb80*/  PRMT R22, RZ, 0x7610, R22 ;  /* 0x00007610ff167816 */ /* 0x000fe20000000016 */
[----:B0-----:R-:W-:-:S02]  /*1cb90*/  @P0 IMAD.MOV.U32 R3, RZ, RZ, R15 ;  /* 0x000000ffff030224 */ /* 0x001fc400078e000f */
[----:B----4-:R0:W-:Y:S04]  /*1cba0*/  STL [R1+0x2510], R23 ;  /* 0x0025101701007387 */ /* 0x0101e80000100800 */
[----:B------:R-:W4:Y:S04]  /*1cbb0*/  LDL R24, [R1+0x17f8] ;  /* 0x0017f80001187983 */ /* 0x000f280000100800 */
[----:B0-----:R-:W4:Y:S01]  /*1cbc0*/  LDL R23, [R1+0x1800] ;  /* 0x0018000001177983 */ /* 0x001f220000100800 */
[----:B--2---:R-:W-:-:S05]  /*1cbd0*/  @P0 IMAD.MOV.U32 R2, RZ, RZ, R14 ;  /* 0x000000ffff020224 */ /* 0x004fca00078e000e */
[----:B------:R0:W2:Y:S01]  /*1cbe0*/  @P0 LDG.E.U16 R22, desc[UR10][R2.64] ;  /* 0x0000000a02160981 */ /* 0x0000a2000c1e1500 */
[----:B------:R-:W-:Y:S02]  /*1cbf0*/  PRMT R21, RZ, 0x7610, R21 ;  /* 0x00007610ff157816 */ /* 0x000fe40000000015 */
[----:B------:R-:W-:Y:S01]  /*1cc00*/  PRMT R20, RZ, 0x7610, R20 ;  /* 0x00007610ff147816 */ /* 0x000fe20000000014 */
[----:B0-----:R-:W-:Y:S02]  /*1cc10*/  @P0 IMAD.MOV.U32 R3, RZ, RZ, R5 ;  /* 0x000000ffff030224 */ /* 0x001fe400078e0005 */
[----:B---3--:R-:W-:-:S05]  /*1cc20*/  @P0 IMAD.MOV.U32 R2, RZ, RZ, R4 ;  /* 0x000000ffff020224 */ /* 0x008fca00078e0004 */
[----:B------:R0:W3:Y:S01]  /*1cc30*/  @P0 LDG.E.U16 R21, desc[UR10][R2.64] ;  /* 0x0000000a02150981 */ /* 0x0000e2000c1e1500 */
[----:B------:R-:W-:Y:S01]  /*1cc40*/  ISETP.GT.AND P1, PT, R9, 0x7a, PT ;  /* 0x0000007a0900780c */ /* 0x000fe20003f24270 */
[----:B0-----:R-:W-:Y:S02]  /*1cc50*/  @P0 IMAD.MOV.U32 R2, RZ, RZ, R25 ;  /* 0x000000ffff020224 */ /* 0x001fe400078e0019 */
[----:B------:R-:W-:-:S05]  /*1cc60*/  @P0 IMAD.MOV.U32 R3, RZ, RZ, R26 ;  /* 0x000000ffff030224 */ /* 0x000fca00078e001a */
[----:B------:R4:W3:Y:S01]  /*1cc70*/  @P0 LDG.E.U16 R20, desc[UR10][R2.64] ;  /* 0x0000000a02140981 */ /* 0x0008e2000c1e1500 */
[----:B------:R-:W-:-:S04]  /*1cc80*/  PRMT R7, RZ, 0x7610, R7 ;  /* 0x00007610ff077816 */ /* 0x000fc80000000007 */
[----:B----4-:R-:W-:Y:S02]  /*1cc90*/  @P1 IMAD.MOV.U32 R3, RZ, RZ, R24 ;  /* 0x000000ffff031224 */ /* 0x010fe400078e0018 */
[----:B------:R-:W-:-:S05]  /*1cca0*/  @P1 IMAD.MOV.U32 R2, RZ, RZ, R23 ;  /* 0x000000ffff021224 */ /* 0x000fca00078e0017 */
[----:B------:R-:W4:Y:S04]  /*1ccb0*/  @P1 LDG.E.U16 R7, desc[UR10][R2.64] ;  /* 0x0000000a02071981 */ /* 0x000f28000c1e1500 */
[----:B--2---:R-:W-:Y:S04]  /*1ccc0*/  STL [R1+0x2514], R22 ;  /* 0x0025141601007387 */ /* 0x004fe80000100800 */
[----:B------:R-:W2:Y:S04]  /*1ccd0*/  LDL R5, [R1+0x17ec] ;  /* 0x0017ec0001057983 */ /* 0x000ea80000100800 */
[----:B------:R-:W2:Y:S04]  /*1cce0*/  LDL R4, [R1+0x1808] ;  /* 0x0018080001047983 */ /* 0x000ea80000100800 */
[----:B------:R-:W2:Y:S04]  /*1ccf0*/  LDL R15, [R1+0x1804] ;  /* 0x00180400010f7983 */ /* 0x000ea80000100800 */
[----:B------:R-:W2:Y:S01]  /*1cd00*/  LDL R14, [R1+0x1814] ;  /* 0x00181400010e7983 */ /* 0x000ea20000100800 */
[----:B------:R-:W-:-:S03]  /*1cd10*/  PRMT R13, RZ, 0x7610, R13 ;  /* 0x00007610ff0d7816 */ /* 0x000fc6000000000d */
[----:B---3--:R0:W-:Y:S04]  /*1cd20*/  STL [R1+0x2518], R21 ;  /* 0x0025181501007387 */ /* 0x0081e80000100800 */
[----:B------:R1:W-:Y:S04]  /*1cd30*/  STL [R1+0x251c], R20 ;  /* 0x00251c1401007387 */ /* 0x0003e80000100800 */
[----:B0-----:R-:W3:Y:S04]  /*1cd40*/  LDL R21, [R1+0x1810] ;  /* 0x0018100001157983 */ /* 0x001ee80000100800 */
[----:B-1----:R-:W3:Y:S04]  /*1cd50*/  LDL R20, [R1+0x181c] ;  /* 0x00181c0001147983 */ /* 0x002ee80000100800 */
[----:B----4-:R0:W-:Y:S01]  /*1cd60*/  STL [R1+0x24f0], R7 ;  /* 0x0024f00701007387 */ /* 0x0101e20000100800 */
[----:B--2---:R-:W-:-:S02]  /*1cd70*/  @P1 IMAD.MOV.U32 R3, RZ, RZ, R5 ;  /* 0x000000ffff031224 */ /* 0x004fc400078e0005 */
[----:B------:R-:W-:Y:S01]  /*1cd80*/  @P1 IMAD.MOV.U32 R2, RZ, RZ, R4 ;  /* 0x000000ffff021224 */ /* 0x000fe200078e0004 */
[----:B------:R-:W2:Y:S04]  /*1cd90*/  LDL R5, [R1+0x1818] ;  /* 0x0018180001057983 */ /* 0x000ea80000100800 */
[----:B------:R-:W2:Y:S04]  /*1cda0*/  LDL R4, [R1+0x1820] ;  /* 0x0018200001047983 */ /* 0x000ea80000100800 */
[----:B------:R1:W4:Y:S01]  /*1cdb0*/  @P1 LDG.E.U16 R13, desc[UR10][R2.64] ;  /* 0x0000000a020d1981 */ /* 0x000322000c1e1500 */
[----:B------:R-:W-:-:S02]  /*1cdc0*/  PRMT R12, RZ, 0x7610, R12 ;  /* 0x00007610ff0c7816 */ /* 0x000fc4000000000c */
[----:B------:R-:W-:Y:S01]  /*1cdd0*/  PRMT R11, RZ, 0x7610, R11 ;  /* 0x00007610ff0b7816 */ /* 0x000fe2000000000b */
[----:B-1----:R-:W-:Y:S02]  /*1cde0*/  @P1 IMAD.MOV.U32 R2, RZ, RZ, R14 ;  /* 0x000000ffff021224 */ /* 0x002fe400078e000e */
[----:B------:R-:W-:-:S05]  /*1cdf0*/  @P1 IMAD.MOV.U32 R3, RZ, RZ, R15 ;  /* 0x000000ffff031224 */ /* 0x000fca00078e000f */
[----:B------:R3:W4:Y:S01]  /*1ce00*/  @P1 LDG.E.U16 R12, desc[UR10][R2.64] ;  /* 0x0000000a020c1981 */ /* 0x000722000c1e1500 */
[----:B------:R-:W-:Y:S01]  /*1ce10*/  ISETP.GT.AND P0, PT, R9, 0x7b, PT ;  /* 0x0000007b0900780c */ /* 0x000fe20003f04270 */
[----:B---3--:R-:W-:Y:S02]  /*1ce20*/  @P1 IMAD.MOV.U32 R3, RZ, RZ, R21 ;  /* 0x000000ffff031224 */ /* 0x008fe400078e0015 */
[----:B------:R-:W-:-:S05]  /*1ce30*/  @P1 IMAD.MOV.U32 R2, RZ, RZ, R20 ;  /* 0x000000ffff021224 */ /* 0x000fca00078e0014 */
[----:B------:R1:W3:Y:S02]  /*1ce40*/  @P1 LDG.E.U16 R11, desc[UR10][R2.64] ;  /* 0x0000000a020b1981 */ /* 0x0002e4000c1e1500 */
[----:B-1----:R-:W-:-:S06]  /*1ce50*/  PRMT R3, RZ, 0x7610, R3 ;  /* 0x00007610ff037816 */ /* 0x002fcc0000000003 */
[----:B--2---:R-:W2:Y:S04]  /*1ce60*/  @P0 LDG.E.U16 R3, desc[UR10][R4.64] ;  /* 0x0000000a04030981 */ /* 0x004ea8000c1e1500 */
[----:B----4-:R1:W-:Y:S04]  /*1ce70*/  STL [R1+0x24f4], R13 ;  /* 0x0024f40d01007387 */ /* 0x0103e80000100800 */
[----:B------:R-:W4:Y:S04]  /*1ce80*/  LDL R15, [R1+0x180c] ;  /* 0x00180c00010f7983 */ /* 0x000f280000100800 */
[----:B------:R-:W4:Y:S04]  /*1ce90*/  LDL R14, [R1+0x1828] ;  /* 0x00182800010e7983 */ /* 0x000f280000100800 */
[----:B0-----:R-:W4:Y:S04]  /*1cea0*/  LDL R7, [R1+0x1834] ;  /* 0x0018340001077983 */ /* 0x001f280000100800 */
[----:B-1----:R-:W4:Y:S04]  /*1ceb0*/  LDL R13, [R1+0x1824] ;  /* 0x00182400010d7983 */ /* 0x002f280000100800 */
[----:B------:R-:W-:Y:S01]  /*1cec0*/  STL [R1+0x24f8], R12 ;  /* 0x0024f80c01007387 */ /* 0x000fe20000100800 */
[----:B------:R-:W-:-:S03]  /*1ced0*/  PRMT R10, RZ, 0x7610, R10 ;  /* 0x00007610ff0a7816 */ /* 0x000fc6000000000a */
[----:B---3--:R-:W-:Y:S04]  /*1cee0*/  STL [R1+0x24fc], R11 ;  /* 0x0024fc0b01007387 */ /* 0x008fe80000100800 */
[----:B------:R-:W3:Y:S04]  /*1cef0*/  LDL R21, [R1+0x1830] ;  /* 0x0018300001157983 */ /* 0x000ee80000100800 */
[----:B------:R-:W3:Y:S04]  /*1cf00*/  LDL R20, [R1+0x183c] ;  /* 0x00183c0001147983 */ /* 0x000ee80000100800 */
[----:B--2---:R0:W-:Y:S01]  /*1cf10*/  STL [R1+0x24c8], R3 ;  /* 0x0024c80301007387 */ /* 0x0041e20000100800 */
[----:B----4-:R-:W-:-:S02]  /*1cf20*/  @P0 IMAD.MOV.U32 R5, RZ, RZ, R15 ;  /* 0x000000ffff050224 */ /* 0x010fc400078e000f */
[----:B------:R-:W-:Y:S01]  /*1cf30*/  @P0 IMAD.MOV.U32 R4, RZ, RZ, R14 ;  /* 0x000000ffff040224 */ /* 0x000fe200078e000e */
[----:B------:R-:W2:Y:S04]  /*1cf40*/  LDL R15, [R1+0x1838] ;  /* 0x00183800010f7983 */ /* 0x000ea80000100800 */
[----:B------:R1:W4:Y:S04]  /*1cf50*/  @P0 LDG.E.U16 R10, desc[UR10][R4.64] ;  /* 0x0000000a040a0981 */ /* 0x000328000c1e1500 */
[----:B0-----:R-:W4:Y:S01]  /*1cf60*/  LDL R3, [R1+0x1840] ;  /* 0x0018400001037983 */ /* 0x001f220000100800 */
[----:B------:R-:W-:-:S02]  /*1cf70*/  PRMT R8, RZ, 0x7610, R8 ;  /* 0x00007610ff087816 */ /* 0x000fc40000000008 */
[----:B------:R-:W-:Y:S02]  /*1cf80*/  ISETP.GT.AND P1, PT, R9, 0x7c, PT ;  /* 0x0000007c0900780c */ /* 0x000fe40003f24270 */
[----:B------:R-:W-:Y:S01]  /*1cf90*/  PRMT R6, RZ, 0x7610, R6 ;  /* 0x00007610ff067816 */ /* 0x000fe20000000006 */
[----:B-1----:R-:W-:Y:S02]  /*1cfa0*/  @P0 IMAD.MOV.U32 R4, RZ, RZ, R7 ;  /* 0x000000ffff040224 */ /* 0x002fe400078e0007 */
[----:B------:R-:W-:-:S05]  /*1cfb0*/  @P0 IMAD.MOV.U32 R5, RZ, RZ, R13 ;  /* 0x000000ffff050224 */ /* 0x000fca00078e000d */
[----:B------:R3:W4:Y:S01]  /*1cfc0*/  @P0 LDG.E.U16 R8, desc[UR10][R4.64] ;  /* 0x0000000a04080981 */ /* 0x000722000c1e1500 */
[----:B------:R-:W-:Y:S01]  /*1cfd0*/  PRMT R0, RZ, 0x7610, R0 ;  /* 0x00007610ff007816 */ /* 0x000fe20000000000 */
[----:B---3--:R-:W-:Y:S02]  /*1cfe0*/  @P0 IMAD.MOV.U32 R5, RZ, RZ, R21 ;  /* 0x000000ffff050224 */ /* 0x008fe400078e0015 */
[----:B------:R-:W-:-:S05]  /*1cff0*/  @P0 IMAD.MOV.U32 R4, RZ, RZ, R20 ;  /* 0x000000ffff040224 */ /* 0x000fca00078e0014 */
[----:B------:R2:W3:Y:S02]  /*1d000*/  @P0 LDG.E.U16 R6, desc[UR10][R4.64] ;  /* 0x0000000a04060981 */ /* 0x0004e4000c1e1500 */
[----:B--2---:R-:W-:Y:S02]  /*1d010*/  @P1 IMAD.MOV.U32 R5, RZ, RZ, R15 ;  /* 0x000000ffff051224 */ /* 0x004fe400078e000f */
[----:B----4-:R-:W-:Y:S01]  /*1d020*/  @P1 IMAD.MOV.U32 R4, RZ, RZ, R3 ;  /* 0x000000ffff041224 */ /* 0x010fe200078e0003 */
[----:B------:R0:W-:Y:S04]  /*1d030*/  STL [R1+0x24cc], R10 ;  /* 0x0024cc0a01007387 */ /* 0x0001e80000100800 */
[----:B------:R-:W2:Y:S04]  /*1d040*/  LDL R14, [R1+0x182c] ;  /* 0x00182c00010e7983 */ /* 0x000ea80000100800 */
[----:B------:R-:W4:Y:S04]  /*1d050*/  LDL R13, [R1+0x1848] ;  /* 0x00184800010d7983 */ /* 0x000f280000100800 */
[----:B------:R-:W4:Y:S04]  /*1d060*/  LDL R7, [R1+0x1854] ;  /* 0x0018540001077983 */ /* 0x000f280000100800 */
[----:B------:R1:W4:Y:S04]  /*1d070*/  @P1 LDG.E.U16 R0, desc[UR10][R4.64] ;  /* 0x0000000a04001981 */ /* 0x000328000c1e1500 */
[----:B0-----:R-:W4:Y:S04]  /*1d080*/  LDL R10, [R1+0x1844] ;  /* 0x00184400010a7983 */ /* 0x001f280000100800 */
[----:B------:R-:W-:Y:S01]  /*1d090*/  STL [R1+0x24d0], R8 ;  /* 0x0024d00801007387 */ /* 0x000fe20000100800 */
[----:B-1----:R-:W-:-:S03]  /*1d0a0*/  PRMT R5, RZ, 0x7610, R5 ;  /* 0x00007610ff057816 */ /* 0x002fc60000000005 */
[----:B---3--:R-:W-:Y:S04]  /*1d0b0*/  STL [R1+0x24d4], R6 ;  /* 0x0024d40601007387 */ /* 0x008fe80000100800 */
[----:B------:R-:W3:Y:S04]  /*1d0c0*/  LDL R21, [R1+0x1850] ;  /* 0x0018500001157983 */ /* 0x000ee80000100800 */
[----:B------:R-:W3:Y:S01]  /*1d0d0*/  LDL R3, [R1+0x185c] ;  /* 0x00185c0001037983 */ /* 0x000ee20000100800 */
[----:B--2---:R-:W-:Y:S02]  /*1d0e0*/  @P1 IMAD.MOV.U32 R15, RZ, RZ, R14 ;  /* 0x000000ffff0f1224 */ /* 0x004fe400078e000e */
[----:B----4-:R-:W-:Y:S01]  /*1d0f0*/  @P1 IMAD.MOV.U32 R14, RZ, RZ, R13 ;  /* 0x000000ffff0e1224 */ /* 0x010fe200078e000d */
[----:B------:R-:W-:Y:S04]  /*1d100*/  STL [R1+0x24c0], R0 ;  /* 0x0024c00001007387 */ /* 0x000fe80000100800 */
[----:B------:R-:W2:Y:S04]  /*1d110*/  LDL R20, [R1+0x1858] ;  /* 0x0018580001147983 */ /* 0x000ea80000100800 */
[----:B------:R-:W4:Y:S04]  /*1d120*/  LDL R13, [R1+0x1860] ;  /* 0x00186000010d7983 */ /* 0x000f280000100800 */
[----:B------:R0:W4:Y:S01]  /*1d130*/  @P1 LDG.E.U16 R5, desc[UR10][R14.64] ;  /* 0x0000000a0e051981 */ /* 0x000122000c1e1500 */
[----:B------:R-:W-:-:S02]  /*1d140*/  PRMT R4, RZ, 0x7610, R4 ;  /* 0x00007610ff047816 */ /* 0x000fc40000000004 */
[----:B------:R-:W-:Y:S02]  /*1d150*/  ISETP.GT.AND P0, PT, R9, 0x7d, PT ;  /* 0x0000007d0900780c */ /* 0x000fe40003f04270 */
[----:B------:R-:W-:Y:S01]  /*1d160*/  PRMT R2, RZ, 0x7610, R2 ;  /* 0x00007610ff027816 */ /* 0x000fe20000000002 */
[----:B0-----:R-:W-:Y:S02]  /*1d170*/  @P1 IMAD.MOV.U32 R14, RZ, RZ, R7 ;  /* 0x000000ffff0e1224 */ /* 0x001fe400078e0007 */
[----:B------:R-:W-:-:S05]  /*1d180*/  @P1 IMAD.MOV.U32 R15, RZ, RZ, R10 ;  /* 0x000000ffff0f1224 */ /* 0x000fca00078e000a */
[----:B------:R3:W4:Y:S01]  /*1d190*/  @P1 LDG.E.U16 R4, desc[UR10][R14.64] ;  /* 0x0000000a0e041981 */ /* 0x000722000c1e1500 */
[----:B------:R-:W-:Y:S01]  /*1d1a0*/  PRMT R19, RZ, 0x7610, R19 ;  /* 0x00007610ff137816 */ /* 0x000fe20000000013 */
[----:B---3--:R-:W-:Y:S02]  /*1d1b0*/  @P1 IMAD.MOV.U32 R15, RZ, RZ, R21 ;  /* 0x000000ffff0f1224 */ /* 0x008fe400078e0015 */
[----:B------:R-:W-:-:S05]  /*1d1c0*/  @P1 IMAD.MOV.U32 R14, RZ, RZ, R3 ;  /* 0x000000ffff0e1224 */ /* 0x000fca00078e0003 */
[----:B------:R2:W3:Y:S02]  /*1d1d0*/  @P1 LDG.E.U16 R2, desc[UR10][R14.64] ;  /* 0x0000000a0e021981 */ /* 0x0004e4000c1e1500 */
[----:B--2---:R-:W-:Y:S02]  /*1d1e0*/  @P0 IMAD.MOV.U32 R15, RZ, RZ, R20 ;  /* 0x000000ffff0f0224 */ /* 0x004fe400078e0014 */
[----:B----4-:R-:W-:-:S05]  /*1d1f0*/  @P0 IMAD.MOV.U32 R14, RZ, RZ, R13 ;  /* 0x000000ffff0e0224 */ /* 0x010fca00078e000d */
[----:B------:R-:W2:Y:S04]  /*1d200*/  @P0 LDG.E.U16 R19, desc[UR10][R14.64] ;  /* 0x0000000a0e130981 */ /* 0x000ea8000c1e1500 */
[----:B------:R-:W-:Y:S04]  /*1d210*/  STL [R1+0x24c4], R5 ;  /* 0x0024c40501007387 */ /* 0x000fe80000100800 */
[----:B------:R-:W4:Y:S04]  /*1d220*/  LDL R10, [R1+0x184c] ;  /* 0x00184c00010a7983 */ /* 0x000f280000100800 */
[----:B------:R-:W4:Y:S04]  /*1d230*/  LDL R7, [R1+0x1868] ;  /* 0x0018680001077983 */ /* 0x000f280000100800 */
[----:B------:R0:W-:Y:S04]  /*1d240*/  STL [R1+0x24d8], R4 ;  /* 0x0024d80401007387 */ /* 0x0001e80000100800 */
[----:B------:R-:W4:Y:S04]  /*1d250*/  LDL R3, [R1+0x1874] ;  /* 0x0018740001037983 */ /* 0x000f280000100800 */
[----:B0-----:R-:W4:Y:S04]  /*1d260*/  LDL R4, [R1+0x1864] ;  /* 0x0018640001047983 */ /* 0x001f280000100800 */
[----:B---3--:R-:W-:Y:S04]  /*1d270*/  STL [R1+0x24dc], R2 ;  /* 0x0024dc0201007387 */ /* 0x008fe80000100800 */
[----:B------:R-:W3:Y:S04]  /*1d280*/  LDL R21, [R1+0x1870] ;  /* 0x0018700001157983 */ /* 0x000ee80000100800 */
[----:B------:R-:W3:Y:S01]  /*1d290*/  LDL R20, [R1+0x187c] ;  /* 0x00187c0001147983 */ /* 0x000ee20000100800 */
[----:B------:R-:W-:-:S03]  /*1d2a0*/  PRMT R18, RZ, 0x7610, R18 ;  /* 0x00007610ff127816 */ /* 0x000fc60000000012 */
[----:B--2---:R0:W-:Y:S04]  /*1d2b0*/  STL [R1+0x24b0], R19 ;  /* 0x0024b01301007387 */ /* 0x0041e80000100800 */
[----:B------:R-:W2:Y:S01]  /*1d2c0*/  LDL R13, [R1+0x1880] ;  /* 0x00188000010d7983 */ /* 0x000ea20000100800 */
[----:B----4-:R-:W-:Y:S02]  /*1d2d0*/  @P0 IMAD.MOV.U32 R14, RZ, RZ, R7 ;  /* 0x000000ffff0e0224 */ /* 0x010fe400078e0007 */
[----:B------:R-:W-:Y:S01]  /*1d2e0*/  @P0 IMAD.MOV.U32 R15, RZ, RZ, R10 ;  /* 0x000000ffff0f0224 */ /* 0x000fe200078e000a */
[----:B------:R-:W4:Y:S04]  /*1d2f0*/  LDL R7, [R1+0x1888] ;  /* 0x0018880001077983 */ /* 0x000f280000100800 */
[----:B------:R-:W4:Y:S04]  /*1d300*/  LDL R10, [R1+0x186c] ;  /* 0x00186c00010a7983 */ /* 0x000f280000100800 */
[----:B------:R1:W4:Y:S04]  /*1d310*/  @P0 LDG.E.U16 R18, desc[UR10][R14.64] ;  /* 0x0000000a0e120981 */ /* 0x000328000c1e1500 */
[----:B0-----:R-:W4:Y:S01]  /*1d320*/  LDL R19, [R1+0x1878] ;  /* 0x0018780001137983 */ /* 0x001f220000100800 */
[----:B------:R-:W-:Y:S01]  /*1d330*/  PRMT R17, RZ, 0x7610, R17 ;  /* 0x00007610ff117816 */ /* 0x000fe20000000011 */
[----:B-1----:R-:W-:Y:S01]  /*1d340*/  @P0 IMAD.MOV.U32 R14, RZ, RZ, R3 ;  /* 0x000000ffff0e0224 */ /* 0x002fe200078e0003 */
[----:B------:R-:W-:Y:S01]  /*1d350*/  ISETP.GT.AND P1, PT, R9, 0x7e, PT ;  /* 0x0000007e0900780c */ /* 0x000fe20003f24270 */
[----:B------:R-:W-:Y:S01]  /*1d360*/  @P0 IMAD.MOV.U32 R15, RZ, RZ, R4 ;  /* 0x000000ffff0f0224 */ /* 0x000fe200078e0004 */
[----:B------:R-:W-:-:S04]  /*1d370*/  PRMT R16, RZ, 0x7610, R16 ;  /* 0x00007610ff107816 */ /* 0x000fc80000000010 */
[----:B------:R3:W4:Y:S02]  /*1d380*/  @P0 LDG.E.U16 R17, desc[UR10][R14.64] ;  /* 0x0000000a0e110981 */ /* 0x000724000c1e1500 */
[----:B---3--:R-:W-:Y:S02]  /*1d390*/  @P0 IMAD.MOV.U32 R15, RZ, RZ, R21 ;  /* 0x000000ffff0f0224 */ /* 0x008fe400078e0015 */
[----:B------:R-:W-:-:S05]  /*1d3a0*/  @P0 IMAD.MOV.U32 R14, RZ, RZ, R20 ;  /* 0x000000ffff0e0224 */ /* 0x000fca00078e0014 */
[----:B------:R2:W3:Y:S01]  /*1d3b0*/  @P0 LDG.E.U16 R16, desc[UR10][R14.64] ;  /* 0x0000000a0e100981 */ /* 0x0004e2000c1e1500 */
[----:B------:R-:W-:Y:S02]  /*1d3c0*/  PRMT R11, RZ, 0x7610, R11 ;  /* 0x00007610ff0b7816 */ /* 0x000fe4000000000b */
[----:B------:R-:W-:Y:S01]  /*1d3d0*/  PRMT R6, RZ, 0x7610, R6 ;  /* 0x00007610ff067816 */ /* 0x000fe20000000006 */
[----:B--2---:R-:W-:Y:S02]  /*1d3e0*/  @P1 IMAD.MOV.U32 R14, RZ, RZ, R13 ;  /* 0x000000ffff0e1224 */ /* 0x004fe400078e000d */
[----:B----4-:R-:W-:-:S05]  /*1d3f0*/  @P1 IMAD.MOV.U32 R15, RZ, RZ, R19 ;  /* 0x000000ffff0f1224 */ /* 0x010fca00078e0013 */
[----:B------:R0:W2:Y:S04]  /*1d400*/  @P1 LDG.E.U16 R11, desc[UR10][R14.64] ;  /* 0x0000000a0e0b1981 */ /* 0x0000a8000c1e1500 */
[----:B------:R1:W-:Y:S04]  /*1d410*/  STL [R1+0x24b4], R18 ;  /* 0x0024b41201007387 */ /* 0x0003e80000100800 */
[----:B------:R-:W4:Y:S04]  /*1d420*/  LDL R4, [R1+0x1884] ;  /* 0x0018840001047983 */ /* 0x000f280000100800 */
[----:B------:R-:W4:Y:S01]  /*1d430*/  LDL R3, [R1+0x1894] ;  /* 0x0018940001037983 */ /* 0x000f220000100800 */
[----:B0-----:R-:W-:-:S02]  /*1d440*/  @P1 IMAD.MOV.U32 R14, RZ, RZ, R7 ;  /* 0x000000ffff0e1224 */ /* 0x001fc400078e0007 */
[----:B------:R-:W-:-:S05]  /*1d450*/  @P1 IMAD.MOV.U32 R15, RZ, RZ, R10 ;  /* 0x000000ffff0f1224 */ /* 0x000fca00078e000a */
[----:B------:R4:W4:Y:S04]  /*1d460*/  @P1 LDG.E.U16 R6, desc[UR10][R14.64] ;  /* 0x0000000a0e061981 */ /* 0x000928000c1e1500 */
[----:B------:R-:W-:Y:S04]  /*1d470*/  STL [R1+0x24b8], R17 ;  /* 0x0024b81101007387 */ /* 0x000fe80000100800 */
[----:B---3--:R0:W-:Y:S04]  /*1d480*/  STL [R1+0x24bc], R16 ;  /* 0x0024bc1001007387 */ /* 0x0081e80000100800 */
[----:B------:R-:W3:Y:S04]  /*1d490*/  LDL R19, [R1+0x1890] ;  /* 0x0018900001137983 */ /* 0x000ee80000100800 */
[----:B-1----:R-:W3:Y:S04]  /*1d4a0*/  LDL R18, [R1+0x189c] ;  /* 0x00189c0001127983 */ /* 0x002ee80000100800 */
[----:B------:R-:W3:Y:S04]  /*1d4b0*/  LDL R13, [R1+0x1898] ;  /* 0x00189800010d7983 */ /* 0x000ee80000100800 */
[----:B0-----:R-:W3:Y:S01]  /*1d4c0*/  LDL R16, [R1+0x188c] ;  /* 0x00188c0001107983 */ /* 0x001ee20000100800 */
[----:B------:R-:W-:-:S03]  /*1d4d0*/  PRMT R0, RZ, 0x7610, R0 ;  /* 0x00007610ff007816 */ /* 0x000fc60000000000 */
[----:B--2---:R0:W-:Y:S04]  /*1d4e0*/  STL [R1+0x64], R11 ;  /* 0x0000640b01007387 */ /* 0x0041e80000100800 */
[----:B------:R-:W2:Y:S04]  /*1d4f0*/  LDL R10, [R1+0x8d4] ;  /* 0x0008d400010a7983 */ /* 0x000ea80000100800 */
[----:B------:R-:W2:Y:S01]  /*1d500*/  LDL R7, [R1+0x8c8] ;  /* 0x0008c80001077983 */ /* 0x000ea20000100800 */
[----:B----4-:R-:W-:Y:S02]  /*1d510*/  @P1 IMAD.MOV.U32 R14, RZ, RZ, R3 ;  /* 0x000000ffff0e1224 */ /* 0x010fe400078e0003 */
[----:B------:R-:W-:-:S05]  /*1d520*/  @P1 IMAD.MOV.U32 R15, RZ, RZ, R4 ;  /* 0x000000ffff0f1224 */ /* 0x000fca00078e0004 */
[----:B------:R3:W4:Y:S04]  /*1d530*/  @P1 LDG.E.U16 R0, desc[UR10][R14.64] ;  /* 0x0000000a0e001981 */ /* 0x000728000c1e1500 */
[----:B0-----:R-:W4:Y:S04]  /*1d540*/  LDL R11, [R1+0x8d0] ;  /* 0x0008d000010b7983 */ /* 0x001f280000100800 */
[----:B------:R0:W-:Y:S04]  /*1d550*/  STL [R1+0x5c], R6 ;  /* 0x00005c0601007387 */ /* 0x0001e80000100800 */
[----:B------:R-:W4:Y:S04]  /*1d560*/  LDL R4, [R1+0x8c0] ;  /* 0x0008c00001047983 */ /* 0x000f280000100800 */
[----:B------:R-:W4:Y:S04]  /*1d570*/  LDL R3, [R1+0x8c4] ;  /* 0x0008c40001037983 */ /* 0x000f280000100800 */
[----:B0-----:R-:W4:Y:S01]  /*1d580*/  LDL R6, [R1+0x8cc] ;  /* 0x0008cc0001067983 */ /* 0x001f220000100800 */
[----:B------:R-:W-:-:S02]  /*1d590*/  ISETP.GT.AND P0, PT, R9, 0x7f, PT ;  /* 0x0000007f0900780c */ /* 0x000fc40003f04270 */
[----:B------:R-:W-:Y:S01]  /*1d5a0*/  PRMT R17, RZ, 0x7610, R17 ;  /* 0x00007610ff117816 */ /* 0x000fe20000000011 */
[----:B---3--:R-:W-:Y:S02]  /*1d5b0*/  @P1 IMAD.MOV.U32 R15, RZ, RZ, R19 ;  /* 0x000000ffff0f1224 */ /* 0x008fe400078e0013 */
[----:B------:R-:W-:Y:S01]  /*1d5c0*/  @P1 IMAD.MOV.U32 R14, RZ, RZ, R18 ;  /* 0x000000ffff0e1224 */ /* 0x000fe200078e0012 */
[----:B------:R-:W-:-:S04]  /*1d5d0*/  PRMT R12, RZ, 0x7610, R12 ;  /* 0x00007610ff0c7816 */ /* 0x000fc8000000000c */
[----:B------:R0:W3:Y:S01]  /*1d5e0*/  @P1 LDG.E.U16 R17, desc[UR10][R14.64] ;  /* 0x0000000a0e111981 */ /* 0x0000e2000c1e1500 */
[----:B------:R-:W-:Y:S02]  /*1d5f0*/  PRMT R8, RZ, 0x7610, R8 ;  /* 0x00007610ff087816 */ /* 0x000fe40000000008 */
[----:B0-----:R-:W-:Y:S02]  /*1d600*/  @P0 IMAD.MOV.U32 R14, RZ, RZ, R13 ;  /* 0x000000ffff0e0224 */ /* 0x001fe400078e000d */
        /* <DEDUP_REMOVED lines=8> */
[----:B------:R-:W4:Y:S01]  /*1d690*/  LDL.LU R16, [R1+0x898] ;  /* 0x0008980001107983 */ /* 0x000f220000300800 */
[----:B0-----:R-:W-:Y:S02]  /*1d6a0*/  @P0 IMAD.MOV.U32 R15, RZ, RZ, R7 ;  /* 0x000000ffff0f0224 */ /* 0x001fe400078e0007 */
[----:B------:R-:W-:-:S05]  /*1d6b0*/  @P0 IMAD.MOV.U32 R14, RZ, RZ, R6 ;  /* 0x000000ffff0e0224 */ /* 0x000fca00078e0006 */
[----:B------:R0:W2:Y:S02]  /*1d6c0*/  @P0 LDG.E.U16 R5, desc[UR10][R14.64] ;  /* 0x0000000a0e050981 */ /* 0x0000a4000c1e1500 */
[----:B0-----:R-:W-:Y:S02]  /*1d6d0*/  @P0 IMAD.MOV.U32 R14, RZ, RZ, R3 ;  /* 0x000000ffff0e0224 */ /* 0x001fe400078e0003 */
[----:B------:R-:W-:-:S05]  /*1d6e0*/  @P0 IMAD.MOV.U32 R15, RZ, RZ, R4 ;  /* 0x000000ffff0f0224 */ /* 0x000fca00078e0004 */
[----:B------:R0:W2:Y:S01]  /*1d6f0*/  @P0 LDG.E.U16 R2, desc[UR10][R14.64] ;  /* 0x0000000a0e020981 */ /* 0x0000a2000c1e1500 */
[----:B-1----:R-:W0:Y:S01]  /*1d700*/  S2R R0, SR_TID.X ;  /* 0x0000000000007919 */ /* 0x002e220000002100 */
[----:B------:R-:W1:Y:S08]  /*1d710*/  S2UR UR5, SR_CgaCtaId ;  /* 0x00000000000579c3 */ /* 0x000e700000008800 */
[----:B------:R-:W-:Y:S01]  /*1d720*/  BAR.SYNC.DEFER_BLOCKING 0x0 ;  /* 0x0000000000007b1d */ /* 0x000fe20000010000 */
[----:B0-----:R-:W-:-:S05]  /*1d730*/  LOP3.LUT R14, R0, 0x3f, RZ, 0xc0, !PT ;  /* 0x0000003f000e7812 */ /* 0x001fca00078ec0ff */
[----:B----4-:R0:W-:Y:S04]  /*1d740*/  STL [R1+0x254c], R16 ;  /* 0x00254c1001007387 */ /* 0x0101e80000100800 */
[----:B0-----:R-:W4:Y:S04]  /*1d750*/  LDL.LU R16, [R1+0x8a4] ;  /* 0x0008a40001107983 */ /* 0x001f280000300800 */
[----:B---3--:R0:W-:Y:S04]  /*1d760*/  STL [R1+0x4c], R17 ;  /* 0x00004c1101007387 */ /* 0x0081e80000100800 */
[----:B0-----:R-:W3:Y:S04]  /*1d770*/  LDL.LU R17, [R1+0x824] ;  /* 0x0008240001117983 */ /* 0x001ee80000300800 */
[----:B------:R-:W3:Y:S04]  /*1d780*/  LDL.LU R18, [R1+0x820] ;  /* 0x0008200001127983 */ /* 0x000ee80000300800 */
[----:B------:R-:W3:Y:S04]  /*1d790*/  LDL.LU R19, [R1+0x81c] ;  /* 0x00081c0001137983 */ /* 0x000ee80000300800 */
[----:B--2---:R0:W-:Y:S04]  /*1d7a0*/  STL [R1+0x2c], R2 ;  /* 0x00002c0201007387 */ /* 0x0041e80000100800 */
[----:B0-----:R-:W2:Y:S04]  /*1d7b0*/  LDL.LU R2, [R1+0x818] ;  /* 0x0008180001027983 */ /* 0x001ea80000300800 */
[----:B------:R-:W2:Y:S04]  /*1d7c0*/  LDL.LU R4, [R1+0x7a4] ;  /* 0x0007a40001047983 */ /* 0x000ea80000300800 */
[----:B------:R0:W-:Y:S04]  /*1d7d0*/  STL [R1+0x34], R5 ;  /* 0x0000340501007387 */ /* 0x0001e80000100800 */
[----:B0-----:R-:W2:Y:S04]  /*1d7e0*/  LDL.LU R5, [R1+0x7a0] ;  /* 0x0007a00001057983 */ /* 0x001ea80000300800 */
[----:B------:R-:W2:Y:S04]  /*1d7f0*/  LDL.LU R0, [R1+0x79c] ;  /* 0x00079c0001007983 */ /* 0x000ea80000300800 */
[----:B------:R-:W2:Y:S04]  /*1d800*/  LDL.LU R6, [R1+0x798] ;  /* 0x0007980001067983 */ /* 0x000ea80000300800 */
[----:B------:R0:W-:Y:S04]  /*1d810*/  STL [R1+0x3c], R8 ;  /* 0x00003c0801007387 */ /* 0x0001e80000100800 */
[----:B0-----:R-:W2:Y:S04]  /*1d820*/  LDL.LU R8, [R1+0x724] ;  /* 0x0007240001087983 */ /* 0x001ea80000300800 */
[----:B------:R-:W2:Y:S04]  /*1d830*/  LDL.LU R10, [R1+0x720] ;  /* 0x00072000010a7983 */ /* 0x000ea80000300800 */
[----:B------:R-:W2:Y:S04]  /*1d840*/  LDL.LU R3, [R1+0x71c] ;  /* 0x00071c0001037983 */ /* 0x000ea80000300800 */
[----:B------:R-:W2:Y:S04]  /*1d850*/  LDL.LU R11, [R1+0x718] ;  /* 0x00071800010b7983 */ /* 0x000ea80000300800 */
[----:B------:R0:W-:Y:S04]  /*1d860*/  STL [R1+0x40], R12 ;  /* 0x0000400c01007387 */ /* 0x0001e80000100800 */
[----:B0-----:R-:W2:Y:S04]  /*1d870*/  LDL.LU R12, [R1+0x698] ;  /* 0x00069800010c7983 */ /* 0x001ea80000300800 */
[----:B------:R-:W2:Y:S04]  /*1d880*/  LDL.LU R13, [R1+0x694] ;  /* 0x00069400010d7983 */ /* 0x000ea80000300800 */
[----:B------:R-:W2:Y:S04]  /*1d890*/  LDL.LU R7, [R1+0x690] ;  /* 0x0006900001077983 */ /* 0x000ea80000300800 */
[----:B------:R-:W2:Y:S04]  /*1d8a0*/  LDL.LU R20, [R1+0x68c] ;  /* 0x00068c0001147983 */ /* 0x000ea80000300800 */
[----:B------:R-:W2:Y:S04]  /*1d8b0*/  LDL.LU R21, [R1+0x614] ;  /* 0x0006140001157983 */ /* 0x000ea80000300800 */
[----:B------:R-:W2:Y:S04]  /*1d8c0*/  LDL.LU R22, [R1+0x610] ;  /* 0x0006100001167983 */ /* 0x000ea80000300800 */
[----:B------:R-:W2:Y:S04]  /*1d8d0*/  LDL.LU R23, [R1+0x60c] ;  /* 0x00060c0001177983 */ /* 0x000ea80000300800 */
[----:B------:R-:W2:Y:S01]  /*1d8e0*/  LDL.LU R24, [R1+0x608] ;  /* 0x0006080001187983 */ /* 0x000ea20000300800 */
[----:B------:R-:W-:Y:S01]  /*1d8f0*/  UMOV UR4, 0x400 ;  /* 0x0000040000047882 */ /* 0x000fe20000000000 */
[C---:B------:R-:W-:Y:S01]  /*1d900*/  LOP3.LUT R15, R14.reuse, 0x40, RZ, 0xfc, !PT ;  /* 0x000000400e0f7812 */ /* 0x040fe200078efcff */
[----:B-1----:R-:W-:Y:S01]  /*1d910*/  ULEA UR4, UR5, UR4, 0x18 ;  /* 0x0000000405047291 */ /* 0x002fe2000f8ec0ff */
[----:B------:R-:W3:Y:S01]  /*1d920*/  LDL.LU R25, [R1+0x594] ;  /* 0x0005940001197983 */ /* 0x000ee20000300800 */
[----:B------:R-:W-:-:S02]  /*1d930*/  ISETP.GE.AND P0, PT, R14, R9, PT ;  /* 0x000000090e00720c */ /* 0x000fc40003f06270 */
[----:B------:R-:W-:Y:S01]  /*1d940*/  ISETP.GE.AND P1, PT, R15, R9, PT ;  /* 0x000000090f00720c */ /* 0x000fe20003f26270 */
[----:B------:R-:W3:Y:S01]  /*1d950*/  LDL.LU R26, [R1+0x590] ;  /* 0x00059000011a7983 */ /* 0x000ee20000300800 */
[----:B------:R-:W-:-:S03]  /*1d960*/  IMAD.SHL.U32 R9, R14, 0x2, RZ ;  /* 0x000000020e097824 */ /* 0x000fc600078e00ff */
[----:B------:R-:W3:Y:S04]  /*1d970*/  LDL.LU R27, [R1+0x58c] ;  /* 0x00058c00011b7983 */ /* 0x000ee80000300800 */
[----:B------:R-:W3:Y:S04]  /*1d980*/  LDL.LU R28, [R1+0x588] ;  /* 0x00058800011c7983 */ /* 0x000ee80000300800 */
[----:B------:R-:W3:Y:S04]  /*1d990*/  LDL.LU R29, [R1+0x514] ;  /* 0x00051400011d7983 */ /* 0x000ee80000300800 */
[----:B------:R-:W3:Y:S04]  /*1d9a0*/  LDL.LU R15, [R1+0x89c] ;  /* 0x00089c00010f7983 */ /* 0x000ee80000300800 */
[----:B------:R-:W3:Y:S04]  /*1d9b0*/  LDL.LU R14, [R1+0x8a0] ;  /* 0x0008a000010e7983 */ /* 0x000ee80000300800 */
[----:B----4-:R0:W-:Y:S04]  /*1d9c0*/  STS.U16 [R9+UR4], R16 ;  /* 0x0000001009007988 */ /* 0x0101e80008000404 */
[----:B0-----:R-:W4:Y:S04]  /*1d9d0*/  LDL.LU R16, [R1+0x254c] ;  /* 0x00254c0001107983 */ /* 0x001f280000300800 */
[----:B--2---:R0:W-:Y:S04]  /*1d9e0*/  STS.U16 [R9+UR4+0x5180], R24 ;  /* 0x0051801809007988 */ /* 0x0041e80008000404 */
[----:B0-----:R-:W2:Y:S04]  /*1d9f0*/  LDL.LU R24, [R1+0x494] ;  /* 0x0004940001187983 */ /* 0x001ea80000300800 */
[----:B--2---:R0:W-:Y:S04]  /*1da00*/  STL [R1+0x2540], R24 ;  /* 0x0025401801007387 */ /* 0x0041e80000100800 */
[----:B0-----:R-:W2:Y:S04]  /*1da10*/  LDL.LU R24, [R1+0x508] ;  /* 0x0005080001187983 */ /* 0x001ea80000300800 */
[----:B--2---:R0:W-:Y:S04]  /*1da20*/  STL [R1+0x2544], R24 ;  /* 0x0025441801007387 */ /* 0x0041e80000100800 */
[----:B0-----:R-:W2:Y:S04]  /*1da30*/  LDL.LU R24, [R1+0x50c] ;  /* 0x00050c0001187983 */ /* 0x001ea80000300800 */
[----:B---3--:R-:W-:Y:S04]  /*1da40*/  STS.U16 [R9+UR4+0x6000], R25 ;  /* 0x0060001909007988 */ /* 0x008fe80008000404 */
[----:B------:R-:W-:Y:S04]  /*1da50*/  STS.U16 [R9+UR4+0x6080], R26 ;  /* 0x0060801a09007988 */ /* 0x000fe80008000404 */
[----:B------:R-:W-:Y:S04]  /*1da60*/  STS.U16 [R9+UR4+0x6100], R27 ;  /* 0x0061001b09007988 */ /* 0x000fe80008000404 */
[----:B------:R-:W-:Y:S04]  /*1da70*/  STS.U16 [R9+UR4+0x80], R14 ;  /* 0x0000800e09007988 */ /* 0x000fe80008000404 */
[----:B------:R-:W-:Y:S04]  /*1da80*/  STS.U16 [R9+UR4+0x100], R15 ;  /* 0x0001000f09007988 */ /* 0x000fe80008000404 */
[----:B----4-:R-:W-:Y:S04]  /*1da90*/  STS.U16 [R9+UR4+0x180], R16 ;  /* 0x0001801009007988 */ /* 0x010fe80008000404 */
[----:B------:R-:W-:Y:S04]  /*1daa0*/  STS.U16 [R9+UR4+0x1000], R17 ;  /* 0x0010001109007988 */ /* 0x000fe80008000404 */
[----:B------:R-:W-:Y:S04]  /*1dab0*/  STS.U16 [R9+UR4+0x1080], R18 ;  /* 0x0010801209007988 */ /* 0x000fe80008000404 */
[----:B------:R-:W-:Y:S04]  /*1dac0*/  STS.U16 [R9+UR4+0x1100], R19 ;  /* 0x0011001309007988 */ /* 0x000fe80008000404 */
[----:B------:R-:W-:Y:S04]  /*1dad0*/  STS.U16 [R9+UR4+0x1180], R2 ;  /* 0x0011800209007988 */ /* 0x000fe80008000404 */
[----:B------:R-:W-:Y:S04]  /*1dae0*/  STS.U16 [R9+UR4+0x2000], R4 ;  /* 0x0020000409007988 */ /* 0x000fe80008000404 */
[----:B------:R-:W-:Y:S04]  /*1daf0*/  STS.U16 [R9+UR4+0x2080], R5 ;  /* 0x0020800509007988 */ /* 0x000fe80008000404 */
[----:B------:R-:W-:Y:S04]  /*1db00*/  STS.U16 [R9+UR4+0x2100], R0 ;  /* 0x0021000009007988 */ /* 0x000fe80008000404 */
[----:B--2---:R0:W-:Y:S04]  /*1db10*/  STL [R1+0x2548], R24 ;  /* 0x0025481801007387 */ /* 0x0041e80000100800 */
[----:B0-----:R-:W2:Y:S04]  /*1db20*/  LDL.LU R24, [R1+0x510] ;  /* 0x0005100001187983 */ /* 0x001ea80000300800 */
[----:B------:R-:W3:Y:S04]  /*1db30*/  LDL.LU R25, [R1+0x490] ;  /* 0x0004900001197983 */ /* 0x000ee80000300800 */
[----:B------:R-:W4:Y:S04]  /*1db40*/  LDL.LU R26, [R1+0x48c] ;  /* 0x00048c00011a7983 */ /* 0x000f280000300800 */
[----:B------:R-:W3:Y:S04]  /*1db50*/  LDL.LU R27, [R1+0x488] ;  /* 0x00048800011b7983 */ /* 0x000ee80000300800 */
        /* <DEDUP_REMOVED lines=9> */
[----:B------:R0:W-:Y:S04]  /*1dbf0*/  STS.U16 [R9+UR4+0x2180], R6 ;  /* 0x0021800609007988 */ /* 0x0001e80008000404 */
[----:B------:R-:W3:Y:S04]  /*1dc00*/  LDL.LU R0, [R1+0x250] ;  /* 0x0002500001007983 */ /* 0x000ee80000300800 */
[----:B------:R1:W-:Y:S04]  /*1dc10*/  STS.U16 [R9+UR4+0x3000], R8 ;  /* 0x0030000809007988 */ /* 0x0003e80008000404 */
[----:B------:R0:W-:Y:S04]  /*1dc20*/  STS.U16 [R9+UR4+0x3080], R10 ;  /* 0x0030800a09007988 */ /* 0x0001e80008000404 */
[----:B------:R0:W-:Y:S04]  /*1dc30*/  STS.U16 [R9+UR4+0x3100], R3 ;  /* 0x0031000309007988 */ /* 0x0001e80008000404 */
[----:B------:R1:W-:Y:S04]  /*1dc40*/  STS.U16 [R9+UR4+0x3180], R11 ;  /* 0x0031800b09007988 */ /* 0x0003e80008000404 */
[----:B------:R1:W-:Y:S04]  /*1dc50*/  STS.U16 [R9+UR4+0x4000], R12 ;  /* 0x0040000c09007988 */ /* 0x0003e80008000404 */
[----:B0-----:R-:W3:Y:S04]  /*1dc60*/  LDL.LU R6, [R1+0x24c] ;  /* 0x00024c0001067983 */ /* 0x001ee80000300800 */
[----:B-1----:R-:W3:Y:S04]  /*1dc70*/  LDL.LU R8, [R1+0x248] ;  /* 0x0002480001087983 */ /* 0x002ee80000300800 */
        /* <DEDUP_REMOVED lines=18> */
[----:B0-----:R-:W3:Y:S04]  /*1dda0*/  LDL.LU R28, [R1+0x6c] ;  /* 0x00006c00011c7983 */ /* 0x001ee80000300800 */
[----:B-1----:R-:W3:Y:S04]  /*1ddb0*/  LDL.LU R29, [R1+0x68] ;  /* 0x00006800011d7983 */ /* 0x002ee80000300800 */
[----:B--2---:R0:W-:Y:S04]  /*1ddc0*/  STS.U16 [R9+UR4+0x7080], R24 ;  /* 0x0070801809007988 */ /* 0x0041e80008000404 */
[----:B0-----:R-:W2:Y:S04]  /*1ddd0*/  LDL.LU R24, [R1+0x2548] ;  /* 0x0025480001187983 */ /* 0x001ea80000300800 */
[----:B--2---:R0:W-:Y:S04]  /*1dde0*/  STS.U16 [R9+UR4+0x7100], R24 ;  /* 0x0071001809007988 */ /* 0x0041e80008000404 */
[----:B0-----:R-:W2:Y:S04]  /*1ddf0*/  LDL.LU R24, [R1+0x2544] ;  /* 0x0025440001187983 */ /* 0x001ea80000300800 */
[----:B--2---:R0:W-:Y:S04]  /*1de00*/  STS.U16 [R9+UR4+0x7180], R24 ;  /* 0x0071801809007988 */ /* 0x0041e80008000404 */
[----:B0-----:R-:W2:Y:S04]  /*1de10*/  LDL.LU R24, [R1+0x2540] ;  /* 0x0025400001187983 */ /* 0x001ea80000300800 */
[----:B---3--:R-:W-:Y:S04]  /*1de20*/  STS.U16 [R9+UR4+0x8080], R25 ;  /* 0x0080801909007988 */ /* 0x008fe80008000404 */
[----:B----4-:R-:W-:Y:S04]  /*1de30*/  STS.U16 [R9+UR4+0x8100], R26 ;  /* 0x0081001a09007988 */ /* 0x010fe80008000404 */
[----:B------:R-:W-:Y:S04]  /*1de40*/  STS.U16 [R9+UR4+0x8180], R27 ;  /* 0x0081801b09007988 */ /* 0x000fe80008000404 */
[----:B------:R-:W-:Y:S04]  /*1de50*/  STS.U16 [R9+UR4+0x9080], R15 ;  /* 0x0090800f09007988 */ /* 0x000fe80008000404 */
[----:B--2---:R0:W-:Y:S04]  /*1de60*/  STS.U16 [R9+UR4+0x8000], R24 ;  /* 0x0080001809007988 */ /* 0x0041e80008000404 */
[----:B0-----:R-:W2:Y:S04]  /*1de70*/  LDL.LU R24, [R1+0x253c] ;  /* 0x00253c0001187983 */ /* 0x001ea80000300800 */
[----:B------:R-:W3:Y:S04]  /*1de80*/  LDL.LU R25, [R1+0x2538] ;  /* 0x0025380001197983 */ /* 0x000ee80000300800 */
[----:B------:R-:W4:Y:S04]  /*1de90*/  LDL.LU R26, [R1+0x2534] ;  /* 0x00253400011a7983 */ /* 0x000f280000300800 */
[----:B------:R-:W2:Y:S04]  /*1dea0*/  LDL.LU R27, [R1+0x2530] ;  /* 0x00253000011b7983 */ /* 0x000ea80000300800 */
[----:B------:R-:W2:Y:S04]  /*1deb0*/  LDL.LU R15, [R1+0x80c] ;  /* 0x00080c00010f7983 */ /* 0x000ea80000300800 */
[----:B------:R-:W-:Y:S04]  /*1dec0*/  STS.U16 [R9+UR4+0x9100], R16 ;  /* 0x0091001009007988 */ /* 0x000fe80008000404 */
        /* <DEDUP_REMOVED lines=18> */
[----:B------:R-:W2:Y:S04]  /*1dff0*/  LDL.LU R16, [R1+0x808] ;  /* 0x0008080001107983 */ /* 0x000ea80000300800 */
        /* <DEDUP_REMOVED lines=16> */
[----:B------:R0:W-:Y:S04]  /*1e100*/  STS.U16 [R9+UR4+0xd180], R21 ;  /* 0x00d1801509007988 */ /* 0x0001e80008000404 */
[----:B------:R1:W-:Y:S04]  /*1e110*/  STS.U16 [R9+UR4+0xe000], R22 ;  /* 0x00e0001609007988 */ /* 0x0003e80008000404 */
[----:B------:R0:W-:Y:S04]  /*1e120*/  STS.U16 [R9+UR4+0xe080], R23 ;  /* 0x00e0801709007988 */ /* 0x0001e80008000404 */
[----:B------:R1:W-:Y:S04]  /*1e130*/  STS.U16 [R9+UR4+0xe100], R28 ;  /* 0x00e1001c09007988 */ /* 0x0003e80008000404 */
[----:B------:R3:W-:Y:S04]  /*1e140*/  STS.U16 [R9+UR4+0xe180], R29 ;  /* 0x00e1801d09007988 */ /* 0x0007e80008000404 */
[----:B0-----:R-:W2:Y:S04]  /*1e150*/  LDL.LU R21, [R1+0x580] ;  /* 0x0005800001157983 */ /* 0x001ea80000300800 */
[----:B-1----:R-:W2:Y:S04]  /*1e160*/  LDL.LU R22, [R1+0x578] ;  /* 0x0005780001167983 */ /* 0x002ea80000300800 */
[----:B------:R-:W2:Y:S04]  /*1e170*/  LDL.LU R23, [R1+0x570] ;  /* 0x0005700001177983 */ /* 0x000ea80000300800 */
[----:B------:R-:W2:Y:S04]  /*1e180*/  LDL.LU R28, [R1+0x568] ;  /* 0x00056800011c7983 */ /* 0x000ea80000300800 */
[----:B---3--:R-:W3:Y:S04]  /*1e190*/  LDL.LU R29, [R1+0x500] ;  /* 0x00050000011d7983 */ /* 0x008ee80000300800 */
[----:B------:R-:W-:Y:S04]  /*1e1a0*/  STL [R1+0x2474], R27 ;  /* 0x0024741b01007387 */ /* 0x000fe80000100800 */
[----:B------:R-:W-:Y:S04]  /*1e1b0*/  STS.U16 [R9+UR4+0xf000], R27 ;  /* 0x00f0001b09007988 */ /* 0x000fe80008000404 */
[----:B------:R0:W-:Y:S04]  /*1e1c0*/  STL [R1+0x247c], R27 ;  /* 0x00247c1b01007387 */ /* 0x0001e80000100800 */
[----:B------:R1:W-:Y:S04]  /*1e1d0*/  STS.U16 [R9+UR4+0x9000], R14 ;  /* 0x0090000e09007988 */ /* 0x0003e80008000404 */
[----:B----4-:R-:W-:Y:S04]  /*1e1e0*/  STS.U16 [R9+UR4+0xf080], R26 ;  /* 0x00f0801a09007988 */ /* 0x010fe80008000404 */
[----:B------:R-:W-:Y:S04]  /*1e1f0*/  STS.U16 [R9+UR4+0xf100], R25 ;  /* 0x00f1001909007988 */ /* 0x000fe80008000404 */
[----:B------:R-:W-:Y:S04]  /*1e200*/  STS.U16 [R9+UR4+0xf180], R24 ;  /* 0x00f1801809007988 */ /* 0x000fe80008000404 */
[----:B0-----:R-:W4:Y:S04]  /*1e210*/  LDL.LU R27, [R1+0x810] ;  /* 0x00081000011b7983 */ /* 0x001f280000300800 */
[----:B------:R0:W-:Y:S01]  /*1e220*/  STL [R1+0x2478], R26 ;  /* 0x0024781a01007387 */ /* 0x0001e20000100800 */
[----:B-1----:R-:W-:-:S03]  /*1e230*/  LOP3.LUT R14, R9, 0x10, RZ, 0x3c, !PT ;  /* 0x00000010090e7812 */ /* 0x002fc600078e3cff */
[----:B0-----:R-:W3:Y:S04]  /*1e240*/  LDL.LU R26, [R1+0x814] ;  /* 0x00081400011a7983 */ /* 0x001ee80000300800 */
[----:B------:R0:W-:Y:S04]  /*1e250*/  STL [R1+0x2480], R25 ;  /* 0x0024801901007387 */ /* 0x0001e80000100800 */
[----:B0-----:R-:W3:Y:S04]  /*1e260*/  LDL.LU R25, [R1+0x888] ;  /* 0x0008880001197983 */ /* 0x001ee80000300800 */
[----:B------:R0:W-:Y:S04]  /*1e270*/  STL [R1+0x2484], R24 ;  /* 0x0024841801007387 */ /* 0x0001e80000100800 */
[----:B0-----:R-:W3:Y:S04]  /*1e280*/  LDL.LU R24, [R1+0x88c] ;  /* 0x00088c0001187983 */ /* 0x001ee80000300800 */
[----:B------:R-:W3:Y:S04]  /*1e290*/  LDL.LU R9, [R1+0x890] ;  /* 0x0008900001097983 */ /* 0x000ee80000300800 */
[----:B--2---:R0:W-:Y:S04]  /*1e2a0*/  STS.U16 [R14+UR4+0x200], R15 ;  /* 0x0002000f0e007988 */ /* 0x0041e80008000404 */
[----:B0-----:R-:W2:Y:S04]  /*1e2b0*/  LDL.LU R15, [R1+0x252c] ;  /* 0x00252c00010f7983 */ /* 0x001ea80000300800 */
[----:B------:R0:W-:Y:S04]  /*1e2c0*/  STS.U16 [R14+UR4+0x5380], R20 ;  /* 0x005380140e007988 */ /* 0x0001e80008000404 */
[----:B0-----:R-:W2:Y:S04]  /*1e2d0*/  LDL.LU R20, [R1+0x480] ;  /* 0x0004800001147983 */ /* 0x001ea80000300800 */
[----:B--2---:R0:W-:Y:S04]  /*1e2e0*/  STL [R1+0x2520], R20 ;  /* 0x0025201401007387 */ /* 0x0041e80000100800 */
[----:B0-----:R-:W2:Y:S04]  /*1e2f0*/  LDL.LU R20, [R1+0x4e8] ;  /* 0x0004e80001147983 */ /* 0x001ea80000300800 */
[----:B--2---:R0:W-:Y:S04]  /*1e300*/  STL [R1+0x2524], R20 ;  /* 0x0025241401007387 */ /* 0x0041e80000100800 */
[----:B0-----:R-:W2:Y:S04]  /*1e310*/  LDL.LU R20, [R1+0x4f0] ;  /* 0x0004f00001147983 */ /* 0x001ea80000300800 */
[----:B------:R-:W-:Y:S04]  /*1e320*/  STS.U16 [R14+UR4+0x6200], R21 ;  /* 0x006200150e007988 */ /* 0x000fe80008000404 */
[----:B------:R-:W-:Y:S04]  /*1e330*/  STS.U16 [R14+UR4+0x6280], R22 ;  /* 0x006280160e007988 */ /* 0x000fe80008000404 */
[----:B------:R-:W-:Y:S04]  /*1e340*/  STS.U16 [R14+UR4+0x6300], R23 ;  /* 0x006300170e007988 */ /* 0x000fe80008000404 */
[----:B---3--:R-:W-:Y:S04]  /*1e350*/  STS.U16 [R14+UR4+0x280], R9 ;  /* 0x000280090e007988 */ /* 0x008fe80008000404 */
        /* <DEDUP_REMOVED lines=84> */
[----:B------:R0:W-:Y:S02]  /*1e8a0*/  STS.U16 [R14+UR4+0x9200], R9 ;  /* 0x009200090e007988 */ /* 0x0001e40008000404 */
[----:B0-----:R-:W0:Y:S02]  /*1e8b0*/  S2R R9, SR_TID.X ;  /* 0x0000000000097919 */ /* 0x001e240000002100 */
[----:B--2---:R1:W-:Y:S04]  /*1e8c0*/  STL [R1+0x250c], R24 ;  /* 0x00250c1801007387 */ /* 0x0043e80000100800 */
[----:B-1----:R-:W2:Y:S04]  /*1e8d0*/  LDL.LU R24, [R1+0x880] ;  /* 0x0008800001187983 */ /* 0x002ea80000300800 */
        /* <DEDUP_REMOVED lines=15> */
[----:B------:R-:W2:Y:S01]  /*1e9d0*/  LDL.LU R11, [R1+0x5c8] ;  /* 0x0005c800010b7983 */ /* 0x000ea20000300800 */
[----:B0-----:R-:W-:-:S03]  /*1e9e0*/  LOP3.LUT R9, R9, 0x3f, RZ, 0xc0, !PT ;  /* 0x0000003f09097812 */ /* 0x001fc600078ec0ff */
[----:B------:R0:W-:Y:S04]  /*1e9f0*/  STS.U16 [R14+UR4+0xd380], R12 ;  /* 0x00d3800c0e007988 */ /* 0x0001e80008000404 */
[----:B------:R1:W-:Y:S04]  /*1ea00*/  STS.U16 [R14+UR4+0xe200], R13 ;  /* 0x00e2000d0e007988 */ /* 0x0003e80008000404 */
[----:B------:R0:W-:Y:S01]  /*1ea10*/  STS.U16 [R14+UR4+0xe280], R7 ;  /* 0x00e280070e007988 */ /* 0x0001e20008000404 */
[----:B------:R-:W-:-:S03]  /*1ea20*/  IMAD.SHL.U32 R9, R9, 0x2, RZ ;  /* 0x0000000209097824 */ /* 0x000fc600078e00ff */
[----:B------:R0:W-:Y:S04]  /*1ea30*/  STS.U16 [R14+UR4+0xe300], R28 ;  /* 0x00e3001c0e007988 */ /* 0x0001e80008000404 */
[----:B------:R-:W-:Y:S04]  /*1ea40*/  STS.U16 [R14+UR4+0xa280], R15 ;  /* 0x00a2800f0e007988 */ /* 0x000fe80008000404 */
[----:B------:R3:W-:Y:S04]  /*1ea50*/  STS.U16 [R14+UR4+0xe380], R29 ;  /* 0x00e3801d0e007988 */ /* 0x0007e80008000404 */
[----:B0-----:R-:W2:Y:S04]  /*1ea60*/  LDL.LU R12, [R1+0x560] ;  /* 0x00056000010c7983 */ /* 0x001ea80000300800 */
[----:B-1----:R-:W2:Y:S04]  /*1ea70*/  LDL.LU R13, [R1+0x558] ;  /* 0x00055800010d7983 */ /* 0x002ea80000300800 */
[----:B------:R-:W2:Y:S04]  /*1ea80*/  LDL.LU R7, [R1+0x550] ;  /* 0x0005500001077983 */ /* 0x000ea80000300800 */
[----:B------:R-:W2:Y:S04]  /*1ea90*/  LDL.LU R28, [R1+0x548] ;  /* 0x00054800011c7983 */ /* 0x000ea80000300800 */
[----:B------:R-:W-:Y:S04]  /*1eaa0*/  STS.U16 [R14+UR4+0xf200], R23 ;  /* 0x00f200170e007988 */ /* 0x000fe80008000404 */
[----:B---3--:R-:W3:Y:S01]  /*1eab0*/  LDL.LU R29, [R1+0x4e0] ;  /* 0x0004e000011d7983 */ /* 0x008ee20000300800 */
[----:B------:R-:W-:-:S03]  /*1eac0*/  LOP3.LUT R15, R9, 0x20, RZ, 0x3c, !PT ;  /* 0x00000020090f7812 */ /* 0x000fc600078e3cff */
[----:B------:R-:W3:Y:S04]  /*1ead0*/  LDL.LU R9, [R1+0x7f0] ;  /* 0x0007f00001097983 */ /* 0x000ee80000300800 */
[----:B------:R0:W-:Y:S04]  /*1eae0*/  STL [R1+0x2488], R23 ;  /* 0x0024881701007387 */ /* 0x0001e80000100800 */
[----:B----4-:R-:W-:Y:S04]  /*1eaf0*/  STS.U16 [R14+UR4+0xf280], R22 ;  /* 0x00f280160e007988 */ /* 0x010fe80008000404 */
[----:B------:R-:W-:Y:S04]  /*1eb00*/  STS.U16 [R14+UR4+0xf300], R21 ;  /* 0x00f300150e007988 */ /* 0x000fe80008000404 */
[----:B------:R-:W-:Y:S04]  /*1eb10*/  STS.U16 [R14+UR4+0xf380], R20 ;  /* 0x00f380140e007988 */ /* 0x000fe80008000404 */
[----:B0-----:R-:W4:Y:S04]  /*1eb20*/  LDL.LU R23, [R1+0x7f8] ;  /* 0x0007f80001177983 */ /* 0x001f280000300800 */
[----:B------:R0:W-:Y:S04]  /*1eb30*/  STL [R1+0x248c], R22 ;  /* 0x00248c1601007387 */ /* 0x0001e80000100800 */
[----:B0-----:R-:W3:Y:S04]  /*1eb40*/  LDL.LU R22, [R1+0x800] ;  /* 0x0008000001167983 */ /* 0x001ee80000300800 */
[----:B------:R0:W-:Y:S04]  /*1eb50*/  STL [R1+0x2490], R21 ;  /* 0x0024901501007387 */ /* 0x0001e80000100800 */
[----:B0-----:R-:W3:Y:S04]  /*1eb60*/  LDL.LU R21, [R1+0x868] ;  /* 0x0008680001157983 */ /* 0x001ee80000300800 */
[----:B------:R-:W3:Y:S04]  /*1eb70*/  LDL.LU R14, [R1+0x870] ;  /* 0x00087000010e7983 */ /* 0x000ee80000300800 */
[----:B------:R0:W-:Y:S04]  /*1eb80*/  STL [R1+0x2494], R20 ;  /* 0x0024941401007387 */ /* 0x0001e80000100800 */
[----:B0-----:R-:W3:Y:S04]  /*1eb90*/  LDL.LU R20, [R1+0x878] ;  /* 0x0008780001147983 */ /* 0x001ee80000300800 */
        /* <DEDUP_REMOVED lines=80> */
[----:B------:R0:W-:Y:S02]  /*1f0a0*/  STS.U16 [R15+UR4+0x9400], R9 ;  /* 0x009400090f007988 */ /* 0x0001e40008000404 */
[----:B0-----:R-:W0:Y:S02]  /*1f0b0*/  S2R R9, SR_TID.X ;  /* 0x0000000000097919 */ /* 0x001e240000002100 */
        /* <DEDUP_REMOVED lines=20> */
[----:B------:R-:W2:Y:S04]  /*1f200*/  LDL.LU R17, [R1+0x648] ;  /* 0x0006480001117983 */ /* 0x000ea80000300800 */
[----:B------:R1:W-:Y:S01]  /*1f210*/  STS.U16 [R15+UR4+0xc480], R19 ;  /* 0x00c480130f007988 */ /* 0x0003e20008000404 */
[----:B0-----:R-:W-:-:S03]  /*1f220*/  LOP3.LUT R9, R9, 0x3f, RZ, 0xc0, !PT ;  /* 0x0000003f09097812 */ /* 0x001fc600078ec0ff */
[----:B------:R0:W-:Y:S04]  /*1f230*/  STS.U16 [R15+UR4+0xc500], R2 ;  /* 0x00c500020f007988 */ /* 0x0001e80008000404 */
[----:B------:R0:W-:Y:S04]  /*1f240*/  STS.U16 [R15+UR4+0xc580], R4 ;  /* 0x00c580040f007988 */ /* 0x0001e80008000404 */
[----:B------:R0:W-:Y:S04]  /*1f250*/  STS.U16 [R15+UR4+0xd400], R5 ;  /* 0x00d400050f007988 */ /* 0x0001e80008000404 */
[----:B-1----:R-:W2:Y:S04]  /*1f260*/  LDL.LU R18, [R1+0x644] ;  /* 0x0006440001127983 */ /* 0x002ea80000300800 */
[----:B------:R-:W2:Y:S04]  /*1f270*/  LDL.LU R19, [R1+0x640] ;  /* 0x0006400001137983 */ /* 0x000ea80000300800 */
[----:B------:R1:W-:Y:S04]  /*1f280*/  STS.U16 [R15+UR4+0xd480], R0 ;  /* 0x00d480000f007988 */ /* 0x0003e80008000404 */
[----:B0-----:R-:W2:Y:S04]  /*1f290*/  LDL.LU R2, [R1+0x63c] ;  /* 0x00063c0001027983 */ /* 0x001ea80000300800 */
[----:B------:R-:W2:Y:S04]  /*1f2a0*/  LDL.LU R4, [R1+0x5c4] ;  /* 0x0005c40001047983 */ /* 0x000ea80000300800 */
[----:B------:R-:W2:Y:S04]  /*1f2b0*/  LDL.LU R5, [R1+0x5c0] ;  /* 0x0005c00001057983 */ /* 0x000ea80000300800 */
[----:B------:R0:W-:Y:S01]  /*1f2c0*/  STS.U16 [R15+UR4+0xd500], R6 ;  /* 0x00d500060f007988 */ /* 0x0001e20008000404 */
[----:B------:R-:W-:-:S03]  /*1f2d0*/  IMAD.SHL.U32 R9, R9, 0x2, RZ ;  /* 0x0000000209097824 */ /* 0x000fc600078e00ff */
[----:B------:R0:W-:Y:S04]  /*1f2e0*/  STS.U16 [R15+UR4+0xd580], R8 ;  /* 0x00d580080f007988 */ /* 0x0001e80008000404 */
[----:B------:R0:W-:Y:S04]  /*1f2f0*/  STS.U16 [R15+UR4+0xe400], R10 ;  /* 0x00e4000a0f007988 */ /* 0x0001e80008000404 */
[----:B-1----:R-:W2:Y:S04]  /*1f300*/  LDL.LU R0, [R1+0x5bc] ;  /* 0x0005bc0001007983 */ /* 0x002ea80000300800 */
[----:B------:R1:W-:Y:S04]  /*1f310*/  STS.U16 [R15+UR4+0xe480], R3 ;  /* 0x00e480030f007988 */ /* 0x0003e80008000404 */
[----:B------:R1:W-:Y:S04]  /*1f320*/  STS.U16 [R15+UR4+0xe500], R28 ;  /* 0x00e5001c0f007988 */ /* 0x0003e80008000404 */
[----:B0-----:R-:W2:Y:S04]  /*1f330*/  LDL.LU R6, [R1+0x5b8] ;  /* 0x0005b80001067983 */ /* 0x001ea80000300800 */
[----:B------:R-:W2:Y:S04]  /*1f340*/  LDL.LU R8, [R1+0x544] ;  /* 0x0005440001087983 */ /* 0x000ea80000300800 */
[----:B------:R-:W2:Y:S04]  /*1f350*/  LDL.LU R10, [R1+0x540] ;  /* 0x00054000010a7983 */ /* 0x000ea80000300800 */
[----:B------:R0:W-:Y:S04]  /*1f360*/  STS.U16 [R15+UR4+0x9500], R14 ;  /* 0x0095000e0f007988 */ /* 0x0001e80008000404 */
[----:B-1----:R-:W2:Y:S04]  /*1f370*/  LDL.LU R3, [R1+0x53c] ;  /* 0x00053c0001037983 */ /* 0x002ea80000300800 */
[----:B------:R1:W-:Y:S04]  /*1f380*/  STS.U16 [R15+UR4+0xe580], R29 ;  /* 0x00e5801d0f007988 */ /* 0x0003e80008000404 */
[----:B------:R-:W2:Y:S04]  /*1f390*/  LDL.LU R28, [R1+0x538] ;  /* 0x00053800011c7983 */ /* 0x000ea80000300800 */
[----:B------:R3:W-:Y:S04]  /*1f3a0*/  STS.U16 [R15+UR4+0xf400], R7 ;  /* 0x00f400070f007988 */ /* 0x0007e80008000404 */
[----:B----4-:R-:W-:Y:S01]  /*1f3b0*/  STS.U16 [R15+UR4+0xf480], R13 ;  /* 0x00f4800d0f007988 */ /* 0x010fe20008000404 */
[----:B0-----:R-:W-:-:S03]  /*1f3c0*/  LOP3.LUT R14, R9, 0x30, RZ, 0x3c, !PT ;  /* 0x00000030090e7812 */ /* 0x001fc600078e3cff */
[----:B-1----:R-:W4:Y:S04]  /*1f3d0*/  LDL.LU R29, [R1+0x4c4] ;  /* 0x0004c400011d7983 */ /* 0x002f280000300800 */
[----:B------:R-:W4:Y:S04]  /*1f3e0*/  LDL.LU R9, [R1+0x7dc] ;  /* 0x0007dc0001097983 */ /* 0x000f280000300800 */
[----:B---3--:R-:W3:Y:S04]  /*1f3f0*/  LDL.LU R7, [R1+0x7e0] ;  /* 0x0007e00001077983 */ /* 0x008ee80000300800 */
[----:B------:R0:W-:Y:S04]  /*1f400*/  STL [R1+0x2498], R13 ;  /* 0x0024980d01007387 */ /* 0x0001e80000100800 */
[----:B------:R-:W-:Y:S04]  /*1f410*/  STS.U16 [R15+UR4+0xf500], R12 ;  /* 0x00f5000c0f007988 */ /* 0x000fe80008000404 */
[----:B------:R-:W-:Y:S04]  /*1f420*/  STS.U16 [R15+UR4+0xf580], R11 ;  /* 0x00f5800b0f007988 */ /* 0x000fe80008000404 */
[----:B0-----:R-:W3:Y:S04]  /*1f430*/  LDL.LU R13, [R1+0x7e4] ;  /* 0x0007e400010d7983 */ /* 0x001ee80000300800 */
[----:B------:R0:W-:Y:S04]  /*1f440*/  STL [R1+0x249c], R12 ;  /* 0x00249c0c01007387 */ /* 0x0001e80000100800 */
[----:B0-----:R-:W3:Y:S04]  /*1f450*/  LDL.LU R12, [R1+0x858] ;  /* 0x00085800010c7983 */ /* 0x001ee80000300800 */
[----:B------:R-:W3:Y:S04]  /*1f460*/  LDL.LU R11, [R1+0x860] ;  /* 0x00086000010b7983 */ /* 0x000ee80000300800 */
[----:B------:R-:W3:Y:S04]  /*1f470*/  LDL.LU R15, [R1+0x85c] ;  /* 0x00085c00010f7983 */ /* 0x000ee80000300800 */
[----:B--2---:R0:W-:Y:S04]  /*1f480*/  STS.U16 [R14+UR4+0x600], R20 ;  /* 0x000600140e007988 */ /* 0x0041e80008000404 */
[----:B0-----:R-:W2:Y:S04]  /*1f490*/  LDL.LU R20, [R1+0x24ec] ;  /* 0x0024ec0001147983 */ /* 0x001ea80000300800 */
[----:B----4-:R-:W-:Y:S04]  /*1f4a0*/  STS.U16 [R14+UR4+0x1700], R9 ;  /* 0x001700090e007988 */ /* 0x010fe80008000404 */
[----:B---3--:R-:W-:Y:S04]  /*1f4b0*/  STS.U16 [R14+UR4+0x1680], R7 ;  /* 0x001680070e007988 */ /* 0x008fe80008000404 */
[----:B------:R-:W-:Y:S04]  /*1f4c0*/  STS.U16 [R14+UR4+0x1600], R13 ;  /* 0x0016000d0e007988 */ /* 0x000fe80008000404 */
[----:B------:R-:W-:Y:S04]  /*1f4d0*/  STS.U16 [R14+UR4+0x780], R12 ;  /* 0x0007800c0e007988 */ /* 0x000fe80008000404 */
[----:B------:R-:W-:Y:S04]  /*1f4e0*/  STS.U16 [R14+UR4+0x680], R11 ;  /* 0x0006800b0e007988 */ /* 0x000fe80008000404 */
[----:B------:R-:W-:Y:S04]  /*1f4f0*/  STS.U16 [R14+UR4+0x700], R15 ;  /* 0x0007000f0e007988 */ /* 0x000fe80008000404 */
[----:B--2---:R-:W-:Y:S04]  /*1f500*/  STS.U16 [R14+UR4+0x1780], R20 ;  /* 0x001780140e007988 */ /* 0x004fe80008000404 */
        /* <DEDUP_REMOVED lines=51> */
[----:B0-----:R-:W3:Y:S04]  /*1f840*/  LDL.LU R5, [R1+0x24] ;  /* 0x0000240001057983 */ /* 0x001ee80000300800 */
[----:B-1----:R-:W3:Y:S04]  /*1f850*/  LDL.LU R0, [R1+0x20] ;  /* 0x0000200001007983 */ /* 0x002ee80000300800 */
[----:B------:R-:W3:Y:S04]  /*1f860*/  LDL.LU R28, [R1+0x1c] ;  /* 0x00001c00011c7983 */ /* 0x000ee80000300800 */
[----:B------:R-:W3:Y:S04]  /*1f870*/  LDL.LU R29, [R1+0x18] ;  /* 0x00001800011d7983 */ /* 0x000ee80000300800 */
        /* <DEDUP_REMOVED lines=31> */
[----:B--2---:R1:W-:Y:S04]  /*1fa70*/  STS.U16 [R14+UR4+0x8600], R2 ;  /* 0x008600020e007988 */ /* 0x0043e80008000404 */
[----:B-1----:R-:W2:Y:S04]  /*1fa80*/  LDL.LU R2, [R1+0x24dc] ;  /* 0x0024dc0001027983 */ /* 0x002ea80000300800 */
[----:B------:R-:W3:Y:S04]  /*1fa90*/  LDL.LU R4, [R1+0x24d8] ;  /* 0x0024d80001047983 */ /* 0x000ee80000300800 */
[----:B------:R-:W4:Y:S04]  /*1faa0*/  LDL.LU R6, [R1+0x24d4] ;  /* 0x0024d40001067983 */ /* 0x000f280000300800 */
[----:B------:R-:W2:Y:S04]  /*1fab0*/  LDL.LU R8, [R1+0x24d0] ;  /* 0x0024d00001087983 */ /* 0x000ea80000300800 */
[----:B------:R-:W2:Y:S04]  /*1fac0*/  LDL.LU R10, [R1+0x24cc] ;  /* 0x0024cc00010a7983 */ /* 0x000ea80000300800 */
[----:B------:R-:W2:Y:S04]  /*1fad0*/  LDL.LU R3, [R1+0x24c8] ;  /* 0x0024c80001037983 */ /* 0x000ea80000300800 */
        /* <DEDUP_REMOVED lines=17> */
[----:B------:R-:W3:Y:S01]  /*1fbf0*/  LDL.LU R29, [R1+0x5ac] ;  /* 0x0005ac00011d7983 */ /* 0x000ee20000300800 */
[----:B0-----:R-:W-:-:S03]  /*1fc00*/  LOP3.LUT R9, R9, 0x3f, RZ, 0xc0, !PT ;  /* 0x0000003f09097812 */ /* 0x001fc600078ec0ff */
[----:B------:R0:W-:Y:S02]  /*1fc10*/  STS.U16 [R14+UR4+0xd700], R18 ;  /* 0x00d700120e007988 */ /* 0x0001e40008000404 */
[----:B------:R-:W-:Y:S02]  /*1fc20*/  IMAD.SHL.U32 R9, R9, 0x2, RZ ;  /* 0x0000000209097824 */ /* 0x000fe400078e00ff */
[----:B------:R1:W-:Y:S04]  /*1fc30*/  STS.U16 [R14+UR4+0xa780], R7 ;  /* 0x00a780070e007988 */ /* 0x0003e80008000404 */
[----:B------:R1:W-:Y:S04]  /*1fc40*/  STS.U16 [R14+UR4+0xe600], R5 ;  /* 0x00e600050e007988 */ /* 0x0003e80008000404 */
[----:B0-----:R-:W3:Y:S01]  /*1fc50*/  LDL.LU R18, [R1+0x5a8] ;  /* 0x0005a80001127983 */ /* 0x001ee20000300800 */
[----:B-1----:R-:W-:-:S03]  /*1fc60*/  LOP3.LUT R7, R9, 0x40, RZ, 0x3c, !PT ;  /* 0x0000004009077812 */ /* 0x002fc600078e3cff */
[----:B------:R-:W3:Y:S04]  /*1fc70*/  LDL.LU R5, [R1+0x534] ;  /* 0x0005340001057983 */ /* 0x000ee80000300800 */
[----:B------:R-:W3:Y:S04]  /*1fc80*/  LDL.LU R9, [R1+0x7d0] ;  /* 0x0007d00001097983 */ /* 0x000ee80000300800 */
[----:B--2---:R0:W-:Y:S04]  /*1fc90*/  STS.U16 [R14+UR4+0xf600], R3 ;  /* 0x00f600030e007988 */ /* 0x0041e80008000404 */
[----:B------:R-:W-:Y:S04]  /*1fca0*/  STS.U16 [R14+UR4+0xf680], R10 ;  /* 0x00f6800a0e007988 */ /* 0x000fe80008000404 */
[----:B------:R-:W-:Y:S04]  /*1fcb0*/  STS.U16 [R14+UR4+0xf700], R8 ;  /* 0x00f700080e007988 */ /* 0x000fe80008000404 */
[----:B----4-:R-:W-:Y:S04]  /*1fcc0*/  STS.U16 [R14+UR4+0xf780], R6 ;  /* 0x00f780060e007988 */ /* 0x010fe80008000404 */
[----:B---3--:R-:W-:Y:S04]  /*1fcd0*/  STS.U16 [R7+UR4+0x800], R0 ;  /* 0x0008000007007988 */ /* 0x008fe80008000404 */
[----:B0-----:R-:W2:Y:S04]  /*1fce0*/  LDL.LU R3, [R1+0x7d4] ;  /* 0x0007d40001037983 */ /* 0x001ea80000300800 */
[----:B------:R0:W-:Y:S04]  /*1fcf0*/  STL [R1+0x24a0], R10 ;  /* 0x0024a00a01007387 */ /* 0x0001e80000100800 */
[----:B0-----:R-:W3:Y:S04]  /*1fd00*/  LDL.LU R10, [R1+0x848] ;  /* 0x00084800010a7983 */ /* 0x001ee80000300800 */
[----:B------:R-:W4:Y:S04]  /*1fd10*/  LDL.LU R8, [R1+0x84c] ;  /* 0x00084c0001087983 */ /* 0x000f280000300800 */
[----:B------:R-:W3:Y:S04]  /*1fd20*/  LDL.LU R14, [R1+0x850] ;  /* 0x00085000010e7983 */ /* 0x000ee80000300800 */
[----:B------:R-:W-:Y:S04]  /*1fd30*/  STL [R1+0x24a4], R6 ;  /* 0x0024a40601007387 */ /* 0x000fe80000100800 */
[----:B------:R-:W3:Y:S04]  /*1fd40*/  LDL.LU R0, [R1+0x530] ;  /* 0x0005300001007983 */ /* 0x000ee80000300800 */
[----:B------:R0:W-:Y:S04]  /*1fd50*/  STS.U16 [R7+UR4+0x1900], R27 ;  /* 0x0019001b07007988 */ /* 0x0001e80008000404 */
[----:B------:R1:W-:Y:S04]  /*1fd60*/  STS.U16 [R7+UR4+0x1980], R19 ;  /* 0x0019801307007988 */ /* 0x0003e80008000404 */
[----:B0-----:R-:W4:Y:S04]  /*1fd70*/  LDL.LU R27, [R1+0x52c] ;  /* 0x00052c00011b7983 */ /* 0x001f280000300800 */
[----:B-1----:R-:W4:Y:S04]  /*1fd80*/  LDL.LU R19, [R1+0x528] ;  /* 0x0005280001137983 */ /* 0x002f280000300800 */
[----:B------:R0:W-:Y:S04]  /*1fd90*/  STS.U16 [R7+UR4+0x2880], R28 ;  /* 0x0028801c07007988 */ /* 0x0001e80008000404 */
[----:B------:R1:W-:Y:S04]  /*1fda0*/  STS.U16 [R7+UR4+0x5900], R29 ;  /* 0x0059001d07007988 */ /* 0x0003e80008000404 */
[----:B0-----:R-:W4:Y:S04]  /*1fdb0*/  LDL.LU R28, [R1+0x4b4] ;  /* 0x0004b400011c7983 */ /* 0x001f280000300800 */
[----:B-1----:R-:W4:Y:S04]  /*1fdc0*/  LDL.LU R29, [R1+0x4b0] ;  /* 0x0004b000011d7983 */ /* 0x002f280000300800 */
[----:B------:R0:W-:Y:S04]  /*1fdd0*/  STS.U16 [R7+UR4+0x6800], R5 ;  /* 0x0068000507007988 */ /* 0x0001e80008000404 */
[----:B------:R1:W-:Y:S04]  /*1fde0*/  STS.U16 [R7+UR4+0x5800], R16 ;  /* 0x0058001007007988 */ /* 0x0003e80008000404 */
[----:B------:R-:W-:Y:S04]  /*1fdf0*/  STS.U16 [R7+UR4+0x1880], R9 ;  /* 0x0018800907007988 */ /* 0x000fe80008000404 */
[----:B------:R-:W-:Y:S04]  /*1fe00*/  STS.U16 [R7+UR4+0x5880], R17 ;  /* 0x0058801107007988 */ /* 0x000fe80008000404 */
[----:B0-----:R-:W4:Y:S04]  /*1fe10*/  LDL.LU R5, [R1+0x4ac] ;  /* 0x0004ac0001057983 */ /* 0x001f280000300800 */
[----:B-1----:R-:W4:Y:S04]  /*1fe20*/  LDL.LU R16, [R1+0x4a8] ;  /* 0x0004a80001107983 */ /* 0x002f280000300800 */
        /* <DEDUP_REMOVED lines=12> */
[----:B--2---:R-:W-:Y:S04]  /*1fef0*/  STS.U16 [R7+UR4+0x1800], R3 ;  /* 0x0018000307007988 */ /* 0x004fe80008000404 */
[----:B---3--:R0:W-:Y:S04]  /*1ff00*/  STS.U16 [R7+UR4+0x6880], R0 ;  /* 0x0068800007007988 */ /* 0x0081e80008000404 */
[----:B------:R1:W-:Y:S04]  /*1ff10*/  STS.U16 [R7+UR4+0x880], R14 ;  /* 0x0008800e07007988 */ /* 0x0003e80008000404 */
[----:B----4-:R2:W-:Y:S04]  /*1ff20*/  STS.U16 [R7+UR4+0x900], R8 ;  /* 0x0009000807007988 */ /* 0x0105e80008000404 */
[----:B------:R3:W-:Y:S04]  /*1ff30*/  STS.U16 [R7+UR4+0x980], R10 ;  /* 0x0009800a07007988 */ /* 0x0007e80008000404 */
[----:B0-----:R-:W4:Y:S04]  /*1ff40*/  LDL.LU R0, [R1+0x434] ;  /* 0x0004340001007983 */ /* 0x001f280000300800 */
[----:B------:R-:W4:Y:S04]  /*1ff50*/  LDL.LU R9, [R1+0x430] ;  /* 0x0004300001097983 */ /* 0x000f280000300800 */
[----:B------:R-:W4:Y:S04]  /*1ff60*/  LDL.LU R6, [R1+0x42c] ;  /* 0x00042c0001067983 */ /* 0x000f280000300800 */
[----:B-1----:R-:W4:Y:S04]  /*1ff70*/  LDL.LU R14, [R1+0x428] ;  /* 0x00042800010e7983 */ /* 0x002f280000300800 */
[----:B--2---:R-:W2:Y:S04]  /*1ff80*/  LDL.LU R8, [R1+0x3b4] ;  /* 0x0003b40001087983 */ /* 0x004ea80000300800 */
[----:B------:R-:W2:Y:S04]  /*1ff90*/  LDL.LU R17, [R1+0x3b0] ;  /* 0x0003b00001117983 */ /* 0x000ea80000300800 */
[----:B------:R-:W2:Y:S04]  /*1ffa0*/  LDL.LU R18, [R1+0x3ac] ;  /* 0x0003ac0001127983 */ /* 0x000ea80000300800 */
[----:B------:R0:W-:Y:S04]  /*1ffb0*/  STS.U16 [R7+UR4+0x6980], R19 ;  /* 0x0069801307007988 */ /* 0x0001e80008000404 */
[----:B---3--:R-:W3:Y:S04]  /*1ffc0*/  LDL.LU R10, [R1+0x3a8] ;  /* 0x0003a800010a7983 */ /* 0x008ee80000300800 */
[----:B0-----:R-:W3:Y:S04]  /*1ffd0*/  LDL.LU R19, [R1+0x334] ;  /* 0x0003340001137983 */ /* 0x001ee80000300800 */
        /* <DEDUP_REMOVED lines=15> */
[----:B0-----:R-:W3:Y:S04]  /*200d0*/  LDL.LU R28, [R1+0x90] ;  /* 0x00009000011c7983 */ /* 0x001ee80000300800 */
[----:B-1----:R-:W3:Y:S04]  /*200e0*/  LDL.LU R27, [R1+0x8c] ;  /* 0x00008c00011b7983 */ /* 0x002ee80000300800 */
[----:B------:R-:W3:Y:S04]  /*200f0*/  LDL.LU R29, [R1+0x88] ;  /* 0x00008800011d7983 */ /* 0x000ee80000300800 */
[----:B------:R0:W-:Y:S04]  /*20100*/  STS.U16 [R7+UR4+0x7900], R5 ;  /* 0x0079000507007988 */ /* 0x0001e80008000404 */
[----:B------:R1:W-:Y:S04]  /*20110*/  STS.U16 [R7+UR4+0x7980], R16 ;  /* 0x0079801007007988 */ /* 0x0003e80008000404 */
[----:B0-----:R-:W3:Y:S04]  /*20120*/  LDL.LU R5, [R1+0x24c4] ;  /* 0x0024c40001057983 */ /* 0x001ee80000300800 */
[----:B-1----:R-:W3:Y:S04]  /*20130*/  LDL.LU R16, [R1+0x14] ;  /* 0x0000140001107983 */ /* 0x002ee80000300800 */
[----:B----4-:R0:W-:Y:S04]  /*20140*/  STS.U16 [R7+UR4+0x8800], R0 ;  /* 0x0088000007007988 */ /* 0x0101e80008000404 */
[----:B--2---:R1:W-:Y:S04]  /*20150*/  STS.U16 [R7+UR4+0x9880], R17 ;  /* 0x0098801107007988 */ /* 0x0043e80008000404 */
[----:B------:R2:W-:Y:S04]  /*20160*/  STS.U16 [R7+UR4+0x9900], R18 ;  /* 0x0099001207007988 */ /* 0x0005e80008000404 */
[----:B0-----:R-:W4:Y:S04]  /*20170*/  LDL.LU R0, [R1+0x24c0] ;  /* 0x0024c00001007983 */ /* 0x001f280000300800 */
[----:B-1----:R-:W4:Y:S04]  /*20180*/  LDL.LU R17, [R1+0x10] ;  /* 0x0000100001117983 */ /* 0x002f280000300800 */
[----:B--2---:R-:W2:Y:S04]  /*20190*/  LDL.LU R18, [R1+0xc] ;  /* 0x00000c0001127983 */ /* 0x004ea80000300800 */
[----:B---3--:R0:W-:Y:S04]  /*201a0*/  STS.U16 [R7+UR4+0xa800], R19 ;  /* 0x00a8001307007988 */ /* 0x0081e80008000404 */
[----:B------:R-:W-:Y:S04]  /*201b0*/  STS.U16 [R7+UR4+0x8980], R14 ;  /* 0x0089800e07007988 */ /* 0x000fe80008000404 */
[----:B0-----:R-:W3:Y:S04]  /*201c0*/  LDL.LU R19, [R1+0x8] ;  /* 0x0000080001137983 */ /* 0x001ee80000300800 */
[----:B------:R0:W-:Y:S04]  /*201d0*/  STS.U16 [R7+UR4+0xd880], R28 ;  /* 0x00d8801c07007988 */ /* 0x0001e80008000404 */
[----:B------:R1:W-:Y:S04]  /*201e0*/  STS.U16 [R7+UR4+0xd980], R29 ;  /* 0x00d9801d07007988 */ /* 0x0003e80008000404 */
[----:B0-----:R-:W3:Y:S04]  /*201f0*/  LDL.LU R28, [R1+0x844] ;  /* 0x00084400011c7983 */ /* 0x001ee80000300800 */
[----:B------:R-:W3:Y:S04]  /*20200*/  LDL.LU R14, [R1+0x840] ;  /* 0x00084000010e7983 */ /* 0x000ee80000300800 */
[----:B-1----:R-:W3:Y:S04]  /*20210*/  LDL.LU R29, [R1+0x83c] ;  /* 0x00083c00011d7983 */ /* 0x002ee80000300800 */
[----:B------:R0:W-:Y:S02]  /*20220*/  STS.U16 [R7+UR4+0x8880], R9 ;  /* 0x0088800907007988 */ /* 0x0001e40008000404 */
[----:B0-----:R-:W0:Y:S02]  /*20230*/  S2R R9, SR_TID.X ;  /* 0x0000000000097919 */ /* 0x001e240000002100 */
[----:B------:R1:W-:Y:S04]  /*20240*/  STS.U16 [R7+UR4+0x9800], R8 ;  /* 0x0098000807007988 */ /* 0x0003e80008000404 */
[----:B------:R1:W-:Y:S04]  /*20250*/  STS.U16 [R7+UR4+0x9980], R10 ;  /* 0x0099800a07007988 */ /* 0x0003e80008000404 */
[----:B------:R0:W-:Y:S04]  /*20260*/  STS.U16 [R7+UR4+0xa900], R11 ;  /* 0x00a9000b07007988 */ /* 0x0001e80008000404 */
[----:B------:R0:W-:Y:S04]  /*20270*/  STS.U16 [R7+UR4+0xa980], R15 ;  /* 0x00a9800f07007988 */ /* 0x0001e80008000404 */
[----:B------:R0:W-:Y:S04]  /*20280*/  STS.U16 [R7+UR4+0xb800], R12 ;  /* 0x00b8000c07007988 */ /* 0x0001e80008000404 */
[----:B------:R0:W-:Y:S04]  /*20290*/  STS.U16 [R7+UR4+0xb900], R20 ;  /* 0x00b9001407007988 */ /* 0x0001e80008000404 */
[----:B-1----:R-:W3:Y:S04]  /*202a0*/  LDL.LU R8, [R1+0x838] ;  /* 0x0008380001087983 */ /* 0x002ee80000300800 */
[----:B------:R-:W3:Y:S04]  /*202b0*/  LDL.LU R10, [R1+0x7c4] ;  /* 0x0007c400010a7983 */ /* 0x000ee80000300800 */
[----:B0-----:R-:W3:Y:S04]  /*202c0*/  LDL.LU R11, [R1+0x7c0] ;  /* 0x0007c000010b7983 */ /* 0x001ee80000300800 */
        /* <DEDUP_REMOVED lines=13> */
[----:B------:R-:W3:Y:S01]  /*203a0*/  LDL.LU R24, [R1+0x6b4] ;  /* 0x0006b40001187983 */ /* 0x000ee20000300800 */
[----:B------:R-:W-:-:S03]  /*203b0*/  LOP3.LUT R9, R9, 0x3f, RZ, 0xc0, !PT ;  /* 0x0000003f09097812 */ /* 0x000fc600078ec0ff */
[----:B------:R0:W-:Y:S04]  /*203c0*/  STS.U16 [R7+UR4+0xd800], R26 ;  /* 0x00d8001a07007988 */ /* 0x0001e80008000404 */
[----:B------:R-:W3:Y:S01]  /*203d0*/  LDL.LU R25, [R1+0x6b0] ;  /* 0x0006b00001197983 */ /* 0x000ee20000300800 */
[----:B------:R-:W-:-:S03]  /*203e0*/  IMAD.SHL.U32 R9, R9, 0x2, RZ ;  /* 0x0000000209097824 */ /* 0x000fc600078e00ff */
[----:B------:R1:W-:Y:S04]  /*203f0*/  STS.U16 [R7+UR4+0xd900], R27 ;  /* 0x00d9001b07007988 */ /* 0x0003e80008000404 */
[----:B------:R1:W-:Y:S04]  /*20400*/  STS.U16 [R7+UR4+0xe800], R16 ;  /* 0x00e8001007007988 */ /* 0x0003e80008000404 */
[----:B------:R1:W-:Y:S04]  /*20410*/  STS.U16 [R7+UR4+0xa880], R3 ;  /* 0x00a8800307007988 */ /* 0x0003e80008000404 */
[----:B0-----:R-:W3:Y:S04]  /*20420*/  LDL.LU R26, [R1+0x6ac] ;  /* 0x0006ac00011a7983 */ /* 0x001ee80000300800 */
[----:B-1----:R-:W3:Y:S04]  /*20430*/  LDL.LU R27, [R1+0x628] ;  /* 0x00062800011b7983 */ /* 0x002ee80000300800 */
[----:B------:R-:W3:Y:S01]  /*20440*/  LDL.LU R16, [R1+0x624] ;  /* 0x0006240001107983 */ /* 0x000ee20000300800 */
[----:B------:R-:W-:-:S03]  /*20450*/  LOP3.LUT R3, R9, 0x50, RZ, 0x3c, !PT ;  /* 0x0000005009037812 */ /* 0x000fc600078e3cff */
[----:B------:R-:W-:Y:S04]  /*20460*/  STS.U16 [R7+UR4+0x8900], R6 ;  /* 0x0089000607007988 */ /* 0x000fe80008000404 */
[----:B------:R-:W-:Y:S04]  /*20470*/  STS.U16 [R7+UR4+0xf880], R5 ;  /* 0x00f8800507007988 */ /* 0x000fe80008000404 */
[----:B------:R-:W-:Y:S04]  /*20480*/  STS.U16 [R7+UR4+0xf900], R4 ;  /* 0x00f9000407007988 */ /* 0x000fe80008000404 */
[----:B------:R-:W-:Y:S04]  /*20490*/  STS.U16 [R7+UR4+0xf980], R2 ;  /* 0x00f9800207007988 */ /* 0x000fe80008000404 */
[----:B----4-:R-:W-:Y:S04]  /*204a0*/  STS.U16 [R7+UR4+0xf800], R0 ;  /* 0x00f8000007007988 */ /* 0x010fe80008000404 */
[----:B------:R0:W-:Y:S04]  /*204b0*/  STS.U16 [R7+UR4+0xe880], R17 ;  /* 0x00e8801107007988 */ /* 0x0001e80008000404 */
[----:B--2---:R1:W-:Y:S04]  /*204c0*/  STS.U16 [R7+UR4+0xe900], R18 ;  /* 0x00e9001207007988 */ /* 0x0043e80008000404 */
[----:B0-----:R-:W2:Y:S04]  /*204d0*/  LDL.LU R17, [R1+0x620] ;  /* 0x0006200001117983 */ /* 0x001ea80000300800 */
[----:B-1----:R-:W4:Y:S04]  /*204e0*/  LDL.LU R18, [R1+0x61c] ;  /* 0x00061c0001127983 */ /* 0x002f280000300800 */
[----:B---3--:R0:W-:Y:S04]  /*204f0*/  STS.U16 [R7+UR4+0xe980], R19 ;  /* 0x00e9801307007988 */ /* 0x0081e80008000404 */
[----:B0-----:R-:W3:Y:S04]  /*20500*/  LDL.LU R19, [R1+0x5a4] ;  /* 0x0005a40001137983 */ /* 0x001ee80000300800 */
[----:B------:R0:W-:Y:S04]  /*20510*/  STS.U16 [R3+UR4+0xa00], R28 ;  /* 0x000a001c03007988 */ /* 0x0001e80008000404 */
[----:B------:R1:W-:Y:S04]  /*20520*/  STS.U16 [R3+UR4+0xb00], R29 ;  /* 0x000b001d03007988 */ /* 0x0003e80008000404 */
[----:B0-----:R-:W3:Y:S04]  /*20530*/  LDL.LU R28, [R1+0x5a0] ;  /* 0x0005a000011c7983 */ /* 0x001ee80000300800 */
[----:B-1----:R-:W3:Y:S04]  /*20540*/  LDL.LU R29, [R1+0x59c] ;  /* 0x00059c00011d7983 */ /* 0x002ee80000300800 */
[----:B------:R-:W-:Y:S04]  /*20550*/  STS.U16 [R3+UR4+0xa80], R14 ;  /* 0x000a800e03007988 */ /* 0x000fe80008000404 */
[----:B------:R0:W-:Y:S04]  /*20560*/  STS.U16 [R3+UR4+0x2a00], R20 ;  /* 0x002a001403007988 */ /* 0x0001e80008000404 */
[----:B------:R1:W-:Y:S04]  /*20570*/  STS.U16 [R3+UR4+0x2a80], R21 ;  /* 0x002a801503007988 */ /* 0x0003e80008000404 */
[----:B0-----:R-:W3:Y:S04]  /*20580*/  LDL.LU R20, [R1+0x598] ;  /* 0x0005980001147983 */ /* 0x001ee80000300800 */
[----:B------:R0:W-:Y:S04]  /*20590*/  STS.U16 [R3+UR4+0x2b00], R22 ;  /* 0x002b001603007988 */ /* 0x0001e80008000404 */
[----:B------:R0:W-:Y:S04]  /*205a0*/  STS.U16 [R3+UR4+0x2b80], R23 ;  /* 0x002b801703007988 */ /* 0x0001e80008000404 */
[----:B------:R-:W-:Y:S04]  /*205b0*/  STS.U16 [R3+UR4+0x3a80], R24 ;  /* 0x003a801803007988 */ /* 0x000fe80008000404 */
[----:B-1----:R-:W3:Y:S04]  /*205c0*/  LDL.LU R21, [R1+0x524] ;  /* 0x0005240001157983 */ /* 0x002ee80000300800 */
[----:B0-----:R-:W3:Y:S04]  /*205d0*/  LDL.LU R22, [R1+0x520] ;  /* 0x0005200001167983 */ /* 0x001ee80000300800 */
[----:B------:R-:W3:Y:S04]  /*205e0*/  LDL.LU R23, [R1+0x51c] ;  /* 0x00051c0001177983 */ /* 0x000ee80000300800 */
[----:B------:R-:W-:Y:S04]  /*205f0*/  STS.U16 [R3+UR4+0x3b00], R25 ;  /* 0x003b001903007988 */ /* 0x000fe80008000404 */
[----:B------:R0:W-:Y:S04]  /*20600*/  STS.U16 [R3+UR4+0x4a80], R16 ;  /* 0x004a801003007988 */ /* 0x0001e80008000404 */
[----:B------:R-:W-:Y:S04]  /*20610*/  STS.U16 [R3+UR4+0x4a00], R27 ;  /* 0x004a001b03007988 */ /* 0x000fe80008000404 */
[----:B0-----:R-:W3:Y:S04]  /*20620*/  LDL.LU R16, [R1+0x518] ;  /* 0x0005180001107983 */ /* 0x001ee80000300800 */
[----:B------:R-:W-:Y:S04]  /*20630*/  STS.U16 [R3+UR4+0x1a80], R11 ;  /* 0x001a800b03007988 */ /* 0x000fe80008000404 */
[----:B------:R-:W-:Y:S04]  /*20640*/  STS.U16 [R3+UR4+0x3b80], R26 ;  /* 0x003b801a03007988 */ /* 0x000fe80008000404 */
[----:B------:R-:W-:Y:S04]  /*20650*/  STS.U16 [R3+UR4+0xb80], R8 ;  /* 0x000b800803007988 */ /* 0x000fe80008000404 */
[----:B--2---:R0:W-:Y:S04]  /*20660*/  STS.U16 [R3+UR4+0x4b00], R17 ;  /* 0x004b001103007988 */ /* 0x0041e80008000404 */
[----:B----4-:R1:W-:Y:S04]  /*20670*/  STS.U16 [R3+UR4+0x4b80], R18 ;  /* 0x004b801203007988 */ /* 0x0103e80008000404 */
[----:B0-----:R-:W2:Y:S04]  /*20680*/  LDL.LU R17, [R1+0x4a4] ;  /* 0x0004a40001117983 */ /* 0x001ea80000300800 */
[----:B-1----:R-:W4:Y:S04]  /*20690*/  LDL.LU R18, [R1+0x4a0] ;  /* 0x0004a00001127983 */ /* 0x002f280000300800 */
[----:B------:R-:W4:Y:S04]  /*206a0*/  LDL.LU R24, [R1+0x49c] ;  /* 0x00049c0001187983 */ /* 0x000f280000300800 */
[----:B------:R-:W4:Y:S04]  /*206b0*/  LDL.LU R25, [R1+0x498] ;  /* 0x0004980001197983 */ /* 0x000f280000300800 */
[----:B---3--:R0:W-:Y:S04]  /*206c0*/  STS.U16 [R3+UR4+0x5a00], R19 ;  /* 0x005a001303007988 */ /* 0x0081e80008000404 */
[----:B0-----:R-:W3:Y:S04]  /*206d0*/  LDL.LU R19, [R1+0x424] ;  /* 0x0004240001137983 */ /* 0x001ee80000300800 */
[----:B------:R-:W3:Y:S04]  /*206e0*/  LDL.LU R27, [R1+0x420] ;  /* 0x00042000011b7983 */ /* 0x000ee80000300800 */
[----:B------:R0:W-:Y:S04]  /*206f0*/  STS.U16 [R3+UR4+0x5a80], R28 ;  /* 0x005a801c03007988 */ /* 0x0001e80008000404 */
[----:B------:R1:W-:Y:S04]  /*20700*/  STS.U16 [R3+UR4+0x5b00], R29 ;  /* 0x005b001d03007988 */ /* 0x0003e80008000404 */
[----:B0-----:R-:W3:Y:S04]  /*20710*/  LDL.LU R28, [R1+0x41c] ;  /* 0x00041c00011c7983 */ /* 0x001ee80000300800 */
[----:B-1----:R-:W3:Y:S04]  /*20720*/  LDL.LU R29, [R1+0x418] ;  /* 0x00041800011d7983 */ /* 0x002ee80000300800 */
        /* <DEDUP_REMOVED lines=8> */
[----:B------:R1:W-:Y:S04]  /*207b0*/  STS.U16 [R3+UR4+0x1b00], R15 ;  /* 0x001b000f03007988 */ /* 0x0003e80008000404 */
[----:B------:R1:W-:Y:S04]  /*207c0*/  STS.U16 [R3+UR4+0x1b80], R12 ;  /* 0x001b800c03007988 */ /* 0x0003e80008000404 */
[----:B------:R1:W-:Y:S04]  /*207d0*/  STS.U16 [R3+UR4+0x3a00], R13 ;  /* 0x003a000d03007988 */ /* 0x0003e80008000404 */
[----:B0-----:R-:W3:Y:S04]  /*207e0*/  LDL.LU R10, [R1+0x258] ;  /* 0x00025800010a7983 */ /* 0x001ee80000300800 */
[----:B-1----:R-:W3:Y:S04]  /*207f0*/  LDL.LU R15, [R1+0x1c4] ;  /* 0x0001c400010f7983 */ /* 0x002ee80000300800 */
[----:B------:R-:W3:Y:S04]  /*20800*/  LDL.LU R12, [R1+0x1c0] ;  /* 0x0001c000010c7983 */ /* 0x000ee80000300800 */
[----:B------:R0:W-:Y:S04]  /*20810*/  STS.U16 [R3+UR4+0x5b80], R20 ;  /* 0x005b801403007988 */ /* 0x0001e80008000404 */
[----:B------:R-:W3:Y:S04]  /*20820*/  LDL.LU R13, [R1+0x1bc] ;  /* 0x0001bc00010d7983 */ /* 0x000ee80000300800 */
[----:B------:R1:W-:Y:S04]  /*20830*/  STS.U16 [R3+UR4+0x6a00], R21 ;  /* 0x006a001503007988 */ /* 0x0003e80008000404 */
[----:B0-----:R-:W3:Y:S04]  /*20840*/  LDL.LU R20, [R1+0x1b8] ;  /* 0x0001b80001147983 */ /* 0x001ee80000300800 */
[----:B------:R0:W-:Y:S04]  /*20850*/  STS.U16 [R3+UR4+0x6a80], R22 ;  /* 0x006a801603007988 */ /* 0x0001e80008000404 */
[----:B------:R0:W-:Y:S04]  /*20860*/  STS.U16 [R3+UR4+0x6b00], R23 ;  /* 0x006b001703007988 */ /* 0x0001e80008000404 */
[----:B-1----:R-:W3:Y:S04]  /*20870*/  LDL.LU R21, [R1+0x104] ;  /* 0x0001040001157983 */ /* 0x002ee80000300800 */
[----:B0-----:R-:W3:Y:S04]  /*20880*/  LDL.LU R22, [R1+0x100] ;  /* 0x0001000001167983 */ /* 0x001ee80000300800 */
[----:B------:R-:W3:Y:S04]  /*20890*/  LDL.LU R23, [R1+0xfc] ;  /* 0x0000fc0001177983 */ /* 0x000ee80000300800 */
[----:B------:R0:W-:Y:S04]  /*208a0*/  STS.U16 [R3+UR4+0x6b80], R16 ;  /* 0x006b801003007988 */ /* 0x0001e80008000404 */
[----:B0-----:R-:W3:Y:S04]  /*208b0*/  LDL.LU R16, [R1+0x24bc] ;  /* 0x0024bc0001107983 */ /* 0x001ee80000300800 */
[----:B--2---:R0:W-:Y:S04]  /*208c0*/  STS.U16 [R3+UR4+0x7a00], R17 ;  /* 0x007a001103007988 */ /* 0x0041e80008000404 */
[----:B----4-:R1:W-:Y:S04]  /*208d0*/  STS.U16 [R3+UR4+0x7a80], R18 ;  /* 0x007a801203007988 */ /* 0x0103e80008000404 */
[----:B------:R2:W-:Y:S04]  /*208e0*/  STS.U16 [R3+UR4+0x7b00], R24 ;  /* 0x007b001803007988 */ /* 0x0005e80008000404 */
[----:B------:R4:W-:Y:S04]  /*208f0*/  STS.U16 [R3+UR4+0x7b80], R25 ;  /* 0x007b801903007988 */ /* 0x0009e80008000404 */
[----:B0-----:R-:W3:Y:S04]  /*20900*/  LDL.LU R17, [R1+0x24b8] ;  /* 0x0024b80001117983 */ /* 0x001ee80000300800 */
[----:B-1----:R-:W3:Y:S04]  /*20910*/  LDL.LU R18, [R1+0x24b4] ;  /* 0x0024b40001127983 */ /* 0x002ee80000300800 */
[----:B--2---:R-:W2:Y:S04]  /*20920*/  LDL.LU R24, [R1+0xf8] ;  /* 0x0000f80001187983 */ /* 0x004ea80000300800 */
[----:B----4-:R-:W4:Y:S04]  /*20930*/  LDL.LU R25, [R1+0x84] ;  /* 0x0000840001197983 */ /* 0x010f280000300800 */
[----:B---3--:R0:W-:Y:S04]  /*20940*/  STS.U16 [R3+UR4+0x8a00], R19 ;  /* 0x008a001303007988 */ /* 0x0081e80008000404 */
[----:B------:R1:W-:Y:S04]  /*20950*/  STS.U16 [R3+UR4+0x8a80], R27 ;  /* 0x008a801b03007988 */ /* 0x0003e80008000404 */
[----:B0-----:R-:W3:Y:S04]  /*20960*/  LDL.LU R19, [R1+0x24b0] ;  /* 0x0024b00001137983 */ /* 0x001ee80000300800 */
[----:B-1----:R-:W3:Y:S04]  /*20970*/  LDL.LU R27, [R1+0x80] ;  /* 0x00008000011b7983 */ /* 0x002ee80000300800 */
[----:B------:R0:W-:Y:S04]  /*20980*/  STS.U16 [R3+UR4+0x8b00], R28 ;  /* 0x008b001c03007988 */ /* 0x0001e80008000404 */
[----:B------:R1:W-:Y:S04]  /*20990*/  STS.U16 [R3+UR4+0x8b80], R29 ;  /* 0x008b801d03007988 */ /* 0x0003e80008000404 */
[----:B------:R-:W-:Y:S04]  /*209a0*/  STS.U16 [R3+UR4+0x9a80], R9 ;  /* 0x009a800903007988 */ /* 0x000fe80008000404 */
[----:B------:R1:W-:Y:S04]  /*209b0*/  STS.U16 [R3+UR4+0x9b80], R11 ;  /* 0x009b800b03007988 */ /* 0x0003e80008000404 */
[----:B------:R1:W-:Y:S04]  /*209c0*/  STS.U16 [R3+UR4+0xaa00], R26 ;  /* 0x00aa001a03007988 */ /* 0x0003e80008000404 */
[----:B0-----:R-:W3:Y:S04]  /*209d0*/  LDL.LU R28, [R1+0x24ac] ;  /* 0x0024ac00011c7983 */ /* 0x001ee80000300800 */
[----:B-1----:R-:W3:Y:S04]  /*209e0*/  LDL.LU R29, [R1+0x24a8] ;  /* 0x0024a800011d7983 */ /* 0x002ee80000300800 */
[----:B------:R-:W3:Y:S04]  /*209f0*/  LDL.LU R11, [R1+0x7c] ;  /* 0x00007c00010b7983 */ /* 0x000ee80000300800 */
[----:B------:R0:W-:Y:S04]  /*20a00*/  STS.U16 [R3+UR4+0xab00], R8 ;  /* 0x00ab000803007988 */ /* 0x0001e80008000404 */
[----:B------:R-:W3:Y:S04]  /*20a10*/  LDL.LU R26, [R1+0x78] ;  /* 0x00007800011a7983 */ /* 0x000ee80000300800 */
[----:B------:R-:W3:Y:S04]  /*20a20*/  LDL.LU R9, [R1+0x4] ;  /* 0x0000040001097983 */ /* 0x000ee80000300800 */
[----:B0-----:R-:W3:Y:S04]  /*20a30*/  LDL.LU R8, [R1] ;  /* 0x0000000001087983 */ /* 0x001ee80000300800 */
[----:B------:R0:W-:Y:S04]  /*20a40*/  STS.U16 [R3+UR4+0x9b00], R6 ;  /* 0x009b000603007988 */ /* 0x0001e80008000404 */
        /* <DEDUP_REMOVED lines=19> */
[----:B------:R-:W-:Y:S04]  /*20b80*/  STS.U16 [R3+UR4+0xaa80], R14 ;  /* 0x00aa800e03007988 */ /* 0x000fe80008000404 */
[----:B------:R-:W-:Y:S04]  /*20b90*/  STS.U16 [R3+UR4+0xfb80], R16 ;  /* 0x00fb801003007988 */ /* 0x000fe80008000404 */
[----:B--2---:R0:W-:Y:S04]  /*20ba0*/  STS.U16 [R3+UR4+0xcb80], R24 ;  /* 0x00cb801803007988 */ /* 0x0041e80008000404 */
[----:B----4-:R1:W-:Y:S04]  /*20bb0*/  STS.U16 [R3+UR4+0xda00], R25 ;  /* 0x00da001903007988 */ /* 0x0103e80008000404 */
[----:B------:R-:W-:Y:S04]  /*20bc0*/  STS.U16 [R3+UR4+0xfa80], R18 ;  /* 0x00fa801203007988 */ /* 0x000fe80008000404 */
[----:B------:R-:W-:Y:S04]  /*20bd0*/  STS.U16 [R3+UR4+0xfb00], R17 ;  /* 0x00fb001103007988 */ /* 0x000fe80008000404 */
[----:B0-----:R-:W2:Y:S04]  /*20be0*/  LDL.LU R24, [R1+0x728] ;  /* 0x0007280001187983 */ /* 0x001ea80000300800 */
[----:B---3--:R0:W-:Y:S04]  /*20bf0*/  STS.U16 [R3+UR4+0xda80], R27 ;  /* 0x00da801b03007988 */ /* 0x0081e80008000404 */
[----:B-1----:R-:W3:Y:S04]  /*20c00*/  LDL.LU R25, [R1+0x6a8] ;  /* 0x0006a80001197983 */ /* 0x002ee80000300800 */
[----:B------:R-:W-:Y:S04]  /*20c10*/  STS.U16 [R3+UR4+0xfa00], R19 ;  /* 0x00fa001303007988 */ /* 0x000fe80008000404 */
[----:B0-----:R-:W4:Y:S04]  /*20c20*/  LDL.LU R27, [R1+0x6a4] ;  /* 0x0006a400011b7983 */ /* 0x001f280000300800 */
[----:B------:R-:W4:Y:S04]  /*20c30*/  LDL.LU R14, [R1+0x6a0] ;  /* 0x0006a000010e7983 */ /* 0x000f280000300800 */
[----:B------:R-:W-:Y:S04]  /*20c40*/  STS.U16 [R3+UR4+0xeb80], R28 ;  /* 0x00eb801c03007988 */ /* 0x000fe80008000404 */
[----:B------:R-:W-:Y:S04]  /*20c50*/  STS.U16 [R3+UR4+0xdb00], R11 ;  /* 0x00db000b03007988 */ /* 0x000fe80008000404 */
[----:B------:R0:W-:Y:S04]  /*20c60*/  STS.U16 [R3+UR4+0xdb80], R26 ;  /* 0x00db801a03007988 */ /* 0x0001e80008000404 */
[----:B------:R-:W-:Y:S04]  /*20c70*/  STS.U16 [R3+UR4+0xea00], R9 ;  /* 0x00ea000903007988 */ /* 0x000fe80008000404 */
[----:B------:R-:W-:Y:S04]  /*20c80*/  STS.U16 [R3+UR4+0xeb00], R29 ;  /* 0x00eb001d03007988 */ /* 0x000fe80008000404 */
[----:B0-----:R-:W4:Y:S04]  /*20c90*/  LDL.LU R26, [R1+0x69c] ;  /* 0x00069c00011a7983 */ /* 0x001f280000300800 */
[----:B------:R-:W4:Y:S04]  /*20ca0*/  LDL.LU R11, [R1+0x618] ;  /* 0x00061800010b7983 */ /* 0x000f280000300800 */
[----:B------:R0:W-:Y:S04]  /*20cb0*/  STS.U16 [R3+UR4+0xea80], R8 ;  /* 0x00ea800803007988 */ /* 0x0001e80008000404 */
[----:B0-----:R-:W4:Y:S01]  /*20cc0*/  LDL.LU R3, [R1+0x7b4] ;  /* 0x0007b40001037983 */ /* 0x001f220000300800 */
[----:B------:R-:W0:Y:S02]  /*20cd0*/  S2R R9, SR_TID.X ;  /* 0x0000000000097919 */ /* 0x000e240000002100 */
[----:B0-----:R-:W-:-:S05]  /*20ce0*/  LOP3.LUT R9, R9, 0x3f, RZ, 0xc0, !PT ;  /* 0x0000003f09097812 */ /* 0x001fca00078ec0ff */
[----:B------:R-:W-:-:S05]  /*20cf0*/  IMAD.SHL.U32 R9, R9, 0x2, RZ ;  /* 0x0000000209097824 */ /* 0x000fca00078e00ff */
[----:B------:R-:W-:-:S05]  /*20d00*/  LOP3.LUT R8, R9, 0x60, RZ, 0x3c, !PT ;  /* 0x0000006009087812 */ /* 0x000fca00078e3cff */
[----:B------:R0:W-:Y:S04]  /*20d10*/  STS.U16 [R8+UR4+0xc00], R6 ;  /* 0x000c000608007988 */ /* 0x0001e80008000404 */
[----:B------:R1:W-:Y:S04]  /*20d20*/  STS.U16 [R8+UR4+0xc80], R10 ;  /* 0x000c800a08007988 */ /* 0x0003e80008000404 */
[----:B------:R0:W-:Y:S04]  /*20d30*/  STS.U16 [R8+UR4+0xd00], R12 ;  /* 0x000d000c08007988 */ /* 0x0001e80008000404 */
[----:B------:R0:W-:Y:S04]  /*20d40*/  STS.U16 [R8+UR4+0xd80], R13 ;  /* 0x000d800d08007988 */ /* 0x0001e80008000404 */
[----:B------:R1:W-:Y:S04]  /*20d50*/  STS.U16 [R8+UR4+0x1c80], R2 ;  /* 0x001c800208007988 */ /* 0x0003e80008000404 */
[----:B------:R-:W-:Y:S04]  /*20d60*/  STS.U16 [R8+UR4+0x1d00], R20 ;  /* 0x001d001408007988 */ /* 0x000fe80008000404 */
[----:B0-----:R-:W4:Y:S04]  /*20d70*/  LDL.LU R6, [R1+0x24a4] ;  /* 0x0024a40001067983 */ /* 0x001f280000300800 */
[----:B-1----:R-:W4:Y:S04]  /*20d80*/  LDL.LU R10, [R1+0x24a0] ;  /* 0x0024a000010a7983 */ /* 0x002f280000300800 */
[----:B------:R-:W4:Y:S04]  /*20d90*/  LDL.LU R12, [R1+0x249c] ;  /* 0x00249c00010c7983 */ /* 0x000f280000300800 */
[----:B------:R-:W4:Y:S04]  /*20da0*/  LDL.LU R13, [R1+0x2498] ;  /* 0x00249800010d7983 */ /* 0x000f280000300800 */
[----:B------:R-:W4:Y:S04]  /*20db0*/  LDL R2, [R1+0x18a4] ;  /* 0x0018a40001027983 */ /* 0x000f280000100800 */
[----:B------:R-:W-:Y:S04]  /*20dc0*/  STS.U16 [R8+UR4+0x1d80], R15 ;  /* 0x001d800f08007988 */ /* 0x000fe80008000404 */
[----:B------:R-:W-:Y:S04]  /*20dd0*/  STS.U16 [R8+UR4+0x2c00], R21 ;  /* 0x002c001508007988 */ /* 0x000fe80008000404 */
[----:B------:R-:W-:Y:S04]  /*20de0*/  STS.U16 [R8+UR4+0x2c80], R22 ;  /* 0x002c801608007988 */ /* 0x000fe80008000404 */
[----:B------:R-:W-:Y:S04]  /*20df0*/  STS.U16 [R8+UR4+0x2d00], R23 ;  /* 0x002d001708007988 */ /* 0x000fe80008000404 */
[----:B--2---:R-:W-:Y:S04]  /*20e00*/  STS.U16 [R8+UR4+0x2d80], R24 ;  /* 0x002d801808007988 */ /* 0x004fe80008000404 */
[----:B---3--:R-:W-:Y:S04]  /*20e10*/  STS.U16 [R8+UR4+0x3c00], R25 ;  /* 0x003c001908007988 */ /* 0x008fe80008000404 */
[----:B----4-:R-:W-:Y:S04]  /*20e20*/  STS.U16 [R8+UR4+0x3c80], R27 ;  /* 0x003c801b08007988 */ /* 0x010fe80008000404 */
[----:B------:R0:W-:Y:S04]  /*20e30*/  STS.U16 [R8+UR4+0x1c00], R3 ;  /* 0x001c000308007988 */ /* 0x0001e80008000404 */
[----:B0-----:R-:W2:Y:S04]  /*20e40*/  LDL R3, [R1+0x8bc] ;  /* 0x0008bc0001037983 */ /* 0x001ea80000100800 */
[----:B------:R-:W3:Y:S04]  /*20e50*/  LDL.LU R20, [R1+0x2494] ;  /* 0x0024940001147983 */ /* 0x000ee80000300800 */
[----:B------:R-:W4:Y:S04]  /*20e60*/  LDL R15, [R1+0x18b4] ;  /* 0x0018b400010f7983 */ /* 0x000f280000100800 */
        /* <DEDUP_REMOVED lines=9> */
[----:B0-----:R-:W3:Y:S04]  /*20f00*/  LDL R14, [R1+0x18d4] ;  /* 0x0018d400010e7983 */ /* 0x001ee80000100800 */
[----:B-1----:R-:W3:Y:S04]  /*20f10*/  LDL.LU R26, [R1+0x2478] ;  /* 0x00247800011a7983 */ /* 0x002ee80000300800 */
[----:B------:R-:W3:Y:S01]  /*20f20*/  LDL R11, [R1+0x18e4] ;  /* 0x0018e400010b7983 */ /* 0x000ee20000100800 */
[----:B--2---:R-:W-:-:S06]  /*20f30*/  PRMT R27, RZ, 0x7610, R27 ;  /* 0x00007610ff1b7816 */ /* 0x004fcc000000001b */
[----:B------:R-:W2:Y:S01]  /*20f40*/  @!P0 LDG.E.U16 R27, desc[UR10][R2.64] ;  /* 0x0000000a021b8981 */ /* 0x000ea2000c1e1500 */
[----:B------:R-:W-:-:S03]  /*20f50*/  PRMT R12, RZ, 0x7610, R12 ;  /* 0x00007610ff0c7816 */ /* 0x000fc6000000000c */
[----:B--2---:R0:W-:Y:S04]  /*20f60*/  STL [R1+0x18], R27 ;  /* 0x0000181b01007387 */ /* 0x0041e80000100800 */
[----:B0-----:R-:W2:Y:S04]  /*20f70*/  LDL.LU R27, [R1+0x2474] ;  /* 0x00247400011b7983 */ /* 0x001ea80000300800 */
[----:B------:R-:W2:Y:S01]  /*20f80*/  LDL R3, [R1+0x18a8] ;  /* 0x0018a80001037983 */ /* 0x000ea20000100800 */
[----:B----4-:R-:W-:Y:S01]  /*20f90*/  @!P0 IMAD.MOV.U32 R2, RZ, RZ, R15 ;  /* 0x000000ffff028224 */ /* 0x010fe200078e000f */
[----:B------:R-:W-:-:S02]  /*20fa0*/  PRMT R9, RZ, 0x7610, R9 ;  /* 0x00007610ff097816 */ /* 0x000fc40000000009 */
[----:B------:R-:W4:Y:S04]  /*20fb0*/  LDL R15, [R1+0x18f8] ;  /* 0x0018f800010f7983 */ /* 0x000f280000100800 */
[----:B--2---:R0:W2:Y:S04]  /*20fc0*/  @!P0 LDG.E.U16 R12, desc[UR10][R2.64] ;  /* 0x0000000a020c8981 */ /* 0x0040a8000c1e1500 */
[----:B------:R-:W0:Y:S04]  /*20fd0*/  LDL R2, [R1+0x18b8] ;  /* 0x0018b80001027983 */ /* 0x000e280000100800 */
[----:B------:R-:W0:Y:S02]  /*20fe0*/  LDL R3, [R1+0x18c4] ;  /* 0x0018c40001037983 */ /* 0x000e240000100800 */
[----:B0-----:R-:W-:-:S04]  /*20ff0*/  @!P0 LOP3.LUT R3, R3, R2, RZ, 0x3c, !PT ;  /* 0x0000000203038212 */ /* 0x001fc800078e3cff */
[----:B------:R-:W-:-:S04]  /*21000*/  @!P0 LOP3.LUT R2, R3, R2, RZ, 0x3c, !PT ;  /* 0x0000000203028212 */ /* 0x000fc800078e3cff */
[----:B------:R-:W-:-:S05]  /*21010*/  @!P0 LOP3.LUT R3, R3, R2, RZ, 0x3c, !PT ;  /* 0x0000000203038212 */ /* 0x000fca00078e3cff */
[----:B------:R-:W3:Y:S04]  /*21020*/  @!P0 LDG.E.U16 R9, desc[UR10][R2.64] ;  /* 0x0000000a02098981 */ /* 0x000ee8000c1e1500 */
[----:B--2---:R0:W-:Y:S04]  /*21030*/  STL [R1+0x14], R12 ;  /* 0x0000140c01007387 */ /* 0x0041e80000100800 */
[----:B0-----:R-:W2:Y:S04]  /*21040*/  LDL R12, [R1+0x1904] ;  /* 0x00190400010c7983 */ /* 0x001ea80000100800 */
[----:B---3--:R-:W-:Y:S04]  /*21050*/  STL [R1+0x1c], R9 ;  /* 0x00001c0901007387 */ /* 0x008fe80000100800 */
[----:B------:R-:W3:Y:S01]  /*21060*/  LDL R3, [R1+0x18c8] ;  /* 0x0018c80001037983 */ /* 0x000ee20000100800 */
[----:B------:R-:W-:Y:S01]  /*21070*/  PRMT R13, RZ, 0x7610, R13 ;  /* 0x00007610ff0d7816 */ /* 0x000fe2000000000d */
[----:B------:R-:W-:Y:S01]  /*21080*/  @!P0 IMAD.MOV.U32 R2, RZ, RZ, R14 ;  /* 0x000000ffff028224 */ /* 0x000fe200078e000e */
[----:B------:R-:W-:Y:S01]  /*21090*/  PRMT R10, RZ, 0x7610, R10 ;  /* 0x00007610ff0a7816 */ /* 0x000fe2000000000a */
[----:B------:R-:W2:Y:S04]  /*210a0*/  LDL R14, [R1+0x1908] ;  /* 0x00190800010e7983 */ /* 0x000ea80000100800 */
[----:B---3--:R0:W3:Y:S04]  /*210b0*/  @!P0 LDG.E.U16 R13, desc[UR10][R2.64] ;  /* 0x0000000a020d8981 */ /* 0x0080e8000c1e1500 */
[----:B------:R-:W2:Y:S01]  /*210c0*/  LDL R3, [R1+0x18d8] ;  /* 0x0018d80001037983 */ /* 0x000ea20000100800 */
[----:B0-----:R-:W-:-:S03]  /*210d0*/  @!P0 IMAD.MOV.U32 R2, RZ, RZ, R11 ;  /* 0x000000ffff028224 */ /* 0x001fc600078e000b */
[----:B---3--:R0:W-:Y:S01]  /*210e0*/  STL [R1+0x10], R13 ;  /* 0x0000100d01007387 */ /* 0x0081e20000100800 */
[----:B------:R-:W-:Y:S02]  /*210f0*/  PRMT R28, RZ, 0x7610, R28 ;  /* 0x00007610ff1c7816 */ /* 0x000fe4000000001c */
[----:B------:R-:W-:Y:S01]  /*21100*/  PRMT R27, RZ, 0x7610, R27 ;  /* 0x00007610ff1b7816 */ /* 0x000fe2000000001b */
[----:B------:R-:W3:Y:S04]  /*21110*/  LDL R11, [R1+0x1918] ;  /* 0x00191800010b7983 */ /* 0x000ee80000100800 */
[----:B--2---:R1:W2:Y:S04]  /*21120*/  @!P0 LDG.E.U16 R10, desc[UR10][R2.64] ;  /* 0x0000000a020a8981 */ /* 0x0042a8000c1e1500 */
[----:B0-----:R-:W2:Y:S04]  /*21130*/  LDL R13, [R1+0x1914] ;  /* 0x00191400010d7983 */ /* 0x001ea80000100800 */
[----:B------:R-:W1:Y:S04]  /*21140*/  LDL R2, [R1+0x18e8] ;  /* 0x0018e80001027983 */ /* 0x000e680000100800 */
[----:B------:R-:W1:Y:S01]  /*21150*/  LDL R3, [R1+0x18f4] ;  /* 0x0018f40001037983 */ /* 0x000e620000100800 */
[----:B------:R-:W-:-:S02]  /*21160*/  PRMT R25, RZ, 0x7610, R25 ;  /* 0x00007610ff197816 */ /* 0x000fc40000000019 */
[----:B-1----:R-:W-:-:S04]  /*21170*/  @!P0 LOP3.LUT R3, R3, R2, RZ, 0x3c, !PT ;  /* 0x0000000203038212 */ /* 0x002fc800078e3cff */
[----:B------:R-:W-:-:S04]  /*21180*/  @!P0 LOP3.LUT R2, R3, R2, RZ, 0x3c, !PT ;  /* 0x0000000203028212 */ /* 0x000fc800078e3cff */
[----:B------:R-:W-:-:S05]  /*21190*/  @!P0 LOP3.LUT R3, R3, R2, RZ, 0x3c, !PT ;  /* 0x0000000203038212 */ /* 0x000fca00078e3cff */
[----:B------:R0:W3:Y:S04]  /*211a0*/  @!P0 LDG.E.U16 R28, desc[UR10][R2.64] ;  /* 0x0000000a021c8981 */ /* 0x0000e8000c1e1500 */
[----:B--2---:R1:W-:Y:S01]  /*211b0*/  STL [R1+0xc], R10 ;  /* 0x00000c0a01007387 */ /* 0x0043e20000100800 */
[----:B0-----:R-:W-:Y:S02]  /*211c0*/  @!P0 IMAD.MOV.U32 R2, RZ, RZ, R12 ;  /* 0x000000ffff028224 */ /* 0x001fe400078e000c */
[----:B----4-:R-:W-:Y:S01]  /*211d0*/  @!P0 IMAD.MOV.U32 R3, RZ, RZ, R15 ;  /* 0x000000ffff038224 */ /* 0x010fe200078e000f */
[----:B-1----:R-:W2:Y:S04]  /*211e0*/  LDL R10, [R1+0x1924] ;  /* 0x00192400010a7983 */ /* 0x002ea80000100800 */
[----:B------:R0:W4:Y:S02]  /*211f0*/  @!P0 LDG.E.U16 R27, desc[UR10][R2.64] ;  /* 0x0000000a021b8981 */ /* 0x000124000c1e1500 */
[----:B0-----:R-:W-:-:S02]  /*21200*/  @!P0 IMAD.MOV.U32 R2, RZ, RZ, R13 ;  /* 0x000000ffff028224 */ /* 0x001fc400078e000d */
[----:B------:R-:W-:-:S05]  /*21210*/  @!P0 IMAD.MOV.U32 R3, RZ, RZ, R14 ;  /* 0x000000ffff038224 */ /* 0x000fca00078e000e */
[----:B------:R3:W4:Y:S01]  /*21220*/  @!P0 LDG.E.U16 R25, desc[UR10][R2.64] ;  /* 0x0000000a02198981 */ /* 0x000722000c1e1500 */
[----:B------:R-:W-:Y:S01]  /*21230*/  PRMT R18, RZ, 0x7610, R18 ;  /* 0x00007610ff127816 */ /* 0x000fe20000000012 */
[----:B---3--:R-:W-:Y:S02]  /*21240*/  @!P0 IMAD.MOV.U32 R3, RZ, RZ, R11 ;  /* 0x000000ffff038224 */ /* 0x008fe400078e000b */
[----:B------:R0:W-:Y:S04]  /*21250*/  STL [R1], R28 ;  /* 0x0000001c01007387 */ /* 0x0001e80000100800 */
[----:B------:R-:W3:Y:S04]  /*21260*/  LDL R15, [R1+0x1938] ;  /* 0x00193800010f7983 */ /* 0x000ee80000100800 */
[----:B------:R-:W3:Y:S04]  /*21270*/  LDL R12, [R1+0x1944] ;  /* 0x00194400010c7983 */ /* 0x000ee80000100800 */
[----:B0-----:R-:W3:Y:S01]  /*21280*/  LDL R28, [R1+0x1934] ;  /* 0x00193400011c7983 */ /* 0x001ee20000100800 */
[----:B--2---:R-:W-:-:S03]  /*21290*/  @!P0 IMAD.MOV.U32 R2, RZ, RZ, R10 ;  /* 0x000000ffff028224 */ /* 0x004fc600078e000a */
[----:B----4-:R-:W-:Y:S04]  /*212a0*/  STL [R1+0x2410], R27 ;  /* 0x0024101b01007387 */ /* 0x010fe80000100800 */
[----:B------:R-:W2:Y:S04]  /*212b0*/  LDL R14, [R1+0x1948] ;  /* 0x00194800010e7983 */ /* 0x000ea80000100800 */
[----:B------:R-:W4:Y:S04]  /*212c0*/  LDL R13, [R1+0x1954] ;  /* 0x00195400010d7983 */ /* 0x000f280000100800 */
[----:B------:R3:W2:Y:S04]  /*212d0*/  @!P0 LDG.E.U16 R18, desc[UR10][R2.64] ;  /* 0x0000000a02128981 */ /* 0x0006a8000c1e1500 */
[----:B------:R-:W-:Y:S04]  /*212e0*/  STL [R1+0x2414], R25 ;  /* 0x0024141901007387 */ /* 0x000fe80000100800 */
[----:B------:R-:W2:Y:S01]  /*212f0*/  LDL R3, [R1+0x1928] ;  /* 0x0019280001037983 */ /* 0x000ea20000100800 */
[----:B------:R-:W-:-:S02]  /*21300*/  PRMT R6, RZ, 0x7610, R6 ;  /* 0x00007610ff067816 */ /* 0x000fc40000000006 */
[----:B------:R-:W-:Y:S01]  /*21310*/  PRMT R7, RZ, 0x7610, R7 ;  /* 0x00007610ff077816 */ /* 0x000fe20000000007 */
[----:B------:R-:W4:Y:S04]  /*21320*/  LDL R11, [R1+0x1958] ;  /* 0x00195800010b7983 */ /* 0x000f280000100800 */
[----:B------:R-:W4:Y:S01]  /*21330*/  LDL R10, [R1+0x1964] ;  /* 0x00196400010a7983 */ /* 0x000f220000100800 */
[----:B------:R-:W-:Y:S01]  /*21340*/  PRMT R5, RZ, 0x7610, R5 ;  /* 0x00007610ff057816 */ /* 0x000fe20000000005 */
[----:B---3--:R-:W-:-:S05]  /*21350*/  @!P0 IMAD.MOV.U32 R2, RZ, RZ, R28 ;  /* 0x000000ffff028224 */ /* 0x008fca00078e001c */
[----:B--2---:R0:W2:Y:S02]  /*21360*/  @!P0 LDG.E.U16 R6, desc[UR10][R2.64] ;  /* 0x0000000a02068981 */ /* 0x0040a4000c1e1500 */
[----:B0-----:R-:W-:Y:S02]  /*21370*/  @!P0 IMAD.MOV.U32 R2, RZ, RZ, R12 ;  /* 0x000000ffff028224 */ /* 0x001fe400078e000c */
[----:B------:R-:W-:-:S05]  /*21380*/  @!P0 IMAD.MOV.U32 R3, RZ, RZ, R15 ;  /* 0x000000ffff038224 */ /* 0x000fca00078e000f */
[----:B------:R4:W3:Y:S02]  /*21390*/  @!P0 LDG.E.U16 R7, desc[UR10][R2.64] ;  /* 0x0000000a02078981 */ /* 0x0008e4000c1e1500 */
[----:B----4-:R-:W-:Y:S02]  /*213a0*/  @!P0 IMAD.MOV.U32 R2, RZ, RZ, R13 ;  /* 0x000000ffff028224 */ /* 0x010fe400078e000d */
[----:B------:R-:W-:-:S05]  /*213b0*/  @!P0 IMAD.MOV.U32 R3, RZ, RZ, R14 ;  /* 0x000000ffff038224 */ /* 0x000fca00078e000e */
[----:B------:R-:W4:Y:S04]  /*213c0*/  @!P0 LDG.E.U16 R5, desc[UR10][R2.64] ;  /* 0x0000000a02058981 */ /* 0x000f28000c1e1500 */
[----:B------:R0:W-:Y:S01]  /*213d0*/  STL [R1+0x2418], R18 ;  /* 0x0024181201007387 */ /* 0x0001e20000100800 */
[----:B------:R-:W-:-:S06]  /*213e0*/  PRMT R4, RZ, 0x7610, R4 ;  /* 0x00007610ff047816 */ /* 0x000fcc0000000004 */
[----:B------:R-:W4:Y:S04]  /*213f0*/  @!P0 LDG.E.U16 R4, desc[UR10][R10.64] ;  /* 0x0000000a0a048981 */ /* 0x000f28000c1e1500 */
[----:B--2---:R-:W-:Y:S04]  /*21400*/  STL [R1+0x241c], R6 ;  /* 0x00241c0601007387 */ /* 0x004fe80000100800 */
[----:B------:R-:W2:Y:S04]  /*21410*/  LDL R12, [R1+0x1974] ;  /* 0x00197400010c7983 */ /* 0x000ea80000100800 */
[----:B---3--:R1:W-:Y:S04]  /*21420*/  STL [R1+0x2420], R7 ;  /* 0x0024200701007387 */ /* 0x0083e80000100800 */
[----:B------:R-:W3:Y:S04]  /*21430*/  LDL R28, [R1+0x1978] ;  /* 0x00197800011c7983 */ /* 0x000ee80000100800 */
[----:B0-----:R-:W3:Y:S04]  /*21440*/  LDL R18, [R1+0x1984] ;  /* 0x0019840001127983 */ /* 0x001ee80000100800 */
[----:B-1----:R-:W3:Y:S04]  /*21450*/  LDL R7, [R1+0x1968] ;  /* 0x0019680001077983 */ /* 0x002ee80000100800 */
[----:B----4-:R0:W-:Y:S04]  /*21460*/  STL [R1+0x2424], R5 ;  /* 0x0024240501007387 */ /* 0x0101e80000100800 */
[----:B------:R-:W4:Y:S04]  /*21470*/  LDL R15, [R1+0x1988] ;  /* 0x00198800010f7983 */ /* 0x000f280000100800 */
[----:B------:R-:W4:Y:S01]  /*21480*/  LDL R14, [R1+0x1994] ;  /* 0x00199400010e7983 */ /* 0x000f220000100800 */
[----:B------:R-:W-:-:S03]  /*21490*/  PRMT R3, RZ, 0x7610, R3 ;  /* 0x00007610ff037816 */ /* 0x000fc60000000003 */
[----:B------:R-:W4:Y:S04]  /*214a0*/  LDL R13, [R1+0x18a0] ;  /* 0x0018a000010d7983 */ /* 0x000f280000100800 */
[----:B------:R-:W4:Y:S04]  /*214b0*/  LDL R6, [R1+0x18ac] ;  /* 0x0018ac0001067983 */ /* 0x000f280000100800 */
[----:B------:R-:W-:Y:S01]  /*214c0*/  STL [R1+0x2428], R4 ;  /* 0x0024280401007387 */ /* 0x000fe20000100800 */
[----:B------:R-:W-:Y:S02]  /*214d0*/  PRMT R2, RZ, 0x7610, R2 ;  /* 0x00007610ff027816 */ /* 0x000fe40000000002 */
[----:B------:R-:W-:Y:S01]  /*214e0*/  PRMT R0, RZ, 0x7610, R0 ;  /* 0x00007610ff007816 */ /* 0x000fe20000000000 */
[----:B--2---:R-:W-:-:S02]  /*214f0*/  @!P0 IMAD.MOV.U32 R10, RZ, RZ, R12 ;  /* 0x000000ffff0a8224 */ /* 0x004fc400078e000c */
[----:B------:R-:W2:Y:S01]  /*21500*/  LDL R12, [R1+0x18b0] ;  /* 0x0018b000010c7983 */ /* 0x000ea20000100800 */
[----:B---3--:R-:W-:-:S03]  /*21510*/  @!P0 IMAD.MOV.U32 R11, RZ, RZ, R7 ;  /* 0x000000ffff0b8224 */ /* 0x008fc600078e0007 */
[----:B------:R-:W3:Y:S04]  /*21520*/  LDL R7, [R1+0x18bc] ;  /* 0x0018bc0001077983 */ /* 0x000ee80000100800 */
[----:B------:R1:W3:Y:S02]  /*21530*/  @!P0 LDG.E.U16 R3, desc[UR10][R10.64] ;  /* 0x0000000a0a038981 */ /* 0x0002e4000c1e1500 */
[----:B-1----:R-:W-:Y:S02]  /*21540*/  @!P0 IMAD.MOV.U32 R10, RZ, RZ, R18 ;  /* 0x000000ffff0a8224 */ /* 0x002fe400078e0012 */
[----:B------:R-:W-:-:S05]  /*21550*/  @!P0 IMAD.MOV.U32 R11, RZ, RZ, R28 ;  /* 0x000000ffff0b8224 */ /* 0x000fca00078e001c */
[----:B------:R4:W3:Y:S02]  /*21560*/  @!P0 LDG.E.U16 R2, desc[UR10][R10.64] ;  /* 0x0000000a0a028981 */ /* 0x0008e4000c1e1500 */
[----:B----4-:R-:W-:Y:S02]  /*21570*/  @!P0 IMAD.MOV.U32 R10, RZ, RZ, R14 ;  /* 0x000000ffff0a8224 */ /* 0x010fe400078e000e */
[----:B------:R-:W-:-:S05]  /*21580*/  @!P0 IMAD.MOV.U32 R11, RZ, RZ, R15 ;  /* 0x000000ffff0b8224 */ /* 0x000fca00078e000f */
[----:B------:R1:W4:Y:S01]  /*21590*/  @!P0 LDG.E.U16 R0, desc[UR10][R10.64] ;  /* 0x0000000a0a008981 */ /* 0x000322000c1e1500 */
[----:B------:R-:W-:Y:S02]  /*215a0*/  PRMT R25, RZ, 0x7610, R25 ;  /* 0x00007610ff197816 */ /* 0x000fe40000000019 */
[----:B------:R-:W-:Y:S01]  /*215b0*/  PRMT R27, RZ, 0x7610, R27 ;  /* 0x00007610ff1b7816 */ /* 0x000fe2000000001b */
[----:B-1----:R-:W-:Y:S02]  /*215c0*/  @!P1 IMAD.MOV.U32 R10, RZ, RZ, R6 ;  /* 0x000000ffff0a9224 */ /* 0x002fe400078e0006 */
[----:B------:R-:W-:-:S05]  /*215d0*/  @!P1 IMAD.MOV.U32 R11, RZ, RZ, R13 ;  /* 0x000000ffff0b9224 */ /* 0x000fca00078e000d */
[----:B------:R2:W4:Y:S02]  /*215e0*/  @!P1 LDG.E.U16 R25, desc[UR10][R10.64] ;  /* 0x0000000a0a199981 */ /* 0x000524000c1e1500 */
[----:B--2---:R-:W-:Y:S02]  /*215f0*/  @!P1 IMAD.MOV.U32 R11, RZ, RZ, R12 ;  /* 0x000000ffff0b9224 */ /* 0x004fe400078e000c */
[----:B---3--:R1:W-:Y:S04]  /*21600*/  STL [R1+0x242c], R3 ;  /* 0x00242c0301007387 */ /* 0x0083e80000100800 */
[----:B0-----:R-:W2:Y:S04]  /*21610*/  LDL R5, [R1+0x1920] ;  /* 0x0019200001057983 */ /* 0x001ea80000100800 */
[----:B-1----:R-:W3:Y:S01]  /*21620*/  LDL R3, [R1+0x192c] ;  /* 0x00192c0001037983 */ /* 0x002ee20000100800 */
[----:B------:R-:W-:-:S05]  /*21630*/  @!P1 IMAD.MOV.U32 R10, RZ, RZ, R7 ;  /* 0x000000ffff0a9224 */ /* 0x000fca00078e0007 */
[----:B------:R2:W3:Y:S04]  /*21640*/  @!P1 LDG.E.U16 R27, desc[UR10][R10.64] ;  /* 0x0000000a0a1b9981 */ /* 0x0004e8000c1e1500 */
[----:B------:R0:W-:Y:S04]  /*21650*/  STL [R1+0x2430], R2 ;  /* 0x0024300201007387 */ /* 0x0001e80000100800 */
[----:B----4-:R1:W-:Y:S04]  /*21660*/  STL [R1+0x2434], R0 ;  /* 0x0024340001007387 */ /* 0x0103e80000100800 */
[----:B------:R-:W4:Y:S04]  /*21670*/  LDL R6, [R1+0x18c0] ;  /* 0x0018c00001067983 */ /* 0x000f280000100800 */
[----:B------:R-:W4:Y:S01]  /*21680*/  LDL R4, [R1+0x18cc] ;  /* 0x0018cc0001047983 */ /* 0x000f220000100800 */
[----:B------:R-:W-:-:S03]  /*21690*/  PRMT R16, RZ, 0x7610, R16 ;  /* 0x00007610ff107816 */ /* 0x000fc60000000010 */
[----:B------:R-:W-:Y:S04]  /*216a0*/  STL [R1+0x2438], R25 ;  /* 0x0024381901007387 */ /* 0x000fe80000100800 */
[----:B0-----:R-:W4:Y:S04]  /*216b0*/  LDL R2, [R1+0x1930] ;  /* 0x0019300001027983 */ /* 0x001f280000100800 */
[----:B-1----:R-:W4:Y:S01]  /*216c0*/  LDL R0, [R1+0x193c] ;  /* 0x00193c0001007983 */ /* 0x002f220000100800 */
[----:B------:R-:W-:Y:S01]  /*216d0*/  PRMT R29, RZ, 0x7610, R29 ;  /* 0x00007610ff1d7816 */ /* 0x000fe2000000001d */
[----:B--2---:R-:W-:-:S02]  /*216e0*/  @!P1 IMAD.MOV.U32 R11, RZ, RZ, R5 ;  /* 0x000000ffff0b9224 */ /* 0x004fc400078e0005 */
[----:B---3--:R-:W-:-:S05]  /*216f0*/  @!P1 IMAD.MOV.U32 R10, RZ, RZ, R3 ;  /* 0x000000ffff0a9224 */ /* 0x008fca00078e0003 */
[----:B------:R0:W2:Y:S04]  /*21700*/  @!P1 LDG.E.U16 R16, desc[UR10][R10.64] ;  /* 0x0000000a0a109981 */ /* 0x0000a8000c1e1500 */
[----:B------:R-:W-:Y:S04]  /*21710*/  STL [R1+0x243c], R27 ;  /* 0x00243c1b01007387 */ /* 0x000fe80000100800 */
[----:B------:R-:W3:Y:S04]  /*21720*/  LDL R14, [R1+0x18d0] ;  /* 0x0018d000010e7983 */ /* 0x000ee80000100800 */
[----:B------:R-:W3:Y:S04]  /*21730*/  LDL R7, [R1+0x18dc] ;  /* 0x0018dc0001077983 */ /* 0x000ee80000100800 */
[----:B------:R-:W3:Y:S04]  /*21740*/  LDL R5, [R1+0x1940] ;  /* 0x0019400001057983 */ /* 0x000ee80000100800 */
[----:B------:R-:W3:Y:S01]  /*21750*/  LDL R3, [R1+0x194c] ;  /* 0x00194c0001037983 */ /* 0x000ee20000100800 */
[----:B----4-:R-:W-:-:S02]  /*21760*/  @!P1 IMAD.MOV.U32 R13, RZ, RZ, R6 ;  /* 0x000000ffff0d9224 */ /* 0x010fc400078e0006 */
[----:B------:R-:W-:-:S05]  /*21770*/  @!P1 IMAD.MOV.U32 R12, RZ, RZ, R4 ;  /* 0x000000ffff0c9224 */ /* 0x000fca00078e0004 */
[----:B------:R1:W4:Y:S01]  /*21780*/  @!P1 LDG.E.U16 R29, desc[UR10][R12.64] ;  /* 0x0000000a0c1d9981 */ /* 0x000322000c1e1500 */
[----:B0-----:R-:W-:Y:S02]  /*21790*/  PRMT R10, RZ, 0x7610, R10 ;  /* 0x00007610ff0a7816 */ /* 0x001fe4000000000a */
[----:B------:R-:W-:Y:S01]  /*217a0*/  PRMT R26, RZ, 0x7610, R26 ;  /* 0x00007610ff1a7816 */ /* 0x000fe2000000001a */
[----:B-1----:R-:W-:Y:S02]  /*217b0*/  @!P1 IMAD.MOV.U32 R13, RZ, RZ, R2 ;  /* 0x000000ffff0d9224 */ /* 0x002fe400078e0002 */
[----:B------:R-:W-:-:S05]  /*217c0*/  @!P1 IMAD.MOV.U32 R12, RZ, RZ, R0 ;  /* 0x000000ffff0c9224 */ /* 0x000fca00078e0000 */
[----:B------:R3:W4:Y:S04]  /*217d0*/  @!P1 LDG.E.U16 R10, desc[UR10][R12.64] ;  /* 0x0000000a0c0a9981 */ /* 0x000728000c1e1500 */
[----:B--2---:R-:W-:Y:S04]  /*217e0*/  STL [R1+0x2440], R16 ;  /* 0x0024401001007387 */ /* 0x004fe80000100800 */
[----:B------:R-:W2:Y:S04]  /*217f0*/  LDL R6, [R1+0x18e0] ;  /* 0x0018e00001067983 */ /* 0x000ea80000100800 */
[----:B------:R-:W2:Y:S01]  /*21800*/  LDL R4, [R1+0x18ec] ;  /* 0x0018ec0001047983 */ /* 0x000ea20000100800 */
[----:B---3--:R-:W-:-:S02]  /*21810*/  @!P1 IMAD.MOV.U32 R12, RZ, RZ, R7 ;  /* 0x000000ffff0c9224 */ /* 0x008fc400078e0007 */
[----:B------:R-:W-:-:S05]  /*21820*/  @!P1 IMAD.MOV.U32 R13, RZ, RZ, R14 ;  /* 0x000000ffff0d9224 */ /* 0x000fca00078e000e */
[----:B------:R0:W3:Y:S04]  /*21830*/  @!P1 LDG.E.U16 R26, desc[UR10][R12.64] ;  /* 0x0000000a0c1a9981 */ /* 0x0000e8000c1e1500 */
[----:B----4-:R-:W-:Y:S04]  /*21840*/  STL [R1+0x2444], R29 ;  /* 0x0024441d01007387 */ /* 0x010fe80000100800 */
[----:B------:R-:W4:Y:S04]  /*21850*/  LDL R2, [R1+0x1950] ;  /* 0x0019500001027983 */ /* 0x000f280000100800 */
[----:B------:R-:W4:Y:S01]  /*21860*/  LDL R0, [R1+0x195c] ;  /* 0x00195c0001007983 */ /* 0x000f220000100800 */
[----:B------:R-:W-:Y:S01]  /*21870*/  PRMT R11, RZ, 0x7610, R11 ;  /* 0x00007610ff0b7816 */ /* 0x000fe2000000000b */
[----:B0-----:R-:W-:-:S02]  /*21880*/  @!P1 IMAD.MOV.U32 R12, RZ, RZ, R3 ;  /* 0x000000ffff0c9224 */ /* 0x001fc400078e0003 */
[----:B------:R-:W-:Y:S01]  /*21890*/  @!P1 IMAD.MOV.U32 R13, RZ, RZ, R5 ;  /* 0x000000ffff0d9224 */ /* 0x000fe200078e0005 */
[----:B------:R-:W-:-:S04]  /*218a0*/  PRMT R20, RZ, 0x7610, R20 ;  /* 0x00007610ff147816 */ /* 0x000fc80000000014 */
[----:B------:R0:W4:Y:S04]  /*218b0*/  @!P1 LDG.E.U16 R11, desc[UR10][R12.64] ;  /* 0x0000000a0c0b9981 */ /* 0x000128000c1e1500 */
[----:B------:R-:W-:Y:S01]  /*218c0*/  STL [R1+0x2448], R10 ;  /* 0x0024480a01007387 */ /* 0x000fe20000100800 */
[----:B0-----:R-:W-:Y:S01]  /*218d0*/  PRMT R12, RZ, 0x7610, R12 ;  /* 0x00007610ff0c7816 */ /* 0x001fe2000000000c */
[----:B--2---:R-:W-:Y:S02]  /*218e0*/  @!P1 IMAD.MOV.U32 R15, RZ, RZ, R6 ;  /* 0x000000ffff0f9224 */ /* 0x004fe400078e0006 */
[----:B------:R-:W-:-:S05]  /*218f0*/  @!P1 IMAD.MOV.U32 R14, RZ, RZ, R4 ;  /* 0x000000ffff0e9224 */ /* 0x000fca00078e0004 */
[----:B------:R4:W2:Y:S04]  /*21900*/  @!P1 LDG.E.U16 R20, desc[UR10][R14.64] ;  /* 0x0000000a0e149981 */ /* 0x0008a8000c1e1500 */
[----:B---3--:R-:W-:Y:S04]  /*21910*/  STL [R1+0x244c], R26 ;  /* 0x00244c1a01007387 */ /* 0x008fe80000100800 */
[----:B------:R-:W3:Y:S04]  /*21920*/  LDL R5, [R1+0x1960] ;  /* 0x0019600001057983 */ /* 0x000ee80000100800 */
[----:B------:R-:W3:Y:S01]  /*21930*/  LDL R3, [R1+0x196c] ;  /* 0x00196c0001037983 */ /* 0x000ee20000100800 */
[----:B----4-:R-:W-:-:S02]  /*21940*/  @!P1 IMAD.MOV.U32 R15, RZ, RZ, R2 ;  /* 0x000000ffff0f9224 */ /* 0x010fc400078e0002 */
[----:B------:R-:W-:-:S05]  /*21950*/  @!P1 IMAD.MOV.U32 R14, RZ, RZ, R0 ;  /* 0x000000ffff0e9224 */ /* 0x000fca00078e0000 */
[----:B------:R3:W4:Y:S04]  /*21960*/  @!P1 LDG.E.U16 R12, desc[UR10][R14.64] ;  /* 0x0000000a0e0c9981 */ /* 0x000728000c1e1500 */
[----:B------:R0:W-:Y:S04]  /*21970*/  STL [R1+0x2450], R11 ;  /* 0x0024500b01007387 */ /* 0x0001e80000100800 */
[----:B------:R-:W4:Y:S04]  /*21980*/  LDL R4, [R1+0x18fc] ;  /* 0x0018fc0001047983 */ /* 0x000f280000100800 */
[----:B0-----:R-:W4:Y:S01]  /*21990*/  LDL R11, [R1+0x18f0] ;  /* 0x0018f000010b7983 */ /* 0x001f220000100800 */
[----:B------:R-:W-:-:S03]  /*219a0*/  PRMT R13, RZ, 0x7610, R13 ;  /* 0x00007610ff0d7816 */ /* 0x000fc6000000000d */
[----:B--2---:R-:W-:Y:S04]  /*219b0*/  STL [R1+0x2454], R20 ;  /* 0x0024541401007387 */ /* 0x004fe80000100800 */
[----:B------:R-:W2:Y:S04]  /*219c0*/  LDL R10, [R1+0x1970] ;  /* 0x00197000010a7983 */ /* 0x000ea80000100800 */
[----:B------:R-:W2:Y:S01]  /*219d0*/  LDL R7, [R1+0x197c] ;  /* 0x00197c0001077983 */ /* 0x000ea20000100800 */
[----:B---3--:R-:W-:Y:S02]  /*219e0*/  @!P1 IMAD.MOV.U32 R14, RZ, RZ, R3 ;  /* 0x000000ffff0e9224 */ /* 0x008fe400078e0003 */
[----:B------:R-:W-:Y:S01]  /*219f0*/  @!P1 IMAD.MOV.U32 R15, RZ, RZ, R5 ;  /* 0x000000ffff0f9224 */ /* 0x000fe200078e0005 */
[----:B------:R-:W3:Y:S04]  /*21a00*/  LDL R2, [R1+0x1900] ;  /* 0x0019000001027983 */ /* 0x000ee80000100800 */
[----:B------:R-:W3:Y:S04]  /*21a10*/  LDL R0, [R1+0x190c] ;  /* 0x00190c0001007983 */ /* 0x000ee80000100800 */
[----:B------:R0:W3:Y:S04]  /*21a20*/  @!P1 LDG.E.U16 R13, desc[UR10][R14.64] ;  /* 0x0000000a0e0d9981 */ /* 0x0000e8000c1e1500 */
[----:B----4-:R-:W-:Y:S04]  /*21a30*/  STL [R1+0x2458], R12 ;  /* 0x0024580c01007387 */ /* 0x010fe80000100800 */
[----:B------:R-:W4:Y:S04]  /*21a40*/  LDL R6, [R1+0x1980] ;  /* 0x0019800001067983 */ /* 0x000f280000100800 */
[----:B------:R-:W4:Y:S01]  /*21a50*/  LDL R5, [R1+0x198c] ;  /* 0x00198c0001057983 */ /* 0x000f220000100800 */
[----:B------:R-:W-:Y:S01]  /*21a60*/  PRMT R17, RZ, 0x7610, R17 ;  /* 0x00007610ff117816 */ /* 0x000fe20000000011 */
[----:B0-----:R-:W-:Y:S01]  /*21a70*/  @!P1 IMAD.MOV.U32 R14, RZ, RZ, R4 ;  /* 0x000000ffff0e9224 */ /* 0x001fe200078e0004 */
[----:B------:R-:W-:Y:S01]  /*21a80*/  PRMT R19, RZ, 0x7610, R19 ;  /* 0x00007610ff137816 */ /* 0x000fe20000000013 */
[----:B------:R-:W4:Y:S01]  /*21a90*/  LDL R3, [R1+0x191c] ;  /* 0x00191c0001037983 */ /* 0x000f220000100800 */
[----:B------:R-:W-:-:S05]  /*21aa0*/  @!P1 IMAD.MOV.U32 R15, RZ, RZ, R11 ;  /* 0x000000ffff0f9224 */ /* 0x000fca00078e000b */
[----:B------:R2:W4:Y:S01]  /*21ab0*/  @!P1 LDG.E.U16 R17, desc[UR10][R14.64] ;  /* 0x0000000a0e119981 */ /* 0x000522000c1e1500 */
[----:B------:R-:W-:Y:S02]  /*21ac0*/  PRMT R21, RZ, 0x7610, R21 ;  /* 0x00007610ff157816 */ /* 0x000fe40000000015 */
[----:B------:R-:W-:Y:S01]  /*21ad0*/  PRMT R22, RZ, 0x7610, R22 ;  /* 0x00007610ff167816 */ /* 0x000fe20000000016 */
[----:B--2---:R-:W-:Y:S02]  /*21ae0*/  @!P1 IMAD.MOV.U32 R15, RZ, RZ, R10 ;  /* 0x000000ffff0f9224 */ /* 0x004fe400078e000a */
[----:B------:R-:W-:-:S05]  /*21af0*/  @!P1 IMAD.MOV.U32 R14, RZ, RZ, R7 ;  /* 0x000000ffff0e9224 */ /* 0x000fca00078e0007 */
[----:B------:R0:W2:Y:S04]  /*21b00*/  @!P1 LDG.E.U16 R19, desc[UR10][R14.64] ;  /* 0x0000000a0e139981 */ /* 0x0000a8000c1e1500 */
[----:B---3--:R1:W-:Y:S04]  /*21b10*/  STL [R1+0x245c], R13 ;  /* 0x00245c0d01007387 */ /* 0x0083e80000100800 */
[----:B------:R-:W3:Y:S01]  /*21b20*/  LDL R4, [R1+0x1910] ;  /* 0x0019100001047983 */ /* 0x000ee20000100800 */
[----:B0-----:R-:W-:Y:S02]  /*21b30*/  @!P1 IMAD.MOV.U32 R14, RZ, RZ, R0 ;  /* 0x000000ffff0e9224 */ /* 0x001fe400078e0000 */
[----:B------:R-:W-:-:S05]  /*21b40*/  @!P1 IMAD.MOV.U32 R15, RZ, RZ, R2 ;  /* 0x000000ffff0f9224 */ /* 0x000fca00078e0002 */
[----:B------:R4:W3:Y:S02]  /*21b50*/  @!P1 LDG.E.U16 R21, desc[UR10][R14.64] ;  /* 0x0000000a0e159981 */ /* 0x0008e4000c1e1500 */
[----:B----4-:R-:W-:Y:S02]  /*21b60*/  @!P1 IMAD.MOV.U32 R14, RZ, RZ, R5 ;  /* 0x000000ffff0e9224 */ /* 0x010fe400078e0005 */
[----:B------:R-:W-:-:S05]  /*21b70*/  @!P1 IMAD.MOV.U32 R15, RZ, RZ, R6 ;  /* 0x000000ffff0f9224 */ /* 0x000fca00078e0006 */
[----:B------:R0:W4:Y:S04]  /*21b80*/  @!P1 LDG.E.U16 R22, desc[UR10][R14.64] ;  /* 0x0000000a0e169981 */ /* 0x000128000c1e1500 */
[----:B------:R1:W-:Y:S01]  /*21b90*/  STL [R1+0x2460], R17 ;  /* 0x0024601101007387 */ /* 0x0003e20000100800 */
[----:B------:R-:W-:Y:S01]  /*21ba0*/  PRMT R23, RZ, 0x7610, R23 ;  /* 0x00007610ff177816 */ /* 0x000fe20000000017 */
[----:B0-----:R-:W-:Y:S02]  /*21bb0*/  @!P1 IMAD.MOV.U32 R14, RZ, RZ, R3 ;  /* 0x000000ffff0e9224 */ /* 0x001fe400078e0003 */
[----:B--2---:R-:W-:Y:S04]  /*21bc0*/  STL [R1+0x2464], R19 ;  /* 0x0024641301007387 */ /* 0x004fe80000100800 */
[----:B------:R-:W2:Y:S04]  /*21bd0*/  LDL R2, [R1+0x1990] ;  /* 0x0019900001027983 */ /* 0x000ea80000100800 */
[----:B------:R-:W2:Y:S01]  /*21be0*/  LDL R0, [R1+0x1998] ;  /* 0x0019980001007983 */ /* 0x000ea20000100800 */
[----:B---3--:R-:W-:-:S05]  /*21bf0*/  @!P1 IMAD.MOV.U32 R15, RZ, RZ, R4 ;  /* 0x000000ffff0f9224 */ /* 0x008fca00078e0004 */
[----:B------:R2:W3:Y:S04]  /*21c00*/  @!P1 LDG.E.U16 R23, desc[UR10][R14.64] ;  /* 0x0000000a0e179981 */ /* 0x0004e8000c1e1500 */
[----:B------:R-:W-:Y:S04]  /*21c10*/  STL [R1+0x2468], R21 ;  /* 0x0024681501007387 */ /* 0x000fe80000100800 */
[----:B----4-:R-:W-:Y:S04]  /*21c20*/  STL [R1+0x246c], R22 ;  /* 0x00246c1601007387 */ /* 0x010fe80000100800 */
[----:B-1----:R-:W4:Y:S04]  /*21c30*/  LDL.LU R13, [R1+0x710] ;  /* 0x00071000010d7983 */ /* 0x002f280000300800 */
[----:B------:R-:W4:Y:S04]  /*21c40*/  LDL.LU R12, [R1+0x708] ;  /* 0x00070800010c7983 */ /* 0x000f280000300800 */
        /* <DEDUP_REMOVED lines=9> */
[----:B------:R-:W4:Y:S01]  /*21ce0*/  LDL.LU R5, [R1+0x584] ;  /* 0x0005840001057983 */ /* 0x000f220000300800 */
[----:B------:R-:W-:Y:S01]  /*21cf0*/  PRMT R24, RZ, 0x7610, R24 ;  /* 0x00007610ff187816 */ /* 0x000fe20000000018 */
[----:B--2---:R-:W-:-:S02]  /*21d00*/  @!P1 IMAD.MOV.U32 R15, RZ, RZ, R2 ;  /* 0x000000ffff0f9224 */ /* 0x004fc400078e0002 */
[----:B------:R-:W-:-:S05]  /*21d10*/  @!P1 IMAD.MOV.U32 R14, RZ, RZ, R0 ;  /* 0x000000ffff0e9224 */ /* 0x000fca00078e0000 */
[----:B------:R0:W2:Y:S02]  /*21d20*/  @!P1 LDG.E.U16 R24, desc[UR10][R14.64] ;  /* 0x0000000a0e189981 */ /* 0x0000a4000c1e1500 */
[----:B0-----:R-:W0:Y:S02]  /*21d30*/  S2R R15, SR_TID.X ;  /* 0x00000000000f7919 */ /* 0x001e240000002100 */
[----:B---3--:R-:W-:Y:S04]  /*21d40*/  STL [R1+0x2470], R23 ;  /* 0x0024701701007387 */ /* 0x008fe80000100800 */
[----:B------:R-:W3:Y:S04]  /*21d50*/  LDL.LU R27, [R1+0x57c] ;  /* 0x00057c00011b7983 */ /* 0x000ee80000300800 */
[----:B------:R-:W2:Y:S04]  /*21d60*/  LDL.LU R0, [R1+0x574] ;  /* 0x0005740001007983 */ /* 0x000ea80000300800 */
[----:B------:R-:W2:Y:S04]  /*21d70*/  LDL.LU R2, [R1+0x56c] ;  /* 0x00056c0001027983 */ /* 0x000ea80000300800 */
[----:B------:R-:W2:Y:S04]  /*21d80*/  LDL.LU R7, [R1+0x504] ;  /* 0x0005040001077983 */ /* 0x000ea80000300800 */
[----:B------:R-:W3:Y:S01]  /*21d90*/  LDL.LU R6, [R1+0x4fc] ;  /* 0x0004fc0001067983 */ /* 0x000ee20000300800 */
[C---:B0-----:R-:W-:Y:S01]  /*21da0*/  IMAD.SHL.U32 R17, R15.reuse, 0x2, RZ ;  /* 0x000000020f117824 */ /* 0x041fe200078e00ff */
[----:B------:R-:W-:-:S04]  /*21db0*/  LOP3.LUT R28, R15, 0x7, RZ, 0xc0, !PT ;  /* 0x000000070f1c7812 */ /* 0x000fc800078ec0ff */
[----:B------:R-:W-:Y:S01]  /*21dc0*/  LOP3.LUT R14, R17, 0x10, RZ, 0xc0, !PT ;  /* 0x00000010110e7812 */ /* 0x000fe200078ec0ff */
[----:B------:R-:W-:-:S03]  /*21dd0*/  IMAD R18, R28, 0x210, RZ ;  /* 0x000002101c127824 */ /* 0x000fc600078e02ff */
[----:B------:R-:W-:-:S04]  /*21de0*/  LOP3.LUT R14, R14, 0x20, R15, 0xf8, !PT ;  /* 0x000000200e0e7812 */ /* 0x000fc800078ef80f */
[----:B------:R-:W-:Y:S02]  /*21df0*/  LOP3.LUT R14, R18, R14, RZ, 0x3c, !PT ;  /* 0x0000000e120e7212 */ /* 0x000fe400078e3cff */
[----:B------:R-:W3:Y:S04]  /*21e00*/  LDL.LU R18, [R1+0x4f4] ;  /* 0x0004f40001127983 */ /* 0x000ee80000300800 */
[----:B----4-:R0:W-:Y:S04]  /*21e10*/  STS.U16 [R8+UR4+0x6c80], R25 ;  /* 0x006c801908007988 */ /* 0x0101e80008000404 */
[----:B------:R1:W-:Y:S04]  /*21e20*/  STS.U16 [R8+UR4+0x6d00], R3 ;  /* 0x006d000308007988 */ /* 0x0003e80008000404 */
[----:B------:R4:W-:Y:S04]  /*21e30*/  STS.U16 [R8+UR4+0x6d80], R4 ;  /* 0x006d800408007988 */ /* 0x0009e80008000404 */
[----:B------:R4:W-:Y:S04]  /*21e40*/  STS.U16 [R8+UR4+0x7c00], R5 ;  /* 0x007c000508007988 */ /* 0x0009e80008000404 */
[----:B0-----:R-:W3:Y:S04]  /*21e50*/  LDL.LU R25, [R1+0x4ec] ;  /* 0x0004ec0001197983 */ /* 0x001ee80000300800 */
[----:B-1----:R-:W3:Y:S04]  /*21e60*/  LDL.LU R3, [R1+0x484] ;  /* 0x0004840001037983 */ /* 0x002ee80000300800 */
[----:B----4-:R-:W4:Y:S04]  /*21e70*/  LDL.LU R4, [R1+0x47c] ;  /* 0x00047c0001047983 */ /* 0x010f280000300800 */
[----:B------:R-:W4:Y:S01]  /*21e80*/  LDL.LU R5, [R1+0x474] ;  /* 0x0004740001057983 */ /* 0x000f220000300800 */
[----:B------:R-:W-:-:S02]  /*21e90*/  IMAD R28, R28, 0x110, RZ ;  /* 0x000001101c1c7824 */ /* 0x000fc400078e02ff */
[----:B------:R-:W-:-:S03]  /*21ea0*/  IMAD.SHL.U32 R15, R15, 0x100, RZ ;  /* 0x000001000f0f7824 */ /* 0x000fc600078e00ff */
[----:B------:R-:W-:Y:S02]  /*21eb0*/  LOP3.LUT R17, R28, 0x30, R17, 0x78, !PT ;  /* 0x000000301c117812 */ /* 0x000fe400078e7811 */
[----:B------:R-:W-:Y:S02]  /*21ec0*/  LOP3.LUT R28, R14, 0x1000, R15, 0xf8, !PT ;  /* 0x000010000e1c7812 */ /* 0x000fe400078ef80f */
[----:B------:R-:W4:Y:S04]  /*21ed0*/  LDL.LU R14, [R1+0x46c] ;  /* 0x00046c00010e7983 */ /* 0x000f280000300800 */
        /* <DEDUP_REMOVED lines=8> */
[----:B--2---:R0:W-:Y:S04]  /*21f60*/  STS.U16 [R8+UR4+0x8c00], R7 ;  /* 0x008c000708007988 */ /* 0x0041e80008000404 */
[----:B---3--:R1:W-:Y:S04]  /*21f70*/  STS.U16 [R8+UR4+0x8c80], R6 ;  /* 0x008c800608007988 */ /* 0x0083e80008000404 */
[----:B0-----:R-:W2:Y:S04]  /*21f80*/  LDL.LU R7, [R1+0x404] ;  /* 0x0004040001077983 */ /* 0x001ea80000300800 */
[----:B------:R-:W3:Y:S04]  /*21f90*/  LDL.LU R15, [R1+0x3fc] ;  /* 0x0003fc00010f7983 */ /* 0x000ee80000300800 */
[----:B------:R-:W3:Y:S04]  /*21fa0*/  LDL.LU R23, [R1+0x3f4] ;  /* 0x0003f40001177983 */ /* 0x000ee80000300800 */
[----:B------:R-:W3:Y:S04]  /*21fb0*/  LDL.LU R22, [R1+0x3ec] ;  /* 0x0003ec0001167983 */ /* 0x000ee80000300800 */
[----:B------:R-:W3:Y:S04]  /*21fc0*/  LDL.LU R21, [R1+0x384] ;  /* 0x0003840001157983 */ /* 0x000ee80000300800 */
        /* <DEDUP_REMOVED lines=16> */
[----:B----4-:R-:W4:Y:S04]  /*220d0*/  LDL.LU R2, [R1+0xd4] ;  /* 0x0000d40001027983 */ /* 0x010f280000300800 */
[----:B------:R0:W-:Y:S04]  /*220e0*/  STS.U16 [R8+UR4+0x8d00], R18 ;  /* 0x008d001208007988 */ /* 0x0001e80008000404 */
[----:B0-----:R-:W4:Y:S04]  /*220f0*/  LDL.LU R18, [R1+0xb8] ;  /* 0x0000b80001127983 */ /* 0x001f280000300800 */
[----:B------:R0:W-:Y:S04]  /*22100*/  STS.U16 [R8+UR4+0x8d80], R25 ;  /* 0x008d801908007988 */ /* 0x0001e80008000404 */
[----:B------:R1:W-:Y:S04]  /*22110*/  STS.U16 [R8+UR4+0x9c00], R3 ;  /* 0x009c000308007988 */ /* 0x0003e80008000404 */
[----:B------:R1:W-:Y:S04]  /*22120*/  STS.U16 [R8+UR4+0x9c80], R4 ;  /* 0x009c800408007988 */ /* 0x0003e80008000404 */
[----:B------:R1:W-:Y:S04]  /*22130*/  STS.U16 [R8+UR4+0x9d00], R5 ;  /* 0x009d000508007988 */ /* 0x0003e80008000404 */
[----:B0-----:R-:W4:Y:S04]  /*22140*/  LDL.LU R25, [R1+0x64] ;  /* 0x0000640001197983 */ /* 0x001f280000300800 */
[----:B-1----:R-:W4:Y:S04]  /*22150*/  LDL.LU R3, [R1+0x5c] ;  /* 0x00005c0001037983 */ /* 0x002f280000300800 */
[----:B------:R-:W4:Y:S04]  /*22160*/  LDL.LU R4, [R1+0x54] ;  /* 0x0000540001047983 */ /* 0x000f280000300800 */
[----:B------:R-:W4:Y:S04]  /*22170*/  LDL.LU R5, [R1+0x4c] ;  /* 0x00004c0001057983 */ /* 0x000f280000300800 */
[----:B------:R-:W-:Y:S04]  /*22180*/  STS.U16 [R8+UR4+0x9d80], R14 ;  /* 0x009d800e08007988 */ /* 0x000fe80008000404 */
[----:B--2---:R0:W-:Y:S04]  /*22190*/  STS.U16 [R8+UR4+0xac00], R7 ;  /* 0x00ac000708007988 */ /* 0x0041e80008000404 */
[----:B---3--:R1:W-:Y:S04]  /*221a0*/  STS.U16 [R8+UR4+0xbc80], R6 ;  /* 0x00bc800608007988 */ /* 0x0083e80008000404 */
[----:B0-----:R-:W2:Y:S04]  /*221b0*/  LDL.LU R7, [R1+0x8b4] ;  /* 0x0008b40001077983 */ /* 0x001ea80000300800 */
[----:B-1----:R-:W3:Y:S04]  /*221c0*/  LDL.LU R6, [R1+0x8b0] ;  /* 0x0008b00001067983 */ /* 0x002ee80000300800 */
[----:B------:R0:W-:Y:S04]  /*221d0*/  STS.U16 [R8+UR4+0xec80], R0 ;  /* 0x00ec800008007988 */ /* 0x0001e80008000404 */
[----:B----4-:R1:W-:Y:S04]  /*221e0*/  STS.U16 [R8+UR4+0xed00], R2 ;  /* 0x00ed000208007988 */ /* 0x0103e80008000404 */
[----:B0-----:R-:W4:Y:S04]  /*221f0*/  LDL.LU R0, [R1+0x8ac] ;  /* 0x0008ac0001007983 */ /* 0x001f280000300800 */
[----:B-1----:R-:W4:Y:S04]  /*22200*/  LDL.LU R2, [R1+0x8a8] ;  /* 0x0008a80001027983 */ /* 0x002f280000300800 */
[----:B------:R0:W-:Y:S04]  /*22210*/  STS.U16 [R8+UR4+0xed80], R18 ;  /* 0x00ed801208007988 */ /* 0x0001e80008000404 */
[----:B0-----:R-:W4:Y:S04]  /*22220*/  LDL.LU R18, [R1+0x884] ;  /* 0x0008840001127983 */ /* 0x001f280000300800 */
        /* <DEDUP_REMOVED lines=18> */
[----:B------:R0:W-:Y:S04]  /*22350*/  STS.U16 [R8+UR4+0xfd80], R5 ;  /* 0x00fd800508007988 */ /* 0x0001e80008000404 */
[----:B0-----:R-:W4:Y:S04]  /*22360*/  LDL.LU R8, [R1+0x87c] ;  /* 0x00087c0001087983 */ /* 0x001f280000300800 */
[----:B------:R-:W4:Y:S01]  /*22370*/  LDL.LU R3, [R1+0x874] ;  /* 0x0008740001037983 */ /* 0x000f220000300800 */
[----:B------:R-:W0:Y:S03]  /*22380*/  S2R R9, SR_TID.X ;  /* 0x0000000000097919 */ /* 0x000e260000002100 */
        /* <DEDUP_REMOVED lines=18> */
[----:B0-----:R-:W-:-:S05]  /*224b0*/  LOP3.LUT R9, R9, 0x3f, RZ, 0xc0, !PT ;  /* 0x0000003f09097812 */ /* 0x001fca00078ec0ff */
[----:B------:R-:W-:-:S05]  /*224c0*/  IMAD.SHL.U32 R9, R9, 0x2, RZ ;  /* 0x0000000209097824 */ /* 0x000fca00078e00ff */
[----:B------:R-:W-:-:S05]  /*224d0*/  LOP3.LUT R9, R9, 0x70, RZ, 0x3c, !PT ;  /* 0x0000007009097812 */ /* 0x000fca00078e3cff */
[----:B--2---:R0:W-:Y:S04]  /*224e0*/  STS.U16 [R9+UR4+0xe00], R7 ;  /* 0x000e000709007988 */ /* 0x0041e80008000404 */
[----:B---3--:R1:W-:Y:S04]  /*224f0*/  STS.U16 [R9+UR4+0xe80], R6 ;  /* 0x000e800609007988 */ /* 0x0083e80008000404 */
[----:B0-----:R-:W2:Y:S04]  /*22500*/  LDL.LU R7, [R1+0x5dc] ;  /* 0x0005dc0001077983 */ /* 0x001ea80000300800 */
[----:B-1----:R-:W3:Y:S04]  /*22510*/  LDL.LU R6, [R1+0x5d4] ;  /* 0x0005d40001067983 */ /* 0x002ee80000300800 */
[----:B------:R-:W3:Y:S04]  /*22520*/  LDL.LU R25, [R1+0x5cc] ;  /* 0x0005cc0001197983 */ /* 0x000ee80000300800 */
[----:B----4-:R0:W-:Y:S04]  /*22530*/  STS.U16 [R9+UR4+0xf00], R0 ;  /* 0x000f000009007988 */ /* 0x0101e80008000404 */
[----:B------:R1:W-:Y:S04]  /*22540*/  STS.U16 [R9+UR4+0xf80], R2 ;  /* 0x000f800209007988 */ /* 0x0003e80008000404 */
[----:B0-----:R-:W4:Y:S04]  /*22550*/  LDL.LU R0, [R1+0x564] ;  /* 0x0005640001007983 */ /* 0x001f280000300800 */
[----:B-1----:R-:W4:Y:S04]  /*22560*/  LDL.LU R2, [R1+0x55c] ;  /* 0x00055c0001027983 */ /* 0x002f280000300800 */
[----:B------:R0:W-:Y:S04]  /*22570*/  STS.U16 [R9+UR4+0x1e00], R18 ;  /* 0x001e001209007988 */ /* 0x0001e80008000404 */
[----:B0-----:R-:W4:Y:S04]  /*22580*/  LDL.LU R18, [R1+0x554] ;  /* 0x0005540001127983 */ /* 0x001f280000300800 */
[----:B------:R0:W-:Y:S04]  /*22590*/  STS.U16 [R9+UR4+0x1f00], R3 ;  /* 0x001f000309007988 */ /* 0x0001e80008000404 */
[----:B0-----:R-:W4:Y:S04]  /*225a0*/  LDL.LU R3, [R1+0x54c] ;  /* 0x00054c0001037983 */ /* 0x001f280000300800 */
[----:B------:R0:W-:Y:S04]  /*225b0*/  STS.U16 [R9+UR4+0x2f80], R4 ;  /* 0x002f800409007988 */ /* 0x0001e80008000404 */
[----:B------:R-:W-:Y:S04]  /*225c0*/  STS.U16 [R9+UR4+0x2e80], R23 ;  /* 0x002e801709007988 */ /* 0x000fe80008000404 */
[----:B------:R-:W-:Y:S04]  /*225d0*/  STS.U16 [R9+UR4+0x2f00], R22 ;  /* 0x002f001609007988 */ /* 0x000fe80008000404 */
[----:B------:R1:W-:Y:S04]  /*225e0*/  STS.U16 [R9+UR4+0x6e00], R5 ;  /* 0x006e000509007988 */ /* 0x0003e80008000404 */
[----:B0-----:R-:W4:Y:S04]  /*225f0*/  LDL.LU R4, [R1+0x4e4] ;  /* 0x0004e40001047983 */ /* 0x001f280000300800 */
[----:B------:R-:W-:Y:S04]  /*22600*/  STS.U16 [R9+UR4+0x3e00], R21 ;  /* 0x003e001509007988 */ /* 0x000fe80008000404 */
[----:B------:R-:W-:Y:S04]  /*22610*/  STS.U16 [R9+UR4+0x3e80], R19 ;  /* 0x003e801309007988 */ /* 0x000fe80008000404 */
        /* <DEDUP_REMOVED lines=17> */
[----:B-1----:R-:W3:Y:S04]  /*22730*/  LDL.LU R6, [R1+0x4cc] ;  /* 0x0004cc0001067983 */ /* 0x002ee80000300800 */
[----:B------:R-:W3:Y:S04]  /*22740*/  LDL.LU R23, [R1+0x464] ;  /* 0x0004640001177983 */ /* 0x000ee80000300800 */
[----:B------:R-:W-:Y:S04]  /*22750*/  STS.U16 [R9+UR4+0x6f80], R25 ;  /* 0x006f801909007988 */ /* 0x000fe80008000404 */
[----:B----4-:R-:W-:Y:S04]  /*22760*/  STS.U16 [R9+UR4+0x7e00], R0 ;  /* 0x007e000009007988 */ /* 0x010fe80008000404 */
[----:B------:R0:W-:Y:S04]  /*22770*/  STS.U16 [R9+UR4+0x7f00], R18 ;  /* 0x007f001209007988 */ /* 0x0001e80008000404 */
[----:B0-----:R-:W4:Y:S04]  /*22780*/  LDL.LU R18, [R1+0x45c] ;  /* 0x00045c0001127983 */ /* 0x001f280000300800 */
        /* <DEDUP_REMOVED lines=15> */
[----:B------:R0:W-:Y:S04]  /*22880*/  STS.U16 [R9+UR4+0x7e80], R2 ;  /* 0x007e800209007988 */ /* 0x0001e80008000404 */
[----:B------:R-:W4:Y:S04]  /*22890*/  LDL.LU R0, [R1+0x178] ;  /* 0x0001780001007983 */ /* 0x000f280000300800 */
[----:B------:R1:W-:Y:S04]  /*228a0*/  STS.U16 [R9+UR4+0x7f80], R3 ;  /* 0x007f800309007988 */ /* 0x0003e80008000404 */
[----:B0-----:R-:W4:Y:S04]  /*228b0*/  LDL.LU R2, [R1+0x170] ;  /* 0x0001700001027983 */ /* 0x001f280000300800 */
[----:B-1----:R-:W4:Y:S04]  /*228c0*/  LDL.LU R3, [R1+0x164] ;  /* 0x0001640001037983 */ /* 0x002f280000300800 */
[----:B------:R-:W4:Y:S04]  /*228d0*/  LDL.LU R8, [R1+0xb0] ;  /* 0x0000b00001087983 */ /* 0x000f280000300800 */
[----:B------:R-:W4:Y:S04]  /*228e0*/  LDL.LU R15, [R1+0xa8] ;  /* 0x0000a800010f7983 */ /* 0x000f280000300800 */
[----:B------:R0:W-:Y:S04]  /*228f0*/  STS.U16 [R9+UR4+0x8e00], R4 ;  /* 0x008e000409007988 */ /* 0x0001e80008000404 */
[----:B------:R1:W-:Y:S04]  /*22900*/  STS.U16 [R9+UR4+0x8e80], R5 ;  /* 0x008e800509007988 */ /* 0x0003e80008000404 */
[----:B0-----:R-:W4:Y:S04]  /*22910*/  LDL.LU R4, [R1+0xa0] ;  /* 0x0000a00001047983 */ /* 0x001f280000300800 */
[----:B-1----:R-:W4:Y:S04]  /*22920*/  LDL.LU R5, [R1+0x98] ;  /* 0x0000980001057983 */ /* 0x002f280000300800 */
[----:B--2---:R0:W-:Y:S04]  /*22930*/  STS.U16 [R9+UR4+0x8f00], R7 ;  /* 0x008f000709007988 */ /* 0x0041e80008000404 */
[----:B---3--:R1:W-:Y:S04]  /*22940*/  STS.U16 [R9+UR4+0x8f80], R6 ;  /* 0x008f800609007988 */ /* 0x0083e80008000404 */
[----:B------:R2:W-:Y:S04]  /*22950*/  STS.U16 [R9+UR4+0x9e00], R23 ;  /* 0x009e001709007988 */ /* 0x0005e80008000404 */
[----:B0-----:R-:W3:Y:S04]  /*22960*/  LDL.LU R7, [R1+0x40] ;  /* 0x0000400001077983 */ /* 0x001ee80000300800 */
[----:B-1----:R-:W3:Y:S04]  /*22970*/  LDL.LU R6, [R1+0x3c] ;  /* 0x00003c0001067983 */ /* 0x002ee80000300800 */
[----:B--2---:R-:W2:Y:S04]  /*22980*/  LDL.LU R23, [R1+0x2470] ;  /* 0x0024700001177983 */ /* 0x004ea80000300800 */
[----:B----4-:R0:W-:Y:S04]  /*22990*/  STS.U16 [R9+UR4+0x9e80], R18 ;  /* 0x009e801209007988 */ /* 0x0101e80008000404 */
[----:B------:R1:W-:Y:S04]  /*229a0*/  STS.U16 [R9+UR4+0x9f00], R22 ;  /* 0x009f001609007988 */ /* 0x0003e80008000404 */
[----:B------:R4:W-:Y:S04]  /*229b0*/  STS.U16 [R9+UR4+0x9f80], R21 ;  /* 0x009f801509007988 */ /* 0x0009e80008000404 */
[----:B------:R0:W-:Y:S04]  /*229c0*/  STS.U16 [R9+UR4+0xae00], R19 ;  /* 0x00ae001309007988 */ /* 0x0001e80008000404 */
[----:B------:R1:W-:Y:S04]  /*229d0*/  STS.U16 [R9+UR4+0xae80], R17 ;  /* 0x00ae801109007988 */ /* 0x0003e80008000404 */
[----:B------:R4:W-:Y:S04]  /*229e0*/  STS.U16 [R9+UR4+0xaf00], R14 ;  /* 0x00af000e09007988 */ /* 0x0009e80008000404 */
[----:B0-----:R-:W2:Y:S04]  /*229f0*/  LDL.LU R18, [R1+0x18] ;  /* 0x0000180001127983 */ /* 0x001ea80000300800 */
[----:B-1----:R-:W2:Y:S04]  /*22a00*/  LDL.LU R22, [R1+0x246c] ;  /* 0x00246c0001167983 */ /* 0x002ea80000300800 */
[----:B----4-:R-:W4:Y:S04]  /*22a10*/  LDL.LU R21, [R1+0x2468] ;  /* 0x0024680001157983 */ /* 0x010f280000300800 */
        /* <DEDUP_REMOVED lines=29> */
[----:B0-----:R-:W2:Y:S04]  /*22bf0*/  LDL.LU R3, [R1+0x242c] ;  /* 0x00242c0001037983 */ /* 0x001ea80000300800 */
[----:B-1----:R-:W2:Y:S04]  /*22c00*/  LDL.LU R8, [R1+0x34] ;  /* 0x0000340001087983 */ /* 0x002ea80000300800 */
[----:B------:R0:W-:Y:S04]  /*22c10*/  STS.U16 [R9+UR4+0xee80], R15 ;  /* 0x00ee800f09007988 */ /* 0x0001e80008000404 */
[----:B0-----:R-:W4:Y:S04]  /*22c20*/  LDL.LU R15, [R1+0x2c] ;  /* 0x00002c00010f7983 */ /* 0x001f280000300800 */
[----:B------:R0:W-:Y:S04]  /*22c30*/  STS.U16 [R9+UR4+0xef00], R4 ;  /* 0x00ef000409007988 */ /* 0x0001e80008000404 */
[----:B------:R1:W-:Y:S04]  /*22c40*/  STS.U16 [R9+UR4+0xef80], R5 ;  /* 0x00ef800509007988 */ /* 0x0003e80008000404 */
[----:B0-----:R-:W4:Y:S04]  /*22c50*/  LDL.LU R4, [R1+0x2428] ;  /* 0x0024280001047983 */ /* 0x001f280000300800 */
[----:B-1----:R-:W4:Y:S04]  /*22c60*/  LDL.LU R5, [R1+0x2424] ;  /* 0x0024240001057983 */ /* 0x002f280000300800 */
[----:B---3--:R0:W-:Y:S04]  /*22c70*/  STS.U16 [R9+UR4+0xfe00], R7 ;  /* 0x00fe000709007988 */ /* 0x0081e80008000404 */
[----:B------:R1:W-:Y:S04]  /*22c80*/  STS.U16 [R9+UR4+0xfe80], R6 ;  /* 0x00fe800609007988 */ /* 0x0003e80008000404 */
[----:B0-----:R-:W3:Y:S04]  /*22c90*/  LDL.LU R7, [R1+0x2420] ;  /* 0x0024200001077983 */ /* 0x001ee80000300800 */
[----:B-1----:R-:W3:Y:S04]  /*22ca0*/  LDL.LU R6, [R1+0x241c] ;  /* 0x00241c0001067983 */ /* 0x002ee80000300800 */
[----:B--2---:R0:W-:Y:S02]  /*22cb0*/  STS.U16 [R9+UR4+0xff00], R8 ;  /* 0x00ff000809007988 */ /* 0x0041e40008000404 */
[----:B0-----:R-:W0:Y:S02]  /*22cc0*/  S2R R8, SR_TID.X ;  /* 0x0000000000087919 */ /* 0x001e240000002100 */
[----:B----4-:R-:W-:Y:S01]  /*22cd0*/  STS.U16 [R9+UR4+0xff80], R15 ;  /* 0x00ff800f09007988 */ /* 0x010fe20008000404 */
[----:B0-----:R-:W-:-:S05]  /*22ce0*/  LOP3.LUT R8, R8, 0x3f, RZ, 0xc0, !PT ;  /* 0x0000003f08087812 */ /* 0x001fca00078ec0ff */
[----:B------:R-:W-:-:S05]  /*22cf0*/  IMAD.SHL.U32 R8, R8, 0x2, RZ ;  /* 0x0000000208087824 */ /* 0x000fca00078e00ff */
[----:B------:R0:W-:Y:S04]  /*22d00*/  STS.U16 [R8+UR4+0x10000], R18 ;  /* 0x0100001208007988 */ /* 0x0001e80008000404 */
[----:B0-----:R-:W2:Y:S01]  /*22d10*/  LDL.LU R18, [R1+0x2418] ;  /* 0x0024180001127983 */ /* 0x001ea20000300800 */
[----:B------:R-:W-:-:S03]  /*22d20*/  LOP3.LUT R15, R8, 0x10, RZ, 0x3c, !PT ;  /* 0x00000010080f7812 */ /* 0x000fc600078e3cff */
[----:B------:R-:W-:Y:S04]  /*22d30*/  STS.U16 [R8+UR4+0x10080], R25 ;  /* 0x0100801908007988 */ /* 0x000fe80008000404 */
[----:B------:R-:W-:Y:S04]  /*22d40*/  STS.U16 [R8+UR4+0x10880], R16 ;  /* 0x0108801008007988 */ /* 0x000fe80008000404 */
[----:B--2---:R0:W-:Y:S04]  /*22d50*/  STS.U16 [R8+UR4+0x10800], R18 ;  /* 0x0108001208007988 */ /* 0x0041e80008000404 */
[----:B------:R1:W-:Y:S04]  /*22d60*/  STS.U16 [R15+UR4+0x10180], R27 ;  /* 0x0101801b0f007988 */ /* 0x0003e80008000404 */
[----:B------:R2:W-:Y:S04]  /*22d70*/  STS.U16 [R15+UR4+0x10980], R10 ;  /* 0x0109800a0f007988 */ /* 0x0005e80008000404 */
[----:B------:R-:W-:Y:S04]  /*22d80*/  STS.U16 [R15+UR4+0x10100], R14 ;  /* 0x0101000e0f007988 */ /* 0x000fe80008000404 */
[----:B---3--:R3:W-:Y:S04]  /*22d90*/  STS.U16 [R15+UR4+0x10900], R6 ;  /* 0x010900060f007988 */ /* 0x0087e80008000404 */
[----:B0-----:R-:W4:Y:S04]  /*22da0*/  LDL.LU R18, [R1] ;  /* 0x0000000001127983 */ /* 0x001f280000300800 */
[----:B------:R-:W4:Y:S04]  /*22db0*/  LDL.LU R25, [R1+0x2414] ;  /* 0x0024140001197983 */ /* 0x000f280000300800 */
[----:B------:R-:W4:Y:S04]  /*22dc0*/  LDL.LU R16, [R1+0xc] ;  /* 0x00000c0001107983 */ /* 0x000f280000300800 */
[----:B-1----:R-:W4:Y:S04]  /*22dd0*/  LDL.LU R27, [R1+0x2410] ;  /* 0x00241000011b7983 */ /* 0x002f280000300800 */
[----:B--2---:R-:W2:Y:S04]  /*22de0*/  LDL.LU R10, [R1+0x1c] ;  /* 0x00001c00010a7983 */ /* 0x004ea80000300800 */
[----:B---3--:R-:W3:Y:S01]  /*22df0*/  LDL.LU R15, [R1+0x10] ;  /* 0x00001000010f7983 */ /* 0x008ee20000300800 */
[----:B------:R-:W-:-:S02]  /*22e00*/  LOP3.LUT R14, R8, 0x20, RZ, 0x3c, !PT ;  /* 0x00000020080e7812 */ /* 0x000fc400078e3cff */
[----:B------:R-:W-:-:S03]  /*22e10*/  LOP3.LUT R6, R8, 0x30, RZ, 0x3c, !PT ;  /* 0x0000003008067812 */ /* 0x000fc600078e3cff */
[----:B------:R0:W-:Y:S04]  /*22e20*/  STS.U16 [R14+UR4+0x10a00], R7 ;  /* 0x010a00070e007988 */ /* 0x0001e80008000404 */
[----:B------:R-:W-:Y:S04]  /*22e30*/  STS.U16 [R14+UR4+0x10280], R29 ;  /* 0x0102801d0e007988 */ /* 0x000fe80008000404 */
[----:B------:R-:W-:Y:S01]  /*22e40*/  STS.U16 [R14+UR4+0x10a80], R11 ;  /* 0x010a800b0e007988 */ /* 0x000fe20008000404 */
[----:B0-----:R-:W-:Y:S01]  /*22e50*/  LOP3.LUT R7, R8, 0x40, RZ, 0x3c, !PT ;  /* 0x0000004008077812 */ /* 0x001fe200078e3cff */
[----:B------:R-:W0:Y:S01]  /*22e60*/  S2UR UR6, SR_CgaCtaId ;  /* 0x00000000000679c3 */ /* 0x000e220000008800 */
[----:B------:R-:W-:-:S02]  /*22e70*/  UMOV UR5, 0x400 ;  /* 0x0000040000057882 */ /* 0x000fc40000000000 */
[----:B0-----:R-:W-:Y:S01]  /*22e80*/  ULEA UR5, UR6, UR5, 0x18 ;  /* 0x0000000506057291 */ /* 0x001fe2000f8ec0ff */
[----:B--2---:R-:W-:Y:S04]  /*22e90*/  STS.U16 [R14+UR4+0x10200], R10 ;  /* 0x0102000a0e007988 */ /* 0x004fe80008000404 */
[----:B---3--:R-:W-:Y:S04]  /*22ea0*/  STS.U16 [R6+UR4+0x10300], R15 ;  /* 0x0103000f06007988 */ /* 0x008fe80008000404 */
[----:B------:R-:W-:Y:S04]  /*22eb0*/  STS.U16 [R6+UR4+0x10380], R26 ;  /* 0x0103801a06007988 */ /* 0x000fe80008000404 */
[----:B------:R0:W-:Y:S04]  /*22ec0*/  STS.U16 [R6+UR4+0x10b00], R5 ;  /* 0x010b000506007988 */ /* 0x0001e80008000404 */
[----:B------:R-:W-:Y:S04]  /*22ed0*/  STS.U16 [R6+UR4+0x10b80], R12 ;  /* 0x010b800c06007988 */ /* 0x000fe80008000404 */
[----:B------:R1:W-:Y:S04]  /*22ee0*/  STS.U16 [R7+UR4+0x10c00], R4 ;  /* 0x010c000407007988 */ /* 0x0003e80008000404 */
[----:B----4-:R-:W-:Y:S04]  /*22ef0*/  STS.U16 [R7+UR4+0x10400], R16 ;  /* 0x0104001007007988 */ /* 0x010fe80008000404 */
[----:B------:R-:W-:Y:S04]  /*22f00*/  STS.U16 [R7+UR4+0x10480], R20 ;  /* 0x0104801407007988 */ /* 0x000fe80008000404 */
[----:B------:R-:W-:Y:S01]  /*22f10*/  STS.U16 [R7+UR4+0x10c80], R13 ;  /* 0x010c800d07007988 */ /* 0x000fe20008000404 */
[----:B0-----:R-:W-:-:S02]  /*22f20*/  LOP3.LUT R5, R8, 0x50, RZ, 0x3c, !PT ;  /* 0x0000005008057812 */ /* 0x001fc400078e3cff */
[----:B-1----:R-:W-:-:S03]  /*22f30*/  LOP3.LUT R4, R8, 0x60, RZ, 0x3c, !PT ;  /* 0x0000006008047812 */ /* 0x002fc600078e3cff */
[----:B------:R-:W-:Y:S04]  /*22f40*/  STS.U16 [R5+UR4+0x10500], R18 ;  /* 0x0105001205007988 */ /* 0x000fe80008000404 */
[----:B------:R-:W-:Y:S04]  /*22f50*/  STS.U16 [R5+UR4+0x10580], R17 ;  /* 0x0105801105007988 */ /* 0x000fe80008000404 */
[----:B------:R-:W-:Y:S04]  /*22f60*/  STS.U16 [R5+UR4+0x10d00], R3 ;  /* 0x010d000305007988 */ /* 0x000fe80008000404 */
[----:B------:R-:W-:Y:S04]  /*22f70*/  STS.U16 [R5+UR4+0x10d80], R19 ;  /* 0x010d801305007988 */ /* 0x000fe80008000404 */
[----:B------:R0:W-:Y:S02]  /*22f80*/  STS.U16 [R4+UR4+0x10e00], R2 ;  /* 0x010e000204007988 */ /* 0x0001e40008000404 */
[----:B0-----:R-:W0:Y:S01]  /*22f90*/  S2R R2, SR_TID.X ;  /* 0x0000000000027919 */ /* 0x001e220000002100 */
[----:B------:R-:W1:Y:S01]  /*22fa0*/  S2R R18, SR_TID.X ;  /* 0x0000000000127919 */ /* 0x000e620000002100 */
[----:B------:R-:W-:Y:S04]  /*22fb0*/  STS.U16 [R4+UR4+0x10600], R27 ;  /* 0x0106001b04007988 */ /* 0x000fe80008000404 */
[----:B------:R-:W-:Y:S04]  /*22fc0*/  STS.U16 [R4+UR4+0x10680], R21 ;  /* 0x0106801504007988 */ /* 0x000fe80008000404 */
[----:B------:R-:W-:Y:S04]  /*22fd0*/  STS.U16 [R4+UR4+0x10e80], R22 ;  /* 0x010e801604007988 */ /* 0x000fe80008000404 */
[----:B------:R-:W-:Y:S04]  /*22fe0*/  STS.U16 [R9+UR4+0x10700], R25 ;  /* 0x0107001909007988 */ /* 0x000fe80008000404 */
[----:B------:R-:W-:Y:S04]  /*22ff0*/  STS.U16 [R9+UR4+0x10780], R23 ;  /* 0x0107801709007988 */ /* 0x000fe80008000404 */
[----:B------:R-:W-:Y:S04]  /*23000*/  STS.U16 [R9+UR4+0x10f00], R0 ;  /* 0x010f000009007988 */ /* 0x000fe80008000404 */
[----:B------:R-:W-:Y:S01]  /*23010*/  STS.U16 [R9+UR4+0x10f80], R24 ;  /* 0x010f801809007988 */ /* 0x000fe20008000404 */
[----:B------:R-:W-:Y:S01]  /*23020*/  BAR.SYNC.DEFER_BLOCKING 0x0 ;  /* 0x0000000000007b1d */ /* 0x000fe20000010000 */
[----:B0-----:R-:W-:Y:S01]  /*23030*/  LOP3.LUT R2, R2, 0x7, RZ, 0xc0, !PT ;  /* 0x0000000702027812 */ /* 0x001fe200078ec0ff */
[----:B-1----:R-:W-:-:S04]  /*23040*/  IMAD.SHL.U32 R18, R18, 0x2, RZ ;  /* 0x0000000212127824 */ /* 0x002fc800078e00ff */
[----:B------:R-:W0:Y:S04]  /*23050*/  LDSM.16.MT88.4 R24, [R28+UR5] ;  /* 0x000000051c18783b */ /* 0x000e280008004200 */
[----:B------:R-:W-:Y:S04]  /*23060*/  LDSM.16.MT88.4 R8, [R28+UR5+0x80] ;  /* 0x000080051c08783b */ /* 0x000fe80008004200 */
[----:B------:R-:W-:Y:S01]  /*23070*/  LDSM.16.MT88.4 R20, [R28+UR5+0x100] ;  /* 0x000100051c14783b */ /* 0x000fe20008004200 */
[----:B------:R-:W-:-:S03]  /*23080*/  IMAD R2, R2, 0x110, RZ ;  /* 0x0000011002027824 */ /* 0x000fc600078e02ff */
[----:B------:R-:W-:Y:S02]  /*23090*/  LDSM.16.MT88.4 R4, [R28+UR5+0x180] ;  /* 0x000180051c04783b */ /* 0x000fe40008004200 */
[----:B------:R-:W-:-:S05]  /*230a0*/  LOP3.LUT R2, R2, 0x30, R18, 0x78, !PT ;  /* 0x0000003002027812 */ /* 0x000fca00078e7812 */
[----:B------:R-:W1:Y:S04]  /*230b0*/  LDSM.16.M88.4 R16, [R2+UR5+0x10000] ;  /* 0x010000050210783b */ /* 0x000e680008000200 */
[----:B------:R-:W2:Y:S04]  /*230c0*/  LDSM.16.M88.4 R12, [R2+UR5+0x10800] ;  /* 0x01080005020c783b */ /* 0x000ea80008000200 */
[----:B0-----:R-:W-:Y:S04]  /*230d0*/  STL.64 [R1+0x2408], R26 ;  /* 0x0024081a01007387 */ /* 0x001fe80000100a00 */
[----:B------:R-:W-:Y:S04]  /*230e0*/  STL.64 [R1+0x2400], R24 ;  /* 0x0024001801007387 */ /* 0x000fe80000100a00 */
[----:B-1----:R-:W-:Y:S04]  /*230f0*/  STL [R1+0x2328], R18 ;  /* 0x0023281201007387 */ /* 0x002fe80000100800 */
[----:B------:R-:W-:Y:S04]  /*23100*/  STL [R1+0x2324], R19 ;  /* 0x0023241301007387 */ /* 0x000fe80000100800 */
[----:B--2---:R-:W-:Y:S04]  /*23110*/  STL [R1+0x2358], R14 ;  /* 0x0023580e01007387 */ /* 0x004fe80000100800 */
[----:B------:R-:W-:Y:S04]  /*23120*/  STL [R1+0x2354], R15 ;  /* 0x0023540f01007387 */ /* 0x000fe80000100800 */
[----:B------:R-:W-:Y:S04]  /*23130*/  STL [R1+0x2320], R2 ;  /* 0x0023200201007387 */ /* 0x000fe80000100800 */
[----:B------:R-:W-:Y:S04]  /*23140*/  STL.64 [R1+0x23e8], R10 ;  /* 0x0023e80a01007387 */ /* 0x000fe80000100a00 */
[----:B------:R0:W-:Y:S04]  /*23150*/  STL.64 [R1+0x23e0], R8 ;  /* 0x0023e00801007387 */ /* 0x0001e80000100a00 */
[----:B------:R-:W-:Y:S04]  /*23160*/  STL.64 [R1+0x23d8], R22 ;  /* 0x0023d81601007387 */ /* 0x000fe80000100a00 */
[----:B------:R-:W-:Y:S04]  /*23170*/  STL.64 [R1+0x23d0], R20 ;  /* 0x0023d01401007387 */ /* 0x000fe80000100a00 */
[----:B0-----:R-:W2:Y:S04]  /*23180*/  LDL.LU.64 R8, [R1+0x290] ;  /* 0x0002900001087983 */ /* 0x001ea80000300a00 */
[----:B------:R-:W3:Y:S01]  /*23190*/  LDL.LU.64 R10, [R1+0x298] ;  /* 0x00029800010a7983 */ /* 0x000ee20000300a00 */
[----:B------:R-:W-:-:S03]  /*231a0*/  LOP3.LUT R0, R28, 0x40, RZ, 0x3c, !PT ;  /* 0x000000401c007812 */ /* 0x000fc600078e3cff */
[----:B------:R-:W-:Y:S04]  /*231b0*/  STL.64 [R1+0x30], R4 ;  /* 0x0000300401007387 */ /* 0x000fe80000100a00 */
[----:B------:R-:W-:Y:S04]  /*231c0*/  STL.64 [R1+0x38], R6 ;  /* 0x0000380601007387 */ /* 0x000fe80000100a00 */
[----:B------:R-:W0:Y:S04]  /*231d0*/  LDSM.16.MT88.4 R4, [R0+UR5] ;  /* 0x000000050004783b */ /* 0x000e280008004200 */
[----:B------:R-:W1:Y:S01]  /*231e0*/  LDSM.16.MT88.4 R24, [R0+UR5+0x180] ;  /* 0x000180050018783b */ /* 0x000e620008004200 */
[----:B0-----:R-:W-:-:S02]  /*231f0*/  IMAD.MOV.U32 R29, RZ, RZ, R5 ;  /* 0x000000ffff1d7224 */ /* 0x001fc400078e0005 */
[----:B------:R-:W-:Y:S02]  /*23200*/  IMAD.MOV.U32 R3, RZ, RZ, R6 ;  /* 0x000000ffff037224 */ /* 0x000fe400078e0006 */
[----:B------:R-:W-:Y:S02]  /*23210*/  IMAD.MOV.U32 R2, RZ, RZ, R7 ;  /* 0x000000ffff027224 */ /* 0x000fe400078e0007 */
[----:B-1----:R-:W-:Y:S02]  /*23220*/  IMAD.MOV.U32 R14, RZ, RZ, R26 ;  /* 0x000000ffff0e7224 */ /* 0x002fe400078e001a */
[----:B------:R-:W-:Y:S01]  /*23230*/  IMAD.MOV.U32 R15, RZ, RZ, R27 ;  /* 0x000000ffff0f7224 */ /* 0x000fe200078e001b */
[----:B---3--:R-:W-:Y:S04]  /*23240*/  STL.64 [R1+0x23f8], R10 ;  /* 0x0023f80a01007387 */ /* 0x008fe80000100a00 */
[----:B--2---:R0:W-:Y:S04]  /*23250*/  STL.64 [R1+0x23f0], R8 ;  /* 0x0023f00801007387 */ /* 0x0041e80000100a00 */
[----:B0-----:R-:W2:Y:S04]  /*23260*/  LDL.LU.64 R8, [R1+0x310] ;  /* 0x0003100001087983 */ /* 0x001ea80000300a00 */
[----:B------:R-:W2:Y:S04]  /*23270*/  LDL.LU.64 R10, [R1+0x318] ;  /* 0x00031800010a7983 */ /* 0x000ea80000300a00 */
[----:B------:R-:W-:Y:S04]  /*23280*/  STL [R1+0x10], R4 ;  /* 0x0000100401007387 */ /* 0x000fe80000100800 */
[----:B------:R-:W0:Y:S04]  /*23290*/  LDSM.16.MT88.4 R4, [R0+UR5+0x80] ;  /* 0x000080050004783b */ /* 0x000e280008004200 */
[----:B------:R-:W3:Y:S04]  /*232a0*/  LDL.LU.64 R20, [R1+0x2f0] ;  /* 0x0002f00001147983 */ /* 0x000ee80000300a00 */
[----:B------:R-:W3:Y:S04]  /*232b0*/  LDL.LU.64 R22, [R1+0x2f8] ;  /* 0x0002f80001167983 */ /* 0x000ee80000300a00 */
[----:B0-----:R-:W-:Y:S04]  /*232c0*/  STL.64 [R1], R4 ;  /* 0x0000000401007387 */ /* 0x001fe80000100a00 */
[----:B------:R-:W-:Y:S04]  /*232d0*/  STL.64 [R1+0x8], R6 ;  /* 0x0000080601007387 */ /* 0x000fe80000100a00 */
[----:B------:R-:W0:Y:S04]  /*232e0*/  LDSM.16.MT88.4 R4, [R0+UR5+0x100] ;  /* 0x000100050004783b */ /* 0x000e280008004200 */
[----:B0-----:R-:W-:Y:S04]  /*232f0*/  STL.64 [R1+0x2388], R6 ;  /* 0x0023880601007387 */ /* 0x001fe80000100a00 */
[----:B------:R0:W-:Y:S04]  /*23300*/  STL.64 [R1+0x2380], R4 ;  /* 0x0023800401007387 */ /* 0x0001e80000100a00 */
[----:B0-----:R-:W4:Y:S04]  /*23310*/  LDL.LU.64 R4, [R1+0x2d0] ;  /* 0x0002d00001047983 */ /* 0x001f280000300a00 */
[----:B------:R-:W4:Y:S04]  /*23320*/  LDL.LU.64 R6, [R1+0x2d8] ;  /* 0x0002d80001067983 */ /* 0x000f280000300a00 */
[----:B------:R0:W-:Y:S04]  /*23330*/  STL.64 [R1+0x60], R24 ;  /* 0x0000601801007387 */ /* 0x0001e80000100a00 */
[----:B------:R-:W2:Y:S04]  /*23340*/  LDL.LU.64 R26, [R1+0x2408] ;  /* 0x00240800011a7983 */ /* 0x000ea80000300a00 */
[----:B0-----:R-:W2:Y:S02]  /*23350*/  LDL.LU.64 R24, [R1+0x2400] ;  /* 0x0024000001187983 */ /* 0x001ea40000300a00 */
[----:B--2---:R-:W-:-:S15]  /*23360*/  HMMA.16816.F32.BF16 R8, R24, R16, R8 ;  /* 0x000000101808723c */ /* 0x004fde0000041808 */
[----:B------:R-:W-:-:S04]  /*23370*/  NOP ;  /* 0x0000000000007918 */ /* 0x000fc80000000000 */
[----:B------:R-:W-:Y:S04]  /*23380*/  STL.64 [R1+0x110], R8 ;  /* 0x0001100801007387 */ /* 0x000fe80000100a00 */
[----:B------:R0:W-:Y:S04]  /*23390*/  STL.64 [R1+0x118], R10 ;  /* 0x0001180a01007387 */ /* 0x0001e80000100a00 */
[----:B0-----:R-:W2:Y:S04]  /*233a0*/  LDL.LU.64 R10, [R1+0x23f8] ;  /* 0x0023f800010a7983 */ /* 0x001ea80000300a00 */
[----:B------:R-:W2:Y:S02]  /*233b0*/  LDL.LU.64 R8, [R1+0x23f0] ;  /* 0x0023f00001087983 */ /* 0x000ea40000300a00 */
[----:B--2---:R-:W-:Y:S02]  /*233c0*/  HMMA.16816.F32.BF16 R24, R24, R12, R8 ;  /* 0x0000000c1818723c */ /* 0x004fe40000041808 */
[----:B------:R-:W3:Y:S04]  /*233d0*/  LDL.LU.64 R10, [R1+0x23e8] ;  /* 0x0023e800010a7983 */ /* 0x000ee80000300a00 */
[----:B------:R-:W3:-:S13]  /*233e0*/  LDL.LU.64 R8, [R1+0x23e0] ;  /* 0x0023e00001087983 */ /* 0x000eda0000300a00 */
[----:B------:R-:W-:Y:S02]  /*233f0*/  IMAD.MOV.U32 R19, RZ, RZ, R27 ;  /* 0x000000ffff137224 */ /* 0x000fe400078e001b */
[----:B------:R-:W-:Y:S01]  /*23400*/  IMAD.MOV.U32 R18, RZ, RZ, R26 ;  /* 0x000000ffff127224 */ /* 0x000fe200078e001a */
[----:B------:R0:W-:Y:S04]  /*23410*/  STL.64 [R1+0xf0], R24 ;  /* 0x0000f01801007387 */ /* 0x0001e80000100a00 */
[----:B0-----:R-:W2:Y:S04]  /*23420*/  LDL.LU.64 R24, [R1+0x270] ;  /* 0x0002700001187983 */ /* 0x001ea80000300a00 */
[----:B------:R-:W2:Y:S04]  /*23430*/  LDL.LU.64 R26, [R1+0x278] ;  /* 0x00027800011a7983 */ /* 0x000ea80000300a00 */
[----:B------:R-:W-:Y:S04]  /*23440*/  STL [R1+0x2330], R19 ;  /* 0x0023301301007387 */ /* 0x000fe80000100800 */
[----:B------:R-:W-:Y:S01]  /*23450*/  STL [R1+0x232c], R18 ;  /* 0x00232c1201007387 */ /* 0x000fe20000100800 */
[----:B---3--:R-:W-:-:S15]  /*23460*/  HMMA.16816.F32.BF16 R20, R8, R16, R20 ;  /* 0x000000100814723c */ /* 0x008fde0000041814 */
[----:B------:R-:W-:-:S04]  /*23470*/  NOP ;  /* 0x0000000000007918 */ /* 0x000fc80000000000 */
[----:B------:R-:W-:Y:S04]  /*23480*/  STL.64 [R1+0xe0], R20 ;  /* 0x0000e01401007387 */ /* 0x000fe80000100a00 */
[----:B------:R-:W-:Y:S04]  /*23490*/  STL.64 [R1+0xe8], R22 ;  /* 0x0000e81601007387 */ /* 0x000fe80000100a00 */
[----:B------:R-:W0:Y:S04]  /*234a0*/  LDSM.16.MT88.4 R20, [R28+UR5+0x2000] ;  /* 0x002000051c14783b */ /* 0x000e280008004200 */
[----:B0-----:R-:W-:Y:S04]  /*234b0*/  STL.64 [R1+0x70], R20 ;  /* 0x0000701401007387 */ /* 0x001fe80000100a00 */
[----:B------:R0:W-:Y:S04]  /*234c0*/  STL.64 [R1+0x78], R22 ;  /* 0x0000781601007387 */ /* 0x0001e80000100a00 */
[----:B0-----:R-:W4:Y:S04]  /*234d0*/  LDL.LU.64 R22, [R1+0x23d8] ;  /* 0x0023d80001167983 */ /* 0x001f280000300a00 */
[----:B------:R-:W4:Y:S01]  /*234e0*/  LDL.LU.64 R20, [R1+0x23d0] ;  /* 0x0023d00001147983 */ /* 0x000f220000300a00 */
[----:B--2---:R-:W-:-:S15]  /*234f0*/  HMMA.16816.F32.BF16 R8, R8, R12, R24 ;  /* 0x0000000c0808723c */ /* 0x004fde0000041818 */
[----:B------:R-:W-:-:S04]  /*23500*/  NOP ;  /* 0x0000000000007918 */ /* 0x000fc80000000000 */
[----:B------:R-:W-:Y:S01]  /*23510*/  IMAD.MOV.U32 R19, RZ, RZ, R10 ;  /* 0x000000ffff137224 */ /* 0x000fe200078e000a */
[----:B------:R-:W-:Y:S01]  /*23520*/  STL.64 [R1+0xc0], R8 ;  /* 0x0000c00801007387 */ /* 0x000fe20000100a00 */
[----:B------:R-:W-:-:S03]  /*23530*/  IMAD.MOV.U32 R18, RZ, RZ, R11 ;  /* 0x000000ffff127224 */ /* 0x000fc600078e000b */
[----:B------:R-:W0:Y:S04]  /*23540*/  LDSM.16.MT88.4 R8, [R28+UR5+0x2080] ;  /* 0x002080051c08783b */ /* 0x000e280008004200 */
[----:B------:R1:W-:Y:S04]  /*23550*/  STL [R1+0x2338], R18 ;  /* 0x0023381201007387 */ /* 0x0003e80000100800 */
[----:B------:R2:W-:Y:S04]  /*23560*/  STL [R1+0x2334], R19 ;  /* 0x0023341301007387 */ /* 0x0005e80000100800 */
[----:B0-----:R-:W-:Y:S04]  /*23570*/  STL.64 [R1+0x50], R8 ;  /* 0x0000500801007387 */ /* 0x001fe80000100a00 */
[----:B------:R-:W-:Y:S01]  /*23580*/  STL.64 [R1+0x58], R10 ;  /* 0x0000580a01007387 */ /* 0x000fe20000100a00 */
[----:B----4-:R-:W-:Y:S01]  /*23590*/  HMMA.16816.F32.BF16 R4, R20, R16, R4 ;  /* 0x000000101404723c */ /* 0x010fe20000041804 */
[----:B------:R-:W-:-:S02]  /*235a0*/  IMAD.MOV.U32 R26, RZ, RZ, R3 ;  /* 0x000000ffff1a7224 */ /* 0x000fc400078e0003 */
[----:B------:R-:W-:Y:S02]  /*235b0*/  IMAD.MOV.U32 R27, RZ, RZ, R2 ;  /* 0x000000ffff1b7224 */ /* 0x000fe400078e0002 */
[----:B------:R-:W-:Y:S01]  /*235c0*/  IMAD.MOV.U32 R25, RZ, RZ, R29 ;  /* 0x000000ffff197224 */ /* 0x000fe200078e001d */
[----:B------:R-:W0:-:S13]  /*235d0*/  LDSM.16.MT88.4 R8, [R28+UR5+0x2180] ;  /* 0x002180051c08783b */ /* 0x000e1a0008004200 */
[----:B------:R3:W-:Y:S01]  /*235e0*/  STL.64 [R1+0xd0], R4 ;  /* 0x0000d00401007387 */ /* 0x0007e20000100a00 */
[----:B-1----:R-:W-:Y:S02]  /*235f0*/  IMAD.MOV.U32 R18, RZ, RZ, R6 ;  /* 0x000000ffff127224 */ /* 0x002fe400078e0006 */
[----:B--2---:R-:W-:Y:S01]  /*23600*/  IMAD.MOV.U32 R19, RZ, RZ, R7 ;  /* 0x000000ffff137224 */ /* 0x004fe200078e0007 */
[----:B---3--:R-:W2:Y:S04]  /*23610*/  LDL.LU.64 R4, [R1+0x2b0] ;  /* 0x0002b00001047983 */ /* 0x008ea80000300a00 */
[----:B------:R-:W2:Y:S04]  /*23620*/  LDL.LU.64 R6, [R1+0x2b8] ;  /* 0x0002b80001067983 */ /* 0x000ea80000300a00 */
[----:B------:R-:W3:Y:S04]  /*23630*/  LDL.LU R24, [R1+0x10] ;  /* 0x0000100001187983 */ /* 0x000ee80000300800 */
[----:B------:R-:W-:Y:S01]  /*23640*/  STL.64 [R1+0x23c8], R26 ;  /* 0x0023c81a01007387 */ /* 0x000fe20000100a00 */
[----:B0-----:R-:W-:-:S02]  /*23650*/  IMAD.MOV.U32 R3, RZ, RZ, R11 ;  /* 0x000000ffff037224 */ /* 0x001fc400078e000b */
[----:B------:R-:W-:Y:S02]  /*23660*/  IMAD.MOV.U32 R29, RZ, RZ, R10 ;  /* 0x000000ffff1d7224 */ /* 0x000fe400078e000a */
[----:B------:R-:W-:Y:S01]  /*23670*/  IMAD.MOV.U32 R2, RZ, RZ, R9 ;  /* 0x000000ffff027224 */ /* 0x000fe200078e0009 */
[----:B---3--:R-:W-:Y:S04]  /*23680*/  STL.64 [R1+0x23c0], R24 ;  /* 0x0023c01801007387 */ /* 0x008fe80000100a00 */
[----:B------:R-:W0:Y:S01]  /*23690*/  LDSM.16.MT88.4 R24, [R28+UR5+0x2100] ;  /* 0x002100051c18783b */ /* 0x000e220008004200 */
[----:B--2---:R-:W-:Y:S03]  /*236a0*/  HMMA.16816.F32.BF16 R4, R20, R12, R4 ;  /* 0x0000000c1404723c */ /* 0x004fe60000041804 */
[----:B------:R1:W-:Y:S04]  /*236b0*/  STL [R1+0x2340], R19 ;  /* 0x0023401301007387 */ /* 0x0003e80000100800 */
[----:B------:R2:W-:-:S12]  /*236c0*/  STL [R1+0x233c], R18 ;  /* 0x00233c1201007387 */ /* 0x0005d80000100800 */
[----:B-1----:R-:W-:Y:S02]  /*236d0*/  IMAD.MOV.U32 R19, RZ, RZ, R6 ;  /* 0x000000ffff137224 */ /* 0x002fe400078e0006 */
[----:B--2---:R-:W-:Y:S01]  /*236e0*/  IMAD.MOV.U32 R18, RZ, RZ, R7 ;  /* 0x000000ffff127224 */ /* 0x004fe200078e0007 */
[----:B0-----:R0:W-:Y:S04]  /*236f0*/  STL.64 [R1+0x40], R24 ;  /* 0x0000401801007387 */ /* 0x0011e80000100a00 */
[----:B------:R1:W-:Y:S04]  /*23700*/  STL.64 [R1+0x48], R26 ;  /* 0x0000481a01007387 */ /* 0x0003e80000100a00 */
[----:B------:R-:W-:Y:S04]  /*23710*/  STL [R1+0x20], R8 ;  /* 0x0000200801007387 */ /* 0x000fe80000100800 */
[----:B------:R-:W-:Y:S04]  /*23720*/  STL [R1+0x2350], R3 ;  /* 0x0023500301007387 */ /* 0x000fe80000100800 */
[----:B------:R-:W-:Y:S04]  /*23730*/  STL [R1+0x234c], R29 ;  /* 0x00234c1d01007387 */ /* 0x000fe80000100800 */
[----:B------:R-:W-:Y:S04]  /*23740*/  STL [R1+0x2348], R2 ;  /* 0x0023480201007387 */ /* 0x000fe80000100800 */
[----:B------:R-:W-:Y:S04]  /*23750*/  STL [R1+0x2344], R28 ;  /* 0x0023441c01007387 */ /* 0x000fe80000100800 */
[----:B------:R2:W-:Y:S04]  /*23760*/  STL.64 [R1+0xb0], R4 ;  /* 0x0000b00401007387 */ /* 0x0005e80000100a00 */
[----:B------:R-:W3:Y:S04]  /*23770*/  LDSM.16.MT88.4 R8, [R0+UR5+0x2000] ;  /* 0x002000050008783b */ /* 0x000ee80008004200 */
[----:B0-----:R-:W4:Y:S04]  /*23780*/  LDL.LU.64 R24, [R1+0x320] ;  /* 0x0003200001187983 */ /* 0x001f280000300a00 */
[----:B-1----:R-:W4:Y:S04]  /*23790*/  LDL.LU.64 R26, [R1+0x328] ;  /* 0x00032800011a7983 */ /* 0x002f280000300a00 */
[----:B------:R-:W3:Y:S04]  /*237a0*/  LDL.LU.64 R20, [R1+0x300] ;  /* 0x0003000001147983 */ /* 0x000ee80000300a00 */
[----:B------:R-:W3:Y:S04]  /*237b0*/  LDL.LU.64 R22, [R1+0x308] ;  /* 0x0003080001167983 */ /* 0x000ee80000300a00 */
[----:B--2---:R-:W2:Y:S04]  /*237c0*/  LDL.LU R4, [R1] ;  /* 0x0000000001047983 */ /* 0x004ea80000300800 */
[----:B------:R-:W2:Y:S04]  /*237d0*/  LDL.LU R5, [R1+0x4] ;  /* 0x0000040001057983 */ /* 0x000ea80000300800 */
[----:B------:R-:W2:Y:S04]  /*237e0*/  LDL.LU R6, [R1+0x8] ;  /* 0x0000080001067983 */ /* 0x000ea80000300800 */
[----:B------:R-:W2:Y:S04]  /*237f0*/  LDL.LU R7, [R1+0xc] ;  /* 0x00000c0001077983 */ /* 0x000ea80000300800 */
[----:B--2---:R-:W-:Y:S04]  /*23800*/  STL.64 [R1+0x23b8], R6 ;  /* 0x0023b80601007387 */ /* 0x004fe80000100a00 */
[----:B------:R0:W-:Y:S04]  /*23810*/  STL.64 [R1+0x23b0], R4 ;  /* 0x0023b00401007387 */ /* 0x0001e80000100a00 */
[----:B0-----:R-:W4:Y:S04]  /*23820*/  LDL.LU R4, [R1+0x30] ;  /* 0x0000300001047983 */ /* 0x001f280000300800 */
[----:B------:R-:W4:Y:S04]  /*23830*/  LDL.LU R5, [R1+0x34] ;  /* 0x0000340001057983 */ /* 0x000f280000300800 */
[----:B------:R-:W4:Y:S04]  /*23840*/  LDL.LU R6, [R1+0x38] ;  /* 0x0000380001067983 */ /* 0x000f280000300800 */
[----:B------:R-:W4:Y:S04]  /*23850*/  LDL.LU R7, [R1+0x3c] ;  /* 0x00003c0001077983 */ /* 0x000f280000300800 */
[----:B---3--:R-:W-:Y:S04]  /*23860*/  STL.64 [R1+0x2280], R10 ;  /* 0x0022800a01007387 */ /* 0x008fe80000100a00 */
[----:B------:R0:W-:Y:S04]  /*23870*/  STL.64 [R1+0x2278], R8 ;  /* 0x0022780801007387 */ /* 0x0001e80000100a00 */
[----:B0-----:R-:W2:Y:S04]  /*23880*/  LDL.LU.64 R8, [R1+0x2a0] ;  /* 0x0002a00001087983 */ /* 0x001ea80000300a00 */
[----:B------:R-:W2:Y:S01]  /*23890*/  LDL.LU.64 R10, [R1+0x2a8] ;  /* 0x0002a800010a7983 */ /* 0x000ea20000300a00 */
[----:B----4-:R-:W-:-:S15]  /*238a0*/  HMMA.16816.F32.BF16 R24, R4, R16, R24 ;  /* 0x000000100418723c */ /* 0x010fde0000041818 */
[----:B------:R-:W-:-:S04]  /*238b0*/  NOP ;  /* 0x0000000000007918 */ /* 0x000fc80000000000 */
[----:B------:R-:W-:Y:S02]  /*238c0*/  IMAD.MOV.U32 R2, RZ, RZ, R26 ;  /* 0x000000ffff027224 */ /* 0x000fe400078e001a */
[----:B------:R-:W-:Y:S02]  /*238d0*/  IMAD.MOV.U32 R28, RZ, RZ, R27 ;  /* 0x000000ffff1c7224 */ /* 0x000fe400078e001b */
[----:B------:R-:W-:Y:S02]  /*238e0*/  IMAD.MOV.U32 R3, RZ, RZ, R24 ;  /* 0x000000ffff037224 */ /* 0x000fe400078e0018 */
[----:B------:R-:W-:Y:S01]  /*238f0*/  IMAD.MOV.U32 R29, RZ, RZ, R25 ;  /* 0x000000ffff1d7224 */ /* 0x000fe200078e0019 */
[----:B------:R-:W3:Y:S04]  /*23900*/  LDL.LU.64 R26, [R1+0x23c8] ;  /* 0x0023c800011a7983 */ /* 0x000ee80000300a00 */
[----:B------:R-:W3:Y:S01]  /*23910*/  LDL.LU.64 R24, [R1+0x23c0] ;  /* 0x0023c00001187983 */ /* 0x000ee20000300a00 */
[----:B--2---:R-:W-:-:S15]  /*23920*/  HMMA.16816.F32.BF16 R8, R4, R12, R8 ;  /* 0x0000000c0408723c */ /* 0x004fde0000041808 */
[----:B------:R-:W-:-:S04]  /*23930*/  NOP ;  /* 0x0000000000007918 */ /* 0x000fc80000000000 */
[----:B------:R0:W-:Y:S04]  /*23940*/  STL.64 [R1+0x2290], R10 ;  /* 0x0022900a01007387 */ /* 0x0001e80000100a00 */
[----:B------:R1:W-:Y:S01]  /*23950*/  STL.64 [R1+0x2288], R8 ;  /* 0x0022880801007387 */ /* 0x0003e20000100a00 */
[----:B---3--:R-:W-:-:S15]  /*23960*/  HMMA.16816.F32.BF16 R4, R24, R16, R20 ;  /* 0x000000101804723c */ /* 0x008fde0000041814 */
[----:B------:R-:W-:-:S04]  /*23970*/  NOP ;  /* 0x0000000000007918 */ /* 0x000fc80000000000 */
[----:B0-----:R-:W-:Y:S02]  /*23980*/  IMAD.MOV.U32 R11, RZ, RZ, R4 ;  /* 0x000000ffff0b7224 */ /* 0x001fe400078e0004 */
[----:B------:R-:W-:Y:S02]  /*23990*/  IMAD.MOV.U32 R10, RZ, RZ, R5 ;  /* 0x000000ffff0a7224 */ /* 0x000fe400078e0005 */
[----:B-1----:R-:W-:Y:S02]  /*239a0*/  IMAD.MOV.U32 R9, RZ, RZ, R6 ;  /* 0x000000ffff097224 */ /* 0x002fe400078e0006 */
[----:B------:R-:W-:Y:S01]  /*239b0*/  IMAD.MOV.U32 R8, RZ, RZ, R7 ;  /* 0x000000ffff087224 */ /* 0x000fe200078e0007 */
[----:B------:R-:W2:Y:S04]  /*239c0*/  LDL.LU.64 R4, [R1+0x280] ;  /* 0x0002800001047983 */ /* 0x000ea80000300a00 */
[----:B------:R-:W2:Y:S04]  /*239d0*/  LDL.LU.64 R6, [R1+0x288] ;  /* 0x0002880001067983 */ /* 0x000ea80000300a00 */
[----:B------:R-:W-:Y:S04]  /*239e0*/  STL.64 [R1+0x2368], R10 ;  /* 0x0023680a01007387 */ /* 0x000fe80000100a00 */
[----:B------:R0:W-:Y:S04]  /*239f0*/  STL.64 [R1+0x2360], R8 ;  /* 0x0023600801007387 */ /* 0x0001e80000100a00 */
[----:B0-----:R-:W3:Y:S04]  /*23a00*/  LDL.LU.64 R8, [R1+0x130] ;  /* 0x0001300001087983 */ /* 0x001ee80000300a00 */
[----:B------:R-:W4:Y:S04]  /*23a10*/  LDL.LU.64 R10, [R1+0x138] ;  /* 0x00013800010a7983 */ /* 0x000f280000300a00 */
[----:B----4-:R-:W-:Y:S04]  /*23a20*/  STL.64 [R1+0x2378], R10 ;  /* 0x0023780a01007387 */ /* 0x010fe80000100a00 */
[----:B---3--:R0:W-:Y:S04]  /*23a30*/  STL.64 [R1+0x2370], R8 ;  /* 0x0023700801007387 */ /* 0x0081e80000100a00 */
[----:B0-----:R-:W3:Y:S04]  /*23a40*/  LDL.LU.64 R8, [R1+0x2c0] ;  /* 0x0002c00001087983 */ /* 0x001ee80000300a00 */
[----:B------:R-:W4:Y:S01]  /*23a50*/  LDL.LU.64 R10, [R1+0x2c8] ;  /* 0x0002c800010a7983 */ /* 0x000f220000300a00 */
[----:B--2---:R-:W-:Y:S03]  /*23a60*/  HMMA.16816.F32.BF16 R4, R24, R12, R4 ;  /* 0x0000000c1804723c */ /* 0x004fe60000041804 */
[----:B----4-:R-:W-:Y:S04]  /*23a70*/  STL.64 [R1+0x2398], R10 ;  /* 0x0023980a01007387 */ /* 0x010fe80000100a00 */
[----:B---3--:R0:W-:Y:S04]  /*23a80*/  STL.64 [R1+0x2390], R8 ;  /* 0x0023900801007387 */ /* 0x0081e80000100a00 */
[----:B0-----:R-:W2:Y:S04]  /*23a90*/  LDL.LU.64 R8, [R1+0x120] ;  /* 0x0001200001087983 */ /* 0x001ea80000300a00 */
[----:B------:R-:W3:Y:S04]  /*23aa0*/  LDL.LU.64 R10, [R1+0x128] ;  /* 0x00012800010a7983 */ /* 0x000ee80000300a00 */
[----:B------:R-:W-:-:S02]  /*23ab0*/  IMAD.MOV.U32 R25, RZ, RZ, R6 ;  /* 0x000000ffff197224 */ /* 0x000fc400078e0006 */
[----:B------:R-:W-:Y:S02]  /*23ac0*/  IMAD.MOV.U32 R24, RZ, RZ, R7 ;  /* 0x000000ffff187224 */ /* 0x000fe400078e0007 */
[----:B------:R-:W-:Y:S02]  /*23ad0*/  IMAD.MOV.U32 R27, RZ, RZ, R4 ;  /* 0x000000ffff1b7224 */ /* 0x000fe400078e0004 */
[----:B------:R-:W-:Y:S01]  /*23ae0*/  IMAD.MOV.U32 R26, RZ, RZ, R5 ;  /* 0x000000ffff1a7224 */ /* 0x000fe200078e0005 */
[----:B---3--:R-:W-:Y:S04]  /*23af0*/  STL.64 [R1+0x23a8], R10 ;  /* 0x0023a80a01007387 */ /* 0x008fe80000100a00 */
[----:B--2---:R0:W-:Y:S04]  /*23b00*/  STL.64 [R1+0x23a0], R8 ;  /* 0x0023a00801007387 */ /* 0x0041e80000100a00 */
[----:B0-----:R-:W2:Y:S04]  /*23b10*/  LDL.LU.64 R8, [R1+0x2e0] ;  /* 0x0002e00001087983 */ /* 0x001ea80000300a00 */
[----:B------:R-:W2:Y:S04]  /*23b20*/  LDL.LU.64 R10, [R1+0x2e8] ;  /* 0x0002e800010a7983 */ /* 0x000ea80000300a00 */
[----:B------:R-:W3:Y:S04]  /*23b30*/  LDL.LU.64 R20, [R1+0x140] ;  /* 0x0001400001147983 */ /* 0x000ee80000300a00 */
[----:B------:R-:W3:Y:S04]  /*23b40*/  LDL.LU.64 R22, [R1+0x148] ;  /* 0x0001480001167983 */ /* 0x000ee80000300a00 */
[----:B------:R-:W2:Y:S04]  /*23b50*/  LDL.LU.64 R6, [R1+0x23b8] ;  /* 0x0023b80001067983 */ /* 0x000ea80000300a00 */
[----:B------:R-:W2:Y:S02]  /*23b60*/  LDL.LU.64 R4, [R1+0x23b0] ;  /* 0x0023b00001047983 */ /* 0x000ea40000300a00 */
[----:B--2---:R-:W-:-:S15]  /*23b70*/  HMMA.16816.F32.BF16 R8, R4, R16, R8 ;  /* 0x000000100408723c */ /* 0x004fde0000041808 */
[----:B------:R-:W-:-:S04]  /*23b80*/  NOP ;  /* 0x0000000000007918 */ /* 0x000fc80000000000 */
[----:B------:R-:W-:Y:S04]  /*23b90*/  STL.64 [R1+0x100], R8 ;  /* 0x0001000801007387 */ /* 0x000fe80000100a00 */
[----:B------:R0:W-:Y:S04]  /*23ba0*/  STL.64 [R1+0x108], R10 ;  /* 0x0001080a01007387 */ /* 0x0001e80000100a00 */
[----:B0-----:R-:W2:Y:S04]  /*23bb0*/  LDL.LU.64 R10, [R1+0x23a8] ;  /* 0x0023a800010a7983 */ /* 0x001ea80000300a00 */
[----:B------:R-:W2:Y:S02]  /*23bc0*/  LDL.LU.64 R8, [R1+0x23a0] ;  /* 0x0023a00001087983 */ /* 0x000ea40000300a00 */
[----:B--2---:R-:W-:Y:S02]  /*23bd0*/  HMMA.16816.F32.BF16 R4, R4, R12, R8 ;  /* 0x0000000c0404723c */ /* 0x004fe40000041808 */
[----:B------:R-:W2:Y:S04]  /*23be0*/  LDL.LU.64 R10, [R1+0x2398] ;  /* 0x00239800010a7983 */ /* 0x000ea80000300a00 */
[----:B------:R-:W2:-:S13]  /*23bf0*/  LDL.LU.64 R8, [R1+0x2390] ;  /* 0x0023900001087983 */ /* 0x000e9a0000300a00 */
[----:B------:R-:W-:Y:S04]  /*23c00*/  STL.64 [R1], R4 ;  /* 0x0000000401007387 */ /* 0x000fe80000100a00 */
[----:B------:R0:W-:Y:S04]  /*23c10*/  STL.64 [R1+0x8], R6 ;  /* 0x0000080601007387 */ /* 0x0001e80000100a00 */
[----:B0-----:R-:W2:Y:S04]  /*23c20*/  LDL.LU.64 R6, [R1+0x2388] ;  /* 0x0023880001067983 */ /* 0x001ea80000300a00 */
        /* <DEDUP_REMOVED lines=9> */
[----:B------:R-:W4:-:S13]  /*23cc0*/  LDL.LU.64 R8, [R1+0x2360] ;  /* 0x0023600001087983 */ /* 0x000f1a0000300a00 */
[----:B------:R0:W-:Y:S04]  /*23cd0*/  STL.64 [R1+0x130], R4 ;  /* 0x0001300401007387 */ /* 0x0001e80000100a00 */
[----:B------:R1:W-:Y:S04]  /*23ce0*/  STL.64 [R1+0x138], R6 ;  /* 0x0001380601007387 */ /* 0x0003e80000100a00 */
[----:B0-----:R-:W3:Y:S04]  /*23cf0*/  LDL.LU R4, [R1+0x60] ;  /* 0x0000600001047983 */ /* 0x001ee80000300800 */
[----:B------:R-:W3:Y:S01]  /*23d00*/  LDL.LU R5, [R1+0x64] ;  /* 0x0000640001057983 */ /* 0x000ee20000300800 */
[----:B-1----:R-:W-:-:S02]  /*23d10*/  IMAD.MOV.U32 R6, RZ, RZ, R14 ;  /* 0x000000ffff067224 */ /* 0x002fc400078e000e */
[----:B------:R-:W-:Y:S01]  /*23d20*/  IMAD.MOV.U32 R7, RZ, RZ, R15 ;  /* 0x000000ffff077224 */ /* 0x000fe200078e000f */
[----:B------:R-:W2:Y:S04]  /*23d30*/  LDL.LU R14, [R1+0x2358] ;  /* 0x00235800010e7983 */ /* 0x000ea80000300800 */
[----:B------:R-:W2:Y:S02]  /*23d40*/  LDL.LU R15, [R1+0x2354] ;  /* 0x00235400010f7983 */ /* 0x000ea40000300800 */
[----:B---3--:R-:W-:-:S15]  /*23d50*/  HMMA.16816.F32.BF16 R20, R4, R16, R20 ;  /* 0x000000100414723c */ /* 0x008fde0000041814 */
[----:B------:R-:W-:-:S04]  /*23d60*/  NOP ;  /* 0x0000000000007918 */ /* 0x000fc80000000000 */
[----:B------:R-:W-:Y:S04]  /*23d70*/  STL.64 [R1+0x140], R20 ;  /* 0x0001401401007387 */ /* 0x000fe80000100a00 */
[----:B------:R-:W-:Y:S04]  /*23d80*/  STL.64 [R1+0x148], R22 ;  /* 0x0001481601007387 */ /* 0x000fe80000100a00 */
[----:B------:R-:W0:Y:S04]  /*23d90*/  LDSM.16.MT88.4 R20, [R0+UR5+0x2080] ;  /* 0x002080050014783b */ /* 0x000e280008004200 */
[----:B0-----:R-:W-:Y:S04]  /*23da0*/  STL.64 [R1+0x2270], R22 ;  /* 0x0022701601007387 */ /* 0x001fe80000100a00 */
[----:B------:R0:W-:Y:S04]  /*23db0*/  STL.64 [R1+0x2268], R20 ;  /* 0x0022681401007387 */ /* 0x0001e80000100a00 */
[----:B0-----:R-:W3:Y:S04]  /*23dc0*/  LDL.LU.64 R20, [R1+0x150] ;  /* 0x0001500001147983 */ /* 0x001ee80000300a00 */
[----:B------:R-:W3:Y:S02]  /*23dd0*/  LDL.LU.64 R22, [R1+0x158] ;  /* 0x0001580001167983 */ /* 0x000ee40000300a00 */
[----:B---3--:R-:W-:Y:S01]  /*23de0*/  HMMA.16816.F32.BF16 R4, R4, R12, R20 ;  /* 0x0000000c0404723c */ /* 0x008fe20000041814 */
[----:B----4-:R-:W-:-:S02]  /*23df0*/  IMAD.MOV.U32 R22, RZ, RZ, R9 ;  /* 0x000000ffff167224 */ /* 0x010fc400078e0009 */
[----:B------:R-:W-:Y:S02]  /*23e00*/  IMAD.MOV.U32 R23, RZ, RZ, R8 ;  /* 0x000000ffff177224 */ /* 0x000fe400078e0008 */
[----:B--2---:R-:W-:Y:S02]  /*23e10*/  IMAD.MOV.U32 R20, RZ, RZ, R11 ;  /* 0x000000ffff147224 */ /* 0x004fe400078e000b */
[----:B------:R-:W-:-:S12]  /*23e20*/  IMAD.MOV.U32 R21, RZ, RZ, R10 ;  /* 0x000000ffff157224 */ /* 0x000fd800078e000a */
[----:B------:R-:W-:Y:S04]  /*23e30*/  STL.64 [R1+0x190], R4 ;  /* 0x0001900401007387 */ /* 0x000fe80000100a00 */
[----:B------:R-:W-:Y:S04]  /*23e40*/  STL.64 [R1+0x2318], R14 ;  /* 0x0023180e01007387 */ /* 0x000fe80000100a00 */
[----:B------:R-:W-:Y:S04]  /*23e50*/  STL.64 [R1+0x22a0], R22 ;  /* 0x0022a01601007387 */ /* 0x000fe80000100a00 */
[----:B------:R0:W-:Y:S04]  /*23e60*/  STL.64 [R1+0x2298], R20 ;  /* 0x0022981401007387 */ /* 0x0001e80000100a00 */
[----:B0-----:R-:W2:Y:S04]  /*23e70*/  LDL.LU R20, [R1+0x40] ;  /* 0x0000400001147983 */ /* 0x001ea80000300800 */
[----:B------:R-:W2:Y:S04]  /*23e80*/  LDL.LU R21, [R1+0x44] ;  /* 0x0000440001157983 */ /* 0x000ea80000300800 */
[----:B------:R-:W3:Y:S04]  /*23e90*/  LDL.LU R22, [R1+0x48] ;  /* 0x0000480001167983 */ /* 0x000ee80000300800 */
[----:B------:R-:W3:Y:S01]  /*23ea0*/  LDL.LU R23, [R1+0x4c] ;  /* 0x00004c0001177983 */ /* 0x000ee20000300800 */
[----:B------:R-:W-:-:S02]  /*23eb0*/  IMAD.MOV.U32 R8, RZ, RZ, R3 ;  /* 0x000000ffff087224 */ /* 0x000fc400078e0003 */
[----:B------:R-:W-:Y:S02]  /*23ec0*/  IMAD.MOV.U32 R9, RZ, RZ, R29 ;  /* 0x000000ffff097224 */ /* 0x000fe400078e001d */
[----:B------:R-:W-:Y:S02]  /*23ed0*/  IMAD.MOV.U32 R10, RZ, RZ, R2 ;  /* 0x000000ffff0a7224 */ /* 0x000fe400078e0002 */
[----:B------:R-:W-:Y:S01]  /*23ee0*/  IMAD.MOV.U32 R11, RZ, RZ, R28 ;  /* 0x000000ffff0b7224 */ /* 0x000fe200078e001c */
[----:B---3--:R-:W-:Y:S04]  /*23ef0*/  STL.64 [R1+0x22d0], R22 ;  /* 0x0022d01601007387 */ /* 0x008fe80000100a00 */
[----:B--2---:R0:W-:Y:S04]  /*23f00*/  STL.64 [R1+0x22c8], R20 ;  /* 0x0022c81401007387 */ /* 0x0041e80000100a00 */
[----:B------:R-:W2:Y:S04]  /*23f10*/  LDL.LU R3, [R1+0x2350] ;  /* 0x0023500001037983 */ /* 0x000ea80000300800 */
[----:B------:R-:W3:Y:S04]  /*23f20*/  LDL.LU R29, [R1+0x234c] ;  /* 0x00234c00011d7983 */ /* 0x000ee80000300800 */
[----:B------:R-:W4:Y:S04]  /*23f30*/  LDL.LU R2, [R1+0x2348] ;  /* 0x0023480001027983 */ /* 0x000f280000300800 */
[----:B------:R-:W2:Y:S04]  /*23f40*/  LDL.LU R28, [R1+0x2344] ;  /* 0x00234400011c7983 */ /* 0x000ea80000300800 */
[----:B0-----:R-:W2:Y:S04]  /*23f50*/  LDL.LU R20, [R1+0x50] ;  /* 0x0000500001147983 */ /* 0x001ea80000300800 */
[----:B------:R-:W2:Y:S04]  /*23f60*/  LDL.LU R21, [R1+0x54] ;  /* 0x0000540001157983 */ /* 0x000ea80000300800 */
[----:B------:R-:W2:Y:S04]  /*23f70*/  LDL.LU R22, [R1+0x58] ;  /* 0x0000580001167983 */ /* 0x000ea80000300800 */
[----:B------:R-:W2:Y:S04]  /*23f80*/  LDL.LU R23, [R1+0x5c] ;  /* 0x00005c0001177983 */ /* 0x000ea80000300800 */
[----:B--2---:R-:W-:Y:S04]  /*23f90*/  STL.64 [R1+0x2300], R22 ;  /* 0x0023001601007387 */ /* 0x004fe80000100a00 */
[----:B------:R-:W-:Y:S04]  /*23fa0*/  STL.64 [R1+0x22f8], R20 ;  /* 0x0022f81401007387 */ /* 0x000fe80000100a00 */
[----:B------:R-:W-:Y:S04]  /*23fb0*/  STL.64 [R1+0x22b0], R10 ;  /* 0x0022b00a01007387 */ /* 0x000fe80000100a00 */
[----:B------:R0:W-:Y:S04]  /*23fc0*/  STL.64 [R1+0x22a8], R8 ;  /* 0x0022a80801007387 */ /* 0x0001e80000100a00 */
[----:B0-----:R-:W2:Y:S04]  /*23fd0*/  LDL.LU R8, [R1+0xb0] ;  /* 0x0000b00001087983 */ /* 0x001ea80000300800 */
[----:B------:R-:W2:Y:S01]  /*23fe0*/  LDL.LU R9, [R1+0xb4] ;  /* 0x0000b40001097983 */ /* 0x000ea20000300800 */
[----:B------:R-:W-:-:S02]  /*23ff0*/  IMAD.MOV.U32 R10, RZ, RZ, R19 ;  /* 0x000000ffff0a7224 */ /* 0x000fc400078e0013 */
[----:B------:R-:W-:Y:S01]  /*24000*/  IMAD.MOV.U32 R11, RZ, RZ, R18 ;  /* 0x000000ffff0b7224 */ /* 0x000fe200078e0012 */
[----:B------:R-:W3:Y:S04]  /*24010*/  LDL.LU R19, [R1+0x2340] ;  /* 0x0023400001137983 */ /* 0x000ee80000300800 */
[----:B------:R-:W3:Y:S04]  /*24020*/  LDL.LU R18, [R1+0x233c] ;  /* 0x00233c0001127983 */ /* 0x000ee80000300800 */
[----:B------:R-:W3:Y:S04]  /*24030*/  LDL.LU R20, [R1+0x70] ;  /* 0x0000700001147983 */ /* 0x000ee80000300800 */
[----:B------:R-:W3:Y:S04]  /*24040*/  LDL.LU R21, [R1+0x74] ;  /* 0x0000740001157983 */ /* 0x000ee80000300800 */
[----:B------:R-:W4:Y:S04]  /*24050*/  LDL.LU R22, [R1+0x78] ;  /* 0x0000780001167983 */ /* 0x000f280000300800 */
[----:B------:R-:W4:Y:S04]  /*24060*/  LDL.LU R23, [R1+0x7c] ;  /* 0x00007c0001177983 */ /* 0x000f280000300800 */
[----:B------:R-:W-:Y:S04]  /*24070*/  STL.64 [R1+0x22c0], R10 ;  /* 0x0022c00a01007387 */ /* 0x000fe80000100a00 */
[----:B--2---:R0:W-:Y:S04]  /*24080*/  STL.64 [R1+0x22b8], R8 ;  /* 0x0022b80801007387 */ /* 0x0041e80000100a00 */
[----:B0-----:R-:W2:Y:S04]  /*24090*/  LDL.LU R8, [R1+0xd0] ;  /* 0x0000d00001087983 */ /* 0x001ea80000300800 */
[----:B------:R-:W2:Y:S01]  /*240a0*/  LDL.LU R9, [R1+0xd4] ;  /* 0x0000d40001097983 */ /* 0x000ea20000300800 */
[----:B---3--:R-:W-:-:S02]  /*240b0*/  IMAD.MOV.U32 R10, RZ, RZ, R18 ;  /* 0x000000ffff0a7224 */ /* 0x008fc400078e0012 */
        /* <DEDUP_REMOVED lines=15> */
[----:B------:R-:W-:Y:S04]  /*241b0*/  STL.64 [R1+0x22f0], R10 ;  /* 0x0022f00a01007387 */ /* 0x000fe80000100a00 */
[----:B--2---:R0:W-:Y:S04]  /*241c0*/  STL.64 [R1+0x22e8], R8 ;  /* 0x0022e80801007387 */ /* 0x0041e80000100a00 */
[----:B0-----:R-:W2:Y:S04]  /*241d0*/  LDL.LU R8, [R1+0xe0] ;  /* 0x0000e00001087983 */ /* 0x001ea80000300800 */
[----:B------:R-:W2:Y:S04]  /*241e0*/  LDL.LU R9, [R1+0xe4] ;  /* 0x0000e40001097983 */ /* 0x000ea80000300800 */
[----:B------:R-:W2:Y:S04]  /*241f0*/  LDL.LU R10, [R1+0xe8] ;  /* 0x0000e800010a7983 */ /* 0x000ea80000300800 */
[----:B------:R-:W2:Y:S01]  /*24200*/  LDL.LU R11, [R1+0xec] ;  /* 0x0000ec00010b7983 */ /* 0x000ea20000300800 */
[----:B------:R-:W-:-:S02]  /*24210*/  IMAD.MOV.U32 R17, RZ, RZ, R6 ;  /* 0x000000ffff117224 */ /* 0x000fc400078e0006 */
[----:B------:R-:W-:Y:S02]  /*24220*/  IMAD.MOV.U32 R16, RZ, RZ, R7 ;  /* 0x000000ffff107224 */ /* 0x000fe400078e0007 */
[----:B------:R-:W-:Y:S02]  /*24230*/  IMAD.MOV.U32 R4, RZ, RZ, R27 ;  /* 0x000000ffff047224 */ /* 0x000fe400078e001b */
[----:B------:R-:W-:Y:S02]  /*24240*/  IMAD.MOV.U32 R5, RZ, RZ, R26 ;  /* 0x000000ffff057224 */ /* 0x000fe400078e001a */
[----:B------:R-:W-:Y:S02]  /*24250*/  IMAD.MOV.U32 R6, RZ, RZ, R25 ;  /* 0x000000ffff067224 */ /* 0x000fe400078e0019 */
[----:B------:R-:W-:Y:S02]  /*24260*/  IMAD.MOV.U32 R7, RZ, RZ, R24 ;  /* 0x000000ffff077224 */ /* 0x000fe400078e0018 */
[----:B------:R-:W0:Y:S04]  /*24270*/  LDSM.16.MT88.4 R24, [R0+UR5+0x2100] ;  /* 0x002100050018783b */ /* 0x000e280008004200 */
[----:B--2---:R3:W-:Y:S04]  /*24280*/  STL.64 [R1+0x2310], R10 ;  /* 0x0023100a01007387 */ /* 0x0047e80000100a00 */
[----:B------:R1:W-:Y:S01]  /*24290*/  STL.64 [R1+0x2308], R8 ;  /* 0x0023080801007387 */ /* 0x0003e20000100a00 */
[----:B---3--:R-:W-:-:S03]  /*242a0*/  IMAD.MOV.U32 R10, RZ, RZ, R18 ;  /* 0x000000ffff0a7224 */ /* 0x008fc600078e0012 */
[----:B-1----:R-:W2:Y:S04]  /*242b0*/  LDL.LU R8, [R1+0xf0] ;  /* 0x0000f00001087983 */ /* 0x002ea80000300800 */
[----:B------:R-:W2:Y:S04]  /*242c0*/  LDL.LU R9, [R1+0xf4] ;  /* 0x0000f40001097983 */ /* 0x000ea80000300800 */
[----:B------:R-:W3:Y:S01]  /*242d0*/  LDL.LU R18, [R1+0x2328] ;  /* 0x0023280001127983 */ /* 0x000ee20000300800 */
[----:B------:R-:W-:-:S03]  /*242e0*/  IMAD.MOV.U32 R11, RZ, RZ, R19 ;  /* 0x000000ffff0b7224 */ /* 0x000fc600078e0013 */
[----:B------:R-:W3:Y:S04]  /*242f0*/  LDL.LU R19, [R1+0x2324] ;  /* 0x0023240001137983 */ /* 0x000ee80000300800 */
[----:B------:R-:W-:Y:S04]  /*24300*/  STL [R1+0x2264], R16 ;  /* 0x0022641001007387 */ /* 0x000fe80000100800 */
[----:B------:R-:W-:Y:S04]  /*24310*/  STL [R1+0x2260], R17 ;  /* 0x0022601101007387 */ /* 0x000fe80000100800 */
[----:B0-----:R-:W-:Y:S04]  /*24320*/  STL.64 [R1+0x2248], R26 ;  /* 0x0022481a01007387 */ /* 0x001fe80000100a00 */
[----:B------:R0:W-:Y:S04]  /*24330*/  STL.64 [R1+0x2240], R24 ;  /* 0x0022401801007387 */ /* 0x0001e80000100a00 */
[----:B0-----:R-:W2:Y:S01]  /*24340*/  LDL.LU R24, [R1+0x20] ;  /* 0x0000200001187983 */ /* 0x001ea20000300800 */
[----:B----4-:R-:W-:-:S03]  /*24350*/  IMAD.MOV.U32 R25, RZ, RZ, R2 ;  /* 0x000000ffff197224 */ /* 0x010fc600078e0002 */
[----:B------:R-:W4:Y:S01]  /*24360*/  LDL.LU R2, [R1+0x2320] ;  /* 0x0023200001027983 */ /* 0x000f220000300800 */
[----:B---3--:R-:W-:-:S15]  /*24370*/  HMMA.16816.F32.BF16 R12, R20, R18, R12 ;  /* 0x00000012140c723c */ /* 0x008fde000004180c */
[----:B------:R-:W-:-:S04]  /*24380*/  NOP ;  /* 0x0000000000007918 */ /* 0x000fc80000000000 */
[----:B------:R-:W-:Y:S04]  /*24390*/  STL.64 [R1+0x1b0], R12 ;  /* 0x0001b00c01007387 */ /* 0x000fe80000100a00 */
[----:B------:R0:W-:Y:S04]  /*243a0*/  STL.64 [R1+0x1b8], R14 ;  /* 0x0001b80e01007387 */ /* 0x0001e80000100a00 */
[----:B0-----:R-:W2:Y:S02]  /*243b0*/  LDL.LU.64 R14, [R1+0x2318] ;  /* 0x00231800010e7983 */ /* 0x001ea40000300a00 */
[----:B--2---:R-:W-:Y:S02]  /*243c0*/  HMMA.16816.F32.BF16 R20, R20, R14, R8 ;  /* 0x0000000e1414723c */ /* 0x004fe40000041808 */
[----:B------:R-:W2:Y:S04]  /*243d0*/  LDL.LU.64 R10, [R1+0x2310] ;  /* 0x00231000010a7983 */ /* 0x000ea80000300a00 */
[----:B------:R-:W2:-:S13]  /*243e0*/  LDL.LU.64 R8, [R1+0x2308] ;  /* 0x0023080001087983 */ /* 0x000e9a0000300a00 */
[----:B------:R-:W-:Y:S01]  /*243f0*/  IMAD.MOV.U32 R13, RZ, RZ, R22 ;  /* 0x000000ffff0d7224 */ /* 0x000fe200078e0016 */
[----:B------:R0:W-:Y:S01]  /*24400*/  STL.64 [R1+0x180], R20 ;  /* 0x0001801401007387 */ /* 0x0001e20000100a00 */
[----:B------:R-:W-:-:S03]  /*24410*/  IMAD.MOV.U32 R12, RZ, RZ, R23 ;  /* 0x000000ffff0c7224 */ /* 0x000fc600078e0017 */
[----:B------:R-:W2:Y:S04]  /*24420*/  LDL.LU.64 R22, [R1+0x2300] ;  /* 0x0023000001167983 */ /* 0x000ea80000300a00 */
[----:B0-----:R-:W2:Y:S04]  /*24430*/  LDL.LU.64 R20, [R1+0x22f8] ;  /* 0x0022f80001147983 */ /* 0x001ea80000300a00 */
[----:B------:R-:W-:Y:S04]  /*24440*/  STL [R1+0x222c], R13 ;  /* 0x00222c0d01007387 */ /* 0x000fe80000100800 */
[----:B------:R-:W-:Y:S01]  /*24450*/  STL [R1+0x2228], R12 ;  /* 0x0022280c01007387 */ /* 0x000fe20000100800 */
        /* <DEDUP_REMOVED lines=9> */
[----:B------:R-:W-:Y:S04]  /*244f0*/  STL.64 [R1+0x60], R20 ;  /* 0x0000601401007387 */ /* 0x000fe80000100a00 */
[----:B------:R-:W-:Y:S04]  /*24500*/  STL.64 [R1+0x68], R22 ;  /* 0x0000681601007387 */ /* 0x000fe80000100a00 */
[----:B------:R-:W0:Y:S02]  /*24510*/  LDSM.16.MT88.4 R20, [R0+UR5+0x2180] ;  /* 0x002180050014783b */ /* 0x000e240008004200 */
[----:B0-----:R-:W-:-:S02]  /*24520*/  IMAD.MOV.U32 R16, RZ, RZ, R22 ;  /* 0x000000ffff107224 */ /* 0x001fc400078e0016 */
[----:B------:R0:W-:Y:S01]  /*24530*/  STL.64 [R1+0x30], R20 ;  /* 0x0000301401007387 */ /* 0x0001e20000100a00 */
[----:B------:R-:W-:-:S03]  /*24540*/  IMAD.MOV.U32 R17, RZ, RZ, R23 ;  /* 0x000000ffff117224 */ /* 0x000fc600078e0017 */
[----:B------:R-:W2:Y:S04]  /*24550*/  LDL.LU.64 R22, [R1+0x22d0] ;  /* 0x0022d00001167983 */ /* 0x000ea80000300a00 */
[----:B0-----:R-:W2:Y:S01]  /*24560*/  LDL.LU.64 R20, [R1+0x22c8] ;  /* 0x0022c80001147983 */ /* 0x001ea20000300a00 */
[----:B------:R-:W-:Y:S02]  /*24570*/  IMAD.MOV.U32 R26, RZ, RZ, R29 ;  /* 0x000000ffff1a7224 */ /* 0x000fe400078e001d */
[----:B------:R-:W-:Y:S01]  /*24580*/  IMAD.MOV.U32 R27, RZ, RZ, R3 ;  /* 0x000000ffff1b7224 */ /* 0x000fe200078e0003 */
[----:B--2---:R-:W-:-:S15]  /*24590*/  HMMA.16816.F32.BF16 R8, R20, R18, R8 ;  /* 0x000000121408723c */ /* 0x004fde0000041808 */
[----:B------:R-:W-:-:S04]  /*245a0*/  NOP ;  /* 0x0000000000007918 */ /* 0x000fc80000000000 */
[----:B------:R-:W-:Y:S01]  /*245b0*/  IMAD.MOV.U32 R29, RZ, RZ, R10 ;  /* 0x000000ffff1d7224 */ /* 0x000fe200078e000a */
[----:B------:R0:W-:Y:S01]  /*245c0*/  STL.64 [R1+0x1a0], R8 ;  /* 0x0001a00801007387 */ /* 0x0001e20000100a00 */
[----:B------:R-:W-:-:S03]  /*245d0*/  IMAD.MOV.U32 R3, RZ, RZ, R11 ;  /* 0x000000ffff037224 */ /* 0x000fc600078e000b */
[----:B------:R-:W2:Y:S04]  /*245e0*/  LDL.LU.64 R10, [R1+0x22c0] ;  /* 0x0022c000010a7983 */ /* 0x000ea80000300a00 */
[----:B0-----:R-:W2:Y:S04]  /*245f0*/  LDL.LU.64 R8, [R1+0x22b8] ;  /* 0x0022b80001087983 */ /* 0x001ea80000300a00 */
[----:B------:R-:W-:Y:S04]  /*24600*/  STL [R1+0x21d4], R3 ;  /* 0x0021d40301007387 */ /* 0x000fe80000100800 */
[----:B------:R-:W-:Y:S01]  /*24610*/  STL [R1+0x21d0], R29 ;  /* 0x0021d01d01007387 */ /* 0x000fe20000100800 */
[----:B--2---:R-:W-:Y:S03]  /*24620*/  HMMA.16816.F32.BF16 R20, R20, R14, R8 ;  /* 0x0000000e1414723c */ /* 0x004fe60000041808 */
[----:B------:R-:W2:Y:S04]  /*24630*/  LDL.LU.64 R10, [R1+0x22b0] ;  /* 0x0022b000010a7983 */ /* 0x000ea80000300a00 */
[----:B------:R-:W2:-:S12]  /*24640*/  LDL.LU.64 R8, [R1+0x22a8] ;  /* 0x0022a80001087983 */ /* 0x000e980000300a00 */
[----:B------:R-:W-:Y:S04]  /*24650*/  STL.64 [R1+0x170], R20 ;  /* 0x0001701401007387 */ /* 0x000fe80000100a00 */
[----:B------:R0:W-:Y:S04]  /*24660*/  STL.64 [R1+0x178], R22 ;  /* 0x0001781601007387 */ /* 0x0001e80000100a00 */
[----:B0-----:R-:W3:Y:S04]  /*24670*/  LDL.LU.64 R22, [R1+0x22a0] ;  /* 0x0022a00001167983 */ /* 0x001ee80000300a00 */
[----:B------:R-:W3:Y:S01]  /*24680*/  LDL.LU.64 R20, [R1+0x2298] ;  /* 0x0022980001147983 */ /* 0x000ee20000300a00 */
        /* <DEDUP_REMOVED lines=8> */
[----:B------:R0:W-:Y:S01]  /*24710*/  STL [R1+0x21d8], R3 ;  /* 0x0021d80301007387 */ /* 0x0001e20000100800 */
[----:B--2---:R-:W-:Y:S03]  /*24720*/  HMMA.16816.F32.BF16 R24, R24, R14, R8 ;  /* 0x0000000e1818723c */ /* 0x004fe60000041808 */
[----:B------:R-:W3:Y:S04]  /*24730*/  LDL.LU.64 R10, [R1+0x2280] ;  /* 0x00228000010a7983 */ /* 0x000ee80000300a00 */
[----:B------:R-:W3:Y:S01]  /*24740*/  LDL.LU.64 R8, [R1+0x2278] ;  /* 0x0022780001087983 */ /* 0x000ee20000300a00 */
[----:B----4-:R-:W-:-:S11]  /*24750*/  LOP3.LUT R2, R2, 0x40, RZ, 0x3c, !PT ;  /* 0x0000004002027812 */ /* 0x010fd600078e3cff */
[----:B------:R-:W-:Y:S04]  /*24760*/  STL.64 [R1+0x50], R24 ;  /* 0x0000501801007387 */ /* 0x000fe80000100a00 */
[----:B------:R-:W-:Y:S01]  /*24770*/  STL.64 [R1+0x58], R26 ;  /* 0x0000581a01007387 */ /* 0x000fe20000100a00 */
[C---:B---3--:R-:W-:Y:S08]  /*24780*/  HMMA.16816.F32.BF16 R20, R8.reuse, R18, R20 ;  /* 0x000000120814723c */ /* 0x048ff00000041814 */
[----:B------:R-:W-:Y:S01]  /*24790*/  HMMA.16816.F32.BF16 R8, R8, R14, R4 ;  /* 0x0000000e0808723c */ /* 0x000fe20000041804 */
[----:B------:R-:W1:Y:S10]  /*247a0*/  LDSM.16.MT88.4 R4, [R28+UR5+0x4000] ;  /* 0x004000051c04783b */ /* 0x000e740008004200 */
[----:B0-----:R-:W-:-:S02]  /*247b0*/  IMAD.MOV.U32 R3, RZ, RZ, R23 ;  /* 0x000000ffff037224 */ /* 0x001fc400078e0017 */
[----:B------:R-:W-:Y:S01]  /*247c0*/  IMAD.MOV.U32 R29, RZ, RZ, R22 ;  /* 0x000000ffff1d7224 */ /* 0x000fe200078e0016 */
[----:B------:R-:W-:Y:S04]  /*247d0*/  STL.64 [R1+0x150], R20 ;  /* 0x0001501401007387 */ /* 0x000fe80000100a00 */
[----:B------:R-:W-:Y:S04]  /*247e0*/  STL [R1+0x21e4], R3 ;  /* 0x0021e40301007387 */ /* 0x000fe80000100800 */
[----:B------:R-:W-:Y:S04]  /*247f0*/  LDSM.16.MT88.4 R20, [R28+UR5+0x4080] ;  /* 0x004080051c14783b */ /* 0x000fe80008004200 */
[----:B------:R-:W-:Y:S04]  /*24800*/  STL [R1+0x21e0], R29 ;  /* 0x0021e01d01007387 */ /* 0x000fe80000100800 */
[----:B------:R-:W-:Y:S04]  /*24810*/  STL.64 [R1+0x110], R8 ;  /* 0x0001100801007387 */ /* 0x000fe80000100a00 */
[----:B------:R-:W-:Y:S04]  /*24820*/  STL.64 [R1+0x118], R10 ;  /* 0x0001180a01007387 */ /* 0x000fe80000100a00 */
[----:B------:R-:W-:Y:S01]  /*24830*/  LDSM.16.M88.4 R8, [R2+UR5+0x10800] ;  /* 0x010800050208783b */ /* 0x000fe20008000200 */
[----:B-1----:R-:W-:-:S03]  /*24840*/  IMAD.MOV.U32 R13, RZ, RZ, R6 ;  /* 0x000000ffff0d7224 */ /* 0x002fc600078e0006 */
[----:B------:R-:W-:Y:S01]  /*24850*/  STL.64 [R1+0x20], R4 ;  /* 0x0000200401007387 */ /* 0x000fe20000100a00 */
[----:B------:R-:W-:-:S03]  /*24860*/  IMAD.MOV.U32 R12, RZ, RZ, R7 ;  /* 0x000000ffff0c7224 */ /* 0x000fc600078e0007 */
[----:B------:R-:W0:Y:S04]  /*24870*/  LDSM.16.M88.4 R4, [R2+UR5+0x10000] ;  /* 0x010000050204783b */ /* 0x000e280008000200 */
[----:B------:R-:W-:Y:S04]  /*24880*/  STL.64 [R1+0x2258], R14 ;  /* 0x0022580e01007387 */ /* 0x000fe80000100a00 */
[----:B------:R1:W-:Y:S04]  /*24890*/  STL.64 [R1+0x2250], R12 ;  /* 0x0022500c01007387 */ /* 0x0003e80000100a00 */
[----:B------:R-:W2:Y:S04]  /*248a0*/  LDL.LU R24, [R1] ;  /* 0x0000000001187983 */ /* 0x000ea80000300800 */
[----:B------:R-:W2:Y:S04]  /*248b0*/  LDL.LU R25, [R1+0x4] ;  /* 0x0000040001197983 */ /* 0x000ea80000300800 */
[----:B------:R-:W2:Y:S04]  /*248c0*/  LDL.LU R26, [R1+0x8] ;  /* 0x00000800011a7983 */ /* 0x000ea80000300800 */
[----:B------:R-:W2:Y:S04]  /*248d0*/  LDL.LU R27, [R1+0xc] ;  /* 0x00000c00011b7983 */ /* 0x000ea80000300800 */
[----:B-1----:R-:W3:Y:S04]  /*248e0*/  LDL.LU R12, [R1+0x100] ;  /* 0x00010000010c7983 */ /* 0x002ee80000300800 */
[----:B------:R-:W3:Y:S04]  /*248f0*/  LDL.LU R13, [R1+0x104] ;  /* 0x00010400010d7983 */ /* 0x000ee80000300800 */
[----:B------:R-:W3:Y:S04]  /*24900*/  LDL.LU R14, [R1+0x108] ;  /* 0x00010800010e7983 */ /* 0x000ee80000300800 */
[----:B------:R-:W3:Y:S04]  /*24910*/  LDL.LU R15, [R1+0x10c] ;  /* 0x00010c00010f7983 */ /* 0x000ee80000300800 */
[----:B0-----:R0:W-:Y:S04]  /*24920*/  STL [R1+0x20fc], R6 ;  /* 0x0020fc0601007387 */ /* 0x0011e80000100800 */
[----:B------:R1:W-:Y:S04]  /*24930*/  STL [R1+0x20f8], R7 ;  /* 0x0020f80701007387 */ /* 0x0003e80000100800 */
[----:B------:R4:W-:Y:S04]  /*24940*/  STL [R1+0x2100], R10 ;  /* 0x0021000a01007387 */ /* 0x0009e80000100800 */
[----:B------:R4:W-:Y:S04]  /*24950*/  STL [R1+0x20a0], R11 ;  /* 0x0020a00b01007387 */ /* 0x0009e80000100800 */
[----:B------:R-:W-:Y:S01]  /*24960*/  STL [R1+0x1dd4], R2 ;  /* 0x001dd40201007387 */ /* 0x000fe20000100800 */
[----:B0-----:R-:W-:-:S02]  /*24970*/  IMAD.MOV.U32 R6, RZ, RZ, R23 ;  /* 0x000000ffff067224 */ /* 0x001fc400078e0017 */
[----:B-1----:R-:W-:Y:S02]  /*24980*/  IMAD.MOV.U32 R7, RZ, RZ, R22 ;  /* 0x000000ffff077224 */ /* 0x002fe400078e0016 */
[----:B----4-:R-:W-:Y:S02]  /*24990*/  IMAD.MOV.U32 R10, RZ, RZ, R21 ;  /* 0x000000ffff0a7224 */ /* 0x010fe400078e0015 */
[----:B------:R-:W-:Y:S01]  /*249a0*/  IMAD.MOV.U32 R11, RZ, RZ, R20 ;  /* 0x000000ffff0b7224 */ /* 0x000fe200078e0014 */
[----:B------:R-:W3:Y:S04]  /*249b0*/  LDL.LU.64 R22, [R1+0x2270] ;  /* 0x0022700001167983 */ /* 0x000ee80000300a00 */
[----:B------:R-:W3:Y:S04]  /*249c0*/  LDL.LU.64 R20, [R1+0x2268] ;  /* 0x0022680001147983 */ /* 0x000ee80000300a00 */
[----:B------:R-:W-:Y:S04]  /*249d0*/  STL.64 [R1+0x2220], R6 ;  /* 0x0022200601007387 */ /* 0x000fe80000100a00 */
[----:B------:R0:W-:Y:S04]  /*249e0*/  STL.64 [R1+0x2218], R4 ;  /* 0x0022180401007387 */ /* 0x0001e80000100a00 */
[----:B0-----:R-:W4:Y:S04]  /*249f0*/  LDL.LU R4, [R1+0x140] ;  /* 0x0001400001047983 */ /* 0x001f280000300800 */
[----:B------:R-:W4:Y:S04]  /*24a00*/  LDL.LU R5, [R1+0x144] ;  /* 0x0001440001057983 */ /* 0x000f280000300800 */
[----:B------:R-:W2:Y:S04]  /*24a10*/  LDL.LU R6, [R1+0x148] ;  /* 0x0001480001067983 */ /* 0x000ea80000300800 */
[----:B------:R-:W2:Y:S01]  /*24a20*/  LDL.LU R7, [R1+0x14c] ;  /* 0x00014c0001077983 */ /* 0x000ea20000300800 */
[----:B---3--:R-:W-:Y:S03]  /*24a30*/  HMMA.16816.F32.BF16 R12, R20, R18, R12 ;  /* 0x00000012140c723c */ /* 0x008fe6000004180c */
[----:B--2---:R-:W-:Y:S04]  /*24a40*/  STL.64 [R1+0x2238], R6 ;  /* 0x0022380601007387 */ /* 0x004fe80000100a00 */
[----:B----4-:R0:W-:Y:S04]  /*24a50*/  STL.64 [R1+0x2230], R4 ;  /* 0x0022300401007387 */ /* 0x0101e80000100a00 */
[----:B0-----:R-:W2:Y:S04]  /*24a60*/  LDL.LU R4, [R1+0x120] ;  /* 0x0001200001047983 */ /* 0x001ea80000300800 */
[----:B------:R-:W2:Y:S04]  /*24a70*/  LDL.LU R5, [R1+0x124] ;  /* 0x0001240001057983 */ /* 0x000ea80000300800 */
[----:B------:R-:W2:Y:S04]  /*24a80*/  LDL.LU R6, [R1+0x128] ;  /* 0x0001280001067983 */ /* 0x000ea80000300800 */
[----:B------:R-:W2:Y:S04]  /*24a90*/  LDL.LU R7, [R1+0x12c] ;  /* 0x00012c0001077983 */ /* 0x000ea80000300800 */
[----:B------:R0:W-:Y:S04]  /*24aa0*/  STL.64 [R1+0x2210], R10 ;  /* 0x0022100a01007387 */ /* 0x0001e80000100a00 */
[----:B------:R1:W-:Y:S01]  /*24ab0*/  STL.64 [R1+0x2208], R8 ;  /* 0x0022080801007387 */ /* 0x0003e20000100a00 */
[----:B0-----:R-:W-:-:S03]  /*24ac0*/  IMAD.MOV.U32 R10, RZ, RZ, R16 ;  /* 0x000000ffff0a7224 */ /* 0x001fc600078e0010 */
[----:B-1----:R-:W3:Y:S04]  /*24ad0*/  LDL.LU R8, [R1+0x30] ;  /* 0x0000300001087983 */ /* 0x002ee80000300800 */
[----:B------:R-:W3:Y:S04]  /*24ae0*/  LDL.LU R9, [R1+0x34] ;  /* 0x0000340001097983 */ /* 0x000ee80000300800 */
[----:B------:R-:W4:Y:S01]  /*24af0*/  LDL.LU R16, [R1+0x2264] ;  /* 0x0022640001107983 */ /* 0x000f220000300800 */
[----:B------:R-:W-:-:S03]  /*24b00*/  IMAD.MOV.U32 R11, RZ, RZ, R17 ;  /* 0x000000ffff0b7224 */ /* 0x000fc600078e0011 */
[----:B------:R-:W2:Y:S04]  /*24b10*/  LDL.LU R17, [R1+0x2260] ;  /* 0x0022600001117983 */ /* 0x000ea80000300800 */
[----:B------:R-:W-:Y:S04]  /*24b20*/  STL.64 [R1+0x100], R12 ;  /* 0x0001000c01007387 */ /* 0x000fe80000100a00 */
[----:B------:R0:W-:Y:S04]  /*24b30*/  STL.64 [R1+0x108], R14 ;  /* 0x0001080e01007387 */ /* 0x0001e80000100a00 */
[----:B0-----:R-:W2:Y:S04]  /*24b40*/  LDL.LU.64 R14, [R1+0x2258] ;  /* 0x00225800010e7983 */ /* 0x001ea80000300a00 */
[----:B------:R-:W3:Y:S01]  /*24b50*/  LDL.LU.64 R12, [R1+0x2250] ;  /* 0x00225000010c7983 */ /* 0x000ee20000300a00 */
[----:B--2---:R-:W-:Y:S03]  /*24b60*/  HMMA.16816.F32.BF16 R20, R20, R14, R24 ;  /* 0x0000000e1414723c */ /* 0x004fe60000041818 */
[----:B------:R-:W2:Y:S04]  /*24b70*/  LDL.LU.64 R26, [R1+0x2248] ;  /* 0x00224800011a7983 */ /* 0x000ea80000300a00 */
[----:B------:R-:W2:-:S12]  /*24b80*/  LDL.LU.64 R24, [R1+0x2240] ;  /* 0x0022400001187983 */ /* 0x000e980000300a00 */
[----:B------:R0:W-:Y:S04]  /*24b90*/  STL.64 [R1+0xf0], R20 ;  /* 0x0000f01401007387 */ /* 0x0001e80000100a00 */
[----:B------:R1:W-:Y:S04]  /*24ba0*/  STL.64 [R1+0xf8], R22 ;  /* 0x0000f81601007387 */ /* 0x0003e80000100a00 */
[----:B0-----:R-:W3:Y:S04]  /*24bb0*/  LDL.LU R20, [R1+0x130] ;  /* 0x0001300001147983 */ /* 0x001ee80000300800 */
[----:B------:R-:W3:Y:S04]  /*24bc0*/  LDL.LU R21, [R1+0x134] ;  /* 0x0001340001157983 */ /* 0x000ee80000300800 */
[----:B-1----:R-:W3:Y:S04]  /*24bd0*/  LDL.LU R22, [R1+0x138] ;  /* 0x0001380001167983 */ /* 0x002ee80000300800 */
[----:B------:R-:W3:Y:S01]  /*24be0*/  LDL.LU R23, [R1+0x13c] ;  /* 0x00013c0001177983 */ /* 0x000ee20000300800 */
[----:B--2---:R-:W-:-:S15]  /*24bf0*/  HMMA.16816.F32.BF16 R4, R24, R18, R4 ;  /* 0x000000121804723c */ /* 0x004fde0000041804 */
[----:B------:R-:W-:-:S04]  /*24c00*/  NOP ;  /* 0x0000000000007918 */ /* 0x000fc80000000000 */
[----:B------:R-:W-:Y:S04]  /*24c10*/  STL.64 [R1+0xe0], R4 ;  /* 0x0000e00401007387 */ /* 0x000fe80000100a00 */
[----:B------:R-:W-:Y:S04]  /*24c20*/  STL.64 [R1+0xe8], R6 ;  /* 0x0000e80601007387 */ /* 0x000fe80000100a00 */
[----:B------:R-:W0:Y:S02]  /*24c30*/  LDSM.16.MT88.4 R4, [R28+UR5+0x4100] ;  /* 0x004100051c04783b */ /* 0x000e240008004200 */
[----:B0-----:R-:W-:-:S02]  /*24c40*/  IMAD.MOV.U32 R29, RZ, RZ, R6 ;  /* 0x000000ffff1d7224 */ /* 0x001fc400078e0006 */
[----:B------:R0:W-:Y:S01]  /*24c50*/  STL [R1+0x10], R4 ;  /* 0x0000100401007387 */ /* 0x0001e20000100800 */
[----:B------:R-:W-:Y:S02]  /*24c60*/  IMAD.MOV.U32 R2, RZ, RZ, R7 ;  /* 0x000000ffff027224 */ /* 0x000fe400078e0007 */
[----:B------:R-:W-:Y:S01]  /*24c70*/  IMAD.MOV.U32 R3, RZ, RZ, R5 ;  /* 0x000000ffff037224 */ /* 0x000fe200078e0005 */
[----:B------:R-:W2:Y:S04]  /*24c80*/  LDL.LU.64 R6, [R1+0x2238] ;  /* 0x0022380001067983 */ /* 0x000ea80000300a00 */
[----:B0-----:R-:W2:Y:S01]  /*24c90*/  LDL.LU.64 R4, [R1+0x2230] ;  /* 0x0022300001047983 */ /* 0x001ea20000300a00 */
[----:B---3--:R-:W-:Y:S03]  /*24ca0*/  HMMA.16816.F32.BF16 R24, R24, R14, R20 ;  /* 0x0000000e1818723c */ /* 0x008fe60000041814 */
[----:B------:R-:W0:Y:S04]  /*24cb0*/  LDSM.16.MT88.4 R20, [R28+UR5+0x4180] ;  /* 0x004180051c14783b */ /* 0x000e280008004200 */
[----:B------:R0:W-:Y:S04]  /*24cc0*/  STL [R1+0x21f0], R3 ;  /* 0x0021f00301007387 */ /* 0x0001e80000100800 */
[----:B------:R1:W-:Y:S04]  /*24cd0*/  STL [R1+0x21ec], R29 ;  /* 0x0021ec1d01007387 */ /* 0x0003e80000100800 */
[----:B------:R3:W-:Y:S04]  /*24ce0*/  STL [R1+0x21e8], R2 ;  /* 0x0021e80201007387 */ /* 0x0007e80000100800 */
[----:B------:R-:W-:Y:S04]  /*24cf0*/  STL.64 [R1+0xc0], R24 ;  /* 0x0000c01801007387 */ /* 0x000fe80000100a00 */
[----:B------:R-:W-:Y:S04]  /*24d00*/  STL.64 [R1+0xc8], R26 ;  /* 0x0000c81a01007387 */ /* 0x000fe80000100a00 */
[----:B------:R-:W-:Y:S01]  /*24d10*/  LDSM.16.MT88.4 R24, [R0+UR5+0x4100] ;  /* 0x004100050018783b */ /* 0x000fe20008004200 */
[----:B0-----:R-:W-:-:S02]  /*24d20*/  IMAD.MOV.U32 R3, RZ, RZ, R20 ;  /* 0x000000ffff037224 */ /* 0x001fc400078e0014 */
[----:B-1----:R-:W-:Y:S01]  /*24d30*/  IMAD.MOV.U32 R29, RZ, RZ, R21 ;  /* 0x000000ffff1d7224 */ /* 0x002fe200078e0015 */
[----:B------:R2:W-:Y:S01]  /*24d40*/  STL [R1+0xc], R23 ;  /* 0x00000c1701007387 */ /* 0x0005e20000100800 */
[----:B---3--:R-:W-:Y:S02]  /*24d50*/  IMAD.MOV.U32 R2, RZ, RZ, R22 ;  /* 0x000000ffff027224 */ /* 0x008fe400078e0016 */
[----:B--2---:R-:W-:Y:S01]  /*24d60*/  HMMA.16816.F32.BF16 R20, R8, R18, R4 ;  /* 0x000000120814723c */ /* 0x004fe20000041804 */
[----:B------:R-:W-:Y:S02]  /*24d70*/  IMAD.MOV.U32 R6, RZ, RZ, R17 ;  /* 0x000000ffff067224 */ /* 0x000fe400078e0011 */
[----:B----4-:R-:W-:Y:S01]  /*24d80*/  IMAD.MOV.U32 R7, RZ, RZ, R16 ;  /* 0x000000ffff077224 */ /* 0x010fe200078e0010 */
[----:B------:R-:W2:Y:S04]  /*24d90*/  LDL.LU R4, [R1+0x190] ;  /* 0x0001900001047983 */ /* 0x000ea80000300800 */
[----:B------:R-:W0:Y:S11]  /*24da0*/  LDSM.16.MT88.4 R16, [R0+UR5+0x4000] ;  /* 0x004000050010783b */ /* 0x000e360008004200 */
[----:B------:R-:W-:Y:S04]  /*24db0*/  STL.64 [R1+0xd0], R20 ;  /* 0x0000d01401007387 */ /* 0x000fe80000100a00 */
[----:B------:R-:W-:Y:S04]  /*24dc0*/  STL.64 [R1+0xd8], R22 ;  /* 0x0000d81601007387 */ /* 0x000fe80000100a00 */
[----:B------:R-:W2:Y:S04]  /*24dd0*/  LDL.LU R5, [R1+0x194] ;  /* 0x0001940001057983 */ /* 0x000ea80000300800 */
[----:B------:R-:W1:Y:S04]  /*24de0*/  LDSM.16.MT88.4 R20, [R0+UR5+0x4080] ;  /* 0x004080050014783b */ /* 0x000e680008004200 */
[----:B0-----:R-:W-:Y:S04]  /*24df0*/  STL.64 [R1+0x2160], R18 ;  /* 0x0021601201007387 */ /* 0x001fe80000100a00 */
[----:B------:R0:W-:Y:S04]  /*24e00*/  STL.64 [R1+0x2158], R16 ;  /* 0x0021581001007387 */ /* 0x0001e80000100a00 */
[----:B0-----:R-:W3:Y:S04]  /*24e10*/  LDL.LU R16, [R1+0x70] ;  /* 0x0000700001107983 */ /* 0x001ee80000300800 */
[----:B------:R-:W3:Y:S04]  /*24e20*/  LDL.LU R17, [R1+0x74] ;  /* 0x0000740001117983 */ /* 0x000ee80000300800 */
[----:B------:R-:W4:Y:S04]  /*24e30*/  LDL.LU R18, [R1+0x78] ;  /* 0x0000780001127983 */ /* 0x000f280000300800 */
[----:B------:R-:W4:Y:S04]  /*24e40*/  LDL.LU R19, [R1+0x7c] ;  /* 0x00007c0001137983 */ /* 0x000f280000300800 */
[----:B----4-:R-:W-:Y:S04]  /*24e50*/  STL.64 [R1+0x2200], R18 ;  /* 0x0022001201007387 */ /* 0x010fe80000100a00 */
[----:B---3--:R0:W-:Y:S04]  /*24e60*/  STL.64 [R1+0x21f8], R16 ;  /* 0x0021f81001007387 */ /* 0x0081e80000100a00 */
[----:B0-----:R-:W3:Y:S04]  /*24e70*/  LDL.LU R16, [R1+0x1b0] ;  /* 0x0001b00001107983 */ /* 0x001ee80000300800 */
[----:B------:R-:W3:Y:S04]  /*24e80*/  LDL.LU R17, [R1+0x1b4] ;  /* 0x0001b40001117983 */ /* 0x000ee80000300800 */
[----:B------:R-:W3:Y:S04]  /*24e90*/  LDL.LU R18, [R1+0x1b8] ;  /* 0x0001b80001127983 */ /* 0x000ee80000300800 */
[----:B------:R-:W3:Y:S04]  /*24ea0*/  LDL.LU R19, [R1+0x1bc] ;  /* 0x0001bc0001137983 */ /* 0x000ee80000300800 */
[----:B-1----:R0:W-:Y:S04]  /*24eb0*/  STL [R1+0x2144], R20 ;  /* 0x0021441401007387 */ /* 0x0021e80000100800 */
[----:B------:R1:W-:Y:S04]  /*24ec0*/  STL [R1+0x2140], R21 ;  /* 0x0021401501007387 */ /* 0x0003e80000100800 */
[----:B------:R4:W-:Y:S04]  /*24ed0*/  STL [R1+0x213c], R22 ;  /* 0x00213c1601007387 */ /* 0x0009e80000100800 */
[----:B------:R2:W-:Y:S04]  /*24ee0*/  STL [R1+0x2138], R23 ;  /* 0x0021381701007387 */ /* 0x0005e80000100800 */
[----:B0-----:R-:W3:Y:S04]  /*24ef0*/  LDL.LU R20, [R1+0x20] ;  /* 0x0000200001147983 */ /* 0x001ee80000300800 */
[----:B-1----:R-:W3:Y:S01]  /*24f00*/  LDL.LU R21, [R1+0x24] ;  /* 0x0000240001157983 */ /* 0x002ee20000300800 */
[----:B----4-:R-:W-:-:S02]  /*24f10*/  IMAD.MOV.U32 R22, RZ, RZ, R13 ;  /* 0x000000ffff167224 */ /* 0x010fc400078e000d */
[----:B--2---:R-:W-:Y:S01]  /*24f20*/  IMAD.MOV.U32 R23, RZ, RZ, R12 ;  /* 0x000000ffff177224 */ /* 0x004fe200078e000c */
[----:B------:R-:W2:Y:S04]  /*24f30*/  LDL.LU R13, [R1+0x222c] ;  /* 0x00222c00010d7983 */ /* 0x000ea80000300800 */
[----:B------:R-:W4:Y:S04]  /*24f40*/  LDL.LU R12, [R1+0x2228] ;  /* 0x00222800010c7983 */ /* 0x000f280000300800 */
[----:B------:R0:W-:Y:S04]  /*24f50*/  STL [R1+0x2110], R24 ;  /* 0x0021101801007387 */ /* 0x0001e80000100800 */
[----:B------:R1:W-:Y:S04]  /*24f60*/  STL [R1+0x210c], R25 ;  /* 0x00210c1901007387 */ /* 0x0003e80000100800 */
[----:B------:R2:W-:Y:S04]  /*24f70*/  STL [R1+0x2108], R26 ;  /* 0x0021081a01007387 */ /* 0x0005e80000100800 */
[----:B------:R4:W-:Y:S04]  /*24f80*/  STL [R1+0x2104], R27 ;  /* 0x0021041b01007387 */ /* 0x0009e80000100800 */
[----:B0-----:R-:W3:Y:S04]  /*24f90*/  LDL.LU R24, [R1+0x180] ;  /* 0x0001800001187983 */ /* 0x001ee80000300800 */
[----:B-1----:R-:W3:Y:S01]  /*24fa0*/  LDL.LU R25, [R1+0x184] ;  /* 0x0001840001197983 */ /* 0x002ee20000300800 */
[----:B--2---:R-:W-:-:S02]  /*24fb0*/  IMAD.MOV.U32 R26, RZ, RZ, R13 ;  /* 0x000000ffff1a7224 */ /* 0x004fc400078e000d */
[----:B----4-:R-:W-:Y:S02]  /*24fc0*/  IMAD.MOV.U32 R27, RZ, RZ, R12 ;  /* 0x000000ffff1b7224 */ /* 0x010fe400078e000c */
[----:B------:R-:W-:Y:S01]  /*24fd0*/  HMMA.16816.F32.BF16 R12, R8, R14, R4 ;  /* 0x0000000e080c723c */ /* 0x000fe20000041804 */
[----:B------:R-:W2:Y:S04]  /*24fe0*/  LDL.LU.64 R6, [R1+0x2220] ;  /* 0x0022200001067983 */ /* 0x000ea80000300a00 */
[----:B------:R-:W3:Y:S04]  /*24ff0*/  LDL.LU.64 R4, [R1+0x2218] ;  /* 0x0022180001047983 */ /* 0x000ee80000300a00 */
[----:B------:R-:W4:Y:S04]  /*25000*/  LDL.LU.64 R10, [R1+0x2210] ;  /* 0x00221000010a7983 */ /* 0x000f280000300a00 */
[----:B------:R-:W4:Y:S06]  /*25010*/  LDL.LU.64 R8, [R1+0x2208] ;  /* 0x0022080001087983 */ /* 0x000f2c0000300a00 */
[----:B------:R-:W-:Y:S04]  /*25020*/  STL.64 [R1+0xb0], R12 ;  /* 0x0000b00c01007387 */ /* 0x000fe80000100a00 */
[----:B------:R-:W-:Y:S04]  /*25030*/  STL.64 [R1+0xb8], R14 ;  /* 0x0000b80e01007387 */ /* 0x000fe80000100a00 */
[----:B------:R-:W0:Y:S04]  /*25040*/  LDSM.16.MT88.4 R12, [R0+UR5+0x4180] ;  /* 0x00418005000c783b */ /* 0x000e280008004200 */
[----:B------:R-:W-:Y:S04]  /*25050*/  STL [R1+0x2114], R0 ;  /* 0x0021140001007387 */ /* 0x000fe80000100800 */
[----:B0-----:R2:W-:Y:S04]  /*25060*/  STL.64 [R1+0x20d0], R14 ;  /* 0x0020d00e01007387 */ /* 0x0015e80000100a00 */
[----:B------:R4:W-:Y:S01]  /*25070*/  STL.64 [R1+0x20c8], R12 ;  /* 0x0020c80c01007387 */ /* 0x0009e20000100a00 */
[----:B---3--:R-:W-:Y:S01]  /*25080*/  HMMA.16816.F32.BF16 R16, R20, R4, R16 ;  /* 0x000000041410723c */ /* 0x008fe20000041810 */
[----:B--2---:R-:W-:-:S02]  /*25090*/  IMAD.MOV.U32 R14, RZ, RZ, R7 ;  /* 0x000000ffff0e7224 */ /* 0x004fc400078e0007 */
[----:B------:R-:W-:Y:S02]  /*250a0*/  IMAD.MOV.U32 R15, RZ, RZ, R6 ;  /* 0x000000ffff0f7224 */ /* 0x000fe400078e0006 */
[----:B----4-:R-:W-:-:S14]  /*250b0*/  IMAD.MOV.U32 R13, RZ, RZ, R10 ;  /* 0x000000ffff0d7224 */ /* 0x010fdc00078e000a */
[----:B------:R-:W-:Y:S01]  /*250c0*/  IMAD.MOV.U32 R6, RZ, RZ, R18 ;  /* 0x000000ffff067224 */ /* 0x000fe200078e0012 */
[----:B------:R0:W-:Y:S01]  /*250d0*/  STL [R1+0xa0], R16 ;  /* 0x0000a01001007387 */ /* 0x0001e20000100800 */
[----:B------:R-:W-:Y:S02]  /*250e0*/  IMAD.MOV.U32 R7, RZ, RZ, R19 ;  /* 0x000000ffff077224 */ /* 0x000fe400078e0013 */
[----:B------:R-:W-:Y:S01]  /*250f0*/  IMAD.MOV.U32 R10, RZ, RZ, R17 ;  /* 0x000000ffff0a7224 */ /* 0x000fe200078e0011 */
[----:B------:R-:W2:Y:S04]  /*25100*/  LDL.LU.64 R18, [R1+0x2200] ;  /* 0x0022000001127983 */ /* 0x000ea80000300a00 */
[----:B0-----:R-:W2:Y:S01]  /*25110*/  LDL.LU.64 R16, [R1+0x21f8] ;  /* 0x0021f80001107983 */ /* 0x001ea20000300a00 */
[----:B------:R-:W-:Y:S01]  /*25120*/  IMAD.MOV.U32 R12, RZ, RZ, R11 ;  /* 0x000000ffff0c7224 */ /* 0x000fe200078e000b */
[----:B------:R-:W-:Y:S02]  /*25130*/  HMMA.16816.F32.BF16 R20, R20, R8, R24 ;  /* 0x000000081414723c */ /* 0x000fe40000041818 */
[----:B------:R-:W-:Y:S04]  /*25140*/  STL [R1+0x2120], R7 ;  /* 0x0021200701007387 */ /* 0x000fe80000100800 */
[----:B------:R-:W-:Y:S04]  /*25150*/  STL [R1+0x211c], R6 ;  /* 0x00211c0601007387 */ /* 0x000fe80000100800 */
[----:B------:R-:W-:Y:S09]  /*25160*/  STL [R1+0x2118], R10 ;  /* 0x0021180a01007387 */ /* 0x000ff20000100800 */
[----:B------:R-:W-:-:S02]  /*25170*/  IMAD.MOV.U32 R26, RZ, RZ, R22 ;  /* 0x000000ffff1a7224 */ /* 0x000fc400078e0016 */
[----:B------:R-:W-:Y:S02]  /*25180*/  IMAD.MOV.U32 R27, RZ, RZ, R23 ;  /* 0x000000ffff1b7224 */ /* 0x000fe400078e0017 */
[----:B------:R-:W-:Y:S02]  /*25190*/  IMAD.MOV.U32 R24, RZ, RZ, R20 ;  /* 0x000000ffff187224 */ /* 0x000fe400078e0014 */
[----:B------:R-:W-:Y:S01]  /*251a0*/  IMAD.MOV.U32 R25, RZ, RZ, R21 ;  /* 0x000000ffff197224 */ /* 0x000fe200078e0015 */
[----:B------:R-:W-:Y:S04]  /*251b0*/  STL.64 [R1+0x2130], R26 ;  /* 0x0021301a01007387 */ /* 0x000fe80000100a00 */
[----:B------:R0:W-:Y:S01]  /*251c0*/  STL.64 [R1+0x2128], R24 ;  /* 0x0021281801007387 */ /* 0x0001e20000100a00 */
[----:B--2---:R-:W-:-:S15]  /*251d0*/  HMMA.16816.F32.BF16 R16, R12, R4, R16 ;  /* 0x000000040c10723c */ /* 0x004fde0000041810 */
[----:B------:R-:W-:-:S04]  /*251e0*/  NOP ;  /* 0x0000000000007918 */ /* 0x000fc80000000000 */
[----:B------:R1:W-:Y:S04]  /*251f0*/  STL [R1+0x74], R17 ;  /* 0x0000741101007387 */ /* 0x0003e80000100800 */
[----:B------:R2:W-:Y:S04]  /*25200*/  STL.64 [R1+0x78], R18 ;  /* 0x0000781201007387 */ /* 0x0005e80000100a00 */
[----:B------:R-:W-:Y:S04]  /*25210*/  STL.64 [R1+0x21c8], R14 ;  /* 0x0021c80e01007387 */ /* 0x000fe80000100a00 */
[----:B------:R-:W-:Y:S04]  /*25220*/  STL.64 [R1+0x21c0], R12 ;  /* 0x0021c00c01007387 */ /* 0x000fe80000100a00 */
[----:B------:R-:W-:Y:S04]  /*25230*/  STL.64 [R1+0x21b8], R4 ;  /* 0x0021b80401007387 */ /* 0x000fe80000100a00 */
[----:B0-----:R-:W3:Y:S04]  /*25240*/  LDL.LU R24, [R1+0x110] ;  /* 0x0001100001187983 */ /* 0x001ee80000300800 */
[----:B------:R-:W3:Y:S01]  /*25250*/  LDL.LU R25, [R1+0x114] ;  /* 0x0001140001197983 */ /* 0x000ee20000300800 */
[----:B------:R-:W-:-:S03]  /*25260*/  IMAD.MOV.U32 R11, RZ, RZ, R16 ;  /* 0x000000ffff0b7224 */ /* 0x000fc600078e0010 */
[----:B------:R-:W4:Y:S04]  /*25270*/  LDL.LU R26, [R1+0x118] ;  /* 0x00011800011a7983 */ /* 0x000f280000300800 */
[----:B------:R-:W4:Y:S01]  /*25280*/  LDL.LU R27, [R1+0x11c] ;  /* 0x00011c00011b7983 */ /* 0x000f220000300800 */
[----:B------:R-:W-:Y:S02]  /*25290*/  IMAD.MOV.U32 R16, RZ, RZ, R3 ;  /* 0x000000ffff107224 */ /* 0x000fe400078e0003 */
[----:B-1----:R-:W-:Y:S01]  /*252a0*/  IMAD.MOV.U32 R17, RZ, RZ, R29 ;  /* 0x000000ffff117224 */ /* 0x002fe200078e001d */
[----:B------:R-:W3:Y:S04]  /*252b0*/  LDL.LU R3, [R1+0x21f0] ;  /* 0x0021f00001037983 */ /* 0x000ee80000300800 */
[----:B------:R-:W3:Y:S01]  /*252c0*/  LDL.LU R29, [R1+0x21ec] ;  /* 0x0021ec00011d7983 */ /* 0x000ee20000300800 */
[----:B--2---:R-:W-:-:S03]  /*252d0*/  IMAD.MOV.U32 R18, RZ, RZ, R2 ;  /* 0x000000ffff127224 */ /* 0x004fc600078e0002 */
[----:B------:R-:W0:Y:S04]  /*252e0*/  LDSM.16.MT88.4 R12, [R28+UR5+0x6000] ;  /* 0x006000051c0c783b */ /* 0x000e280008004200 */
[----:B------:R-:W2:Y:S04]  /*252f0*/  LDL.LU R2, [R1+0x21e8] ;  /* 0x0021e80001027983 */ /* 0x000ea80000300800 */
[----:B------:R-:W2:Y:S04]  /*25300*/  LDL.LU R19, [R1+0xc] ;  /* 0x00000c0001137983 */ /* 0x000ea80000300800 */
[----:B--2---:R3:W-:Y:S04]  /*25310*/  STL.64 [R1+0x2190], R18 ;  /* 0x0021901201007387 */ /* 0x0047e80000100a00 */
[----:B------:R1:W-:Y:S01]  /*25320*/  STL.64 [R1+0x2188], R16 ;  /* 0x0021881001007387 */ /* 0x0003e20000100a00 */
[----:B---3--:R-:W-:-:S03]  /*25330*/  IMAD.MOV.U32 R18, RZ, RZ, R29 ;  /* 0x000000ffff127224 */ /* 0x008fc600078e001d */
[----:B-1----:R-:W2:Y:S01]  /*25340*/  LDL.LU R16, [R1+0x10] ;  /* 0x0000100001107983 */ /* 0x002ea20000300800 */
[----:B------:R-:W-:-:S03]  /*25350*/  IMAD.MOV.U32 R17, RZ, RZ, R3 ;  /* 0x000000ffff117224 */ /* 0x000fc600078e0003 */
[----:B------:R-:W3:Y:S04]  /*25360*/  LDL.LU R3, [R1+0x21e4] ;  /* 0x0021e40001037983 */ /* 0x000ee80000300800 */
[----:B------:R-:W2:Y:S04]  /*25370*/  LDL.LU R29, [R1+0x21e0] ;  /* 0x0021e000011d7983 */ /* 0x000ea80000300800 */
[----:B------:R-:W2:Y:S04]  /*25380*/  LDL.LU R4, [R1+0x60] ;  /* 0x0000600001047983 */ /* 0x000ea80000300800 */
[----:B------:R-:W2:Y:S04]  /*25390*/  LDL.LU R5, [R1+0x64] ;  /* 0x0000640001057983 */ /* 0x000ea80000300800 */
[----:B------:R-:W2:Y:S04]  /*253a0*/  LDL.LU R6, [R1+0x68] ;  /* 0x0000680001067983 */ /* 0x000ea80000300800 */
[----:B------:R-:W2:Y:S04]  /*253b0*/  LDL.LU R7, [R1+0x6c] ;  /* 0x00006c0001077983 */ /* 0x000ea80000300800 */
[----:B----4-:R-:W-:Y:S04]  /*253c0*/  STL.64 [R1+0x2150], R26 ;  /* 0x0021501a01007387 */ /* 0x010fe80000100a00 */
[----:B------:R1:W-:Y:S04]  /*253d0*/  STL.64 [R1+0x2148], R24 ;  /* 0x0021481801007387 */ /* 0x0003e80000100a00 */
[----:B-1----:R-:W4:Y:S04]  /*253e0*/  LDL.LU R24, [R1+0x150] ;  /* 0x0001500001187983 */ /* 0x002f280000300800 */
[----:B------:R-:W4:Y:S01]  /*253f0*/  LDL.LU R25, [R1+0x154] ;  /* 0x0001540001197983 */ /* 0x000f220000300800 */
[----:B---3--:R-:W-:-:S02]  /*25400*/  IMAD.MOV.U32 R27, RZ, RZ, R3 ;  /* 0x000000ffff1b7224 */ /* 0x008fc400078e0003 */
[----:B--2---:R-:W-:Y:S02]  /*25410*/  IMAD.MOV.U32 R26, RZ, RZ, R29 ;  /* 0x000000ffff1a7224 */ /* 0x004fe400078e001d */
[----:B------:R-:W2:Y:S04]  /*25420*/  LDL.LU R29, [R1+0x21dc] ;  /* 0x0021dc00011d7983 */ /* 0x000ea80000300800 */
[----:B------:R-:W3:Y:S04]  /*25430*/  LDL.LU R3, [R1+0x21d8] ;  /* 0x0021d80001037983 */ /* 0x000ee80000300800 */
[----:B------:R-:W-:Y:S04]  /*25440*/  STL.64 [R1+0x2170], R26 ;  /* 0x0021701a01007387 */ /* 0x000fe80000100a00 */
[----:B----4-:R1:W-:Y:S04]  /*25450*/  STL.64 [R1+0x2168], R24 ;  /* 0x0021681801007387 */ /* 0x0103e80000100a00 */
[----:B-1----:R-:W4:Y:S04]  /*25460*/  LDL.LU R24, [R1+0x50] ;  /* 0x0000500001187983 */ /* 0x002f280000300800 */
[----:B------:R-:W4:Y:S04]  /*25470*/  LDL.LU R25, [R1+0x54] ;  /* 0x0000540001197983 */ /* 0x000f280000300800 */
[----:B------:R-:W2:Y:S04]  /*25480*/  LDL.LU R26, [R1+0x58] ;  /* 0x00005800011a7983 */ /* 0x000ea80000300800 */
[----:B------:R-:W2:Y:S04]  /*25490*/  LDL.LU R27, [R1+0x5c] ;  /* 0x00005c00011b7983 */ /* 0x000ea80000300800 */
[----:B--2---:R-:W-:Y:S04]  /*254a0*/  STL.64 [R1+0x2180], R26 ;  /* 0x0021801a01007387 */ /* 0x004fe80000100a00 */
[----:B----4-:R1:W-:Y:S04]  /*254b0*/  STL.64 [R1+0x2178], R24 ;  /* 0x0021781801007387 */ /* 0x0103e80000100a00 */
[----:B-1----:R-:W2:Y:S04]  /*254c0*/  LDL.LU R24, [R1+0x160] ;  /* 0x0001600001187983 */ /* 0x002ea80000300800 */
[----:B------:R-:W2:Y:S01]  /*254d0*/  LDL.LU R25, [R1+0x164] ;  /* 0x0001640001197983 */ /* 0x000ea20000300800 */
[----:B---3--:R-:W-:-:S02]  /*254e0*/  IMAD.MOV.U32 R26, RZ, RZ, R3 ;  /* 0x000000ffff1a7224 */ /* 0x008fc400078e0003 */
[----:B------:R-:W-:Y:S01]  /*254f0*/  IMAD.MOV.U32 R27, RZ, RZ, R29 ;  /* 0x000000ffff1b7224 */ /* 0x000fe200078e001d */
[----:B------:R-:W3:Y:S04]  /*25500*/  LDL.LU R3, [R1+0x21d4] ;  /* 0x0021d40001037983 */ /* 0x000ee80000300800 */
[----:B------:R-:W4:Y:S04]  /*25510*/  LDL.LU R29, [R1+0x21d0] ;  /* 0x0021d000011d7983 */ /* 0x000f280000300800 */
[----:B------:R-:W-:Y:S04]  /*25520*/  STL.64 [R1+0x21a0], R26 ;  /* 0x0021a01a01007387 */ /* 0x000fe80000100a00 */
[----:B--2---:R1:W-:Y:S04]  /*25530*/  STL.64 [R1+0x2198], R24 ;  /* 0x0021981801007387 */ /* 0x0043e80000100a00 */
[----:B-1----:R-:W2:Y:S04]  /*25540*/  LDL.LU R24, [R1+0x170] ;  /* 0x0001700001187983 */ /* 0x002ea80000300800 */
[----:B------:R-:W2:Y:S04]  /*25550*/  LDL.LU R25, [R1+0x174] ;  /* 0x0001740001197983 */ /* 0x000ea80000300800 */
[----:B------:R-:W2:Y:S04]  /*25560*/  LDL.LU R26, [R1+0x178] ;  /* 0x00017800011a7983 */ /* 0x000ea80000300800 */
[----:B------:R-:W2:Y:S01]  /*25570*/  LDL.LU R27, [R1+0x17c] ;  /* 0x00017c00011b7983 */ /* 0x000ea20000300800 */
[----:B0-----:R-:W-:-:S02]  /*25580*/  IMAD.MOV.U32 R22, RZ, RZ, R14 ;  /* 0x000000ffff167224 */ /* 0x001fc400078e000e */
[----:B------:R-:W-:Y:S02]  /*25590*/  IMAD.MOV.U32 R23, RZ, RZ, R15 ;  /* 0x000000ffff177224 */ /* 0x000fe400078e000f */
[----:B------:R-:W-:Y:S02]  /*255a0*/  IMAD.MOV.U32 R20, RZ, RZ, R12 ;  /* 0x000000ffff147224 */ /* 0x000fe400078e000c */
[----:B------:R-:W-:Y:S01]  /*255b0*/  IMAD.MOV.U32 R21, RZ, RZ, R13 ;  /* 0x000000ffff157224 */ /* 0x000fe200078e000d */
[----:B--2---:R-:W-:Y:S04]  /*255c0*/  STL.64 [R1+0x21b0], R26 ;  /* 0x0021b01a01007387 */ /* 0x004fe80000100a00 */
[----:B------:R0:W-:Y:S04]  /*255d0*/  STL.64 [R1+0x21a8], R24 ;  /* 0x0021a81801007387 */ /* 0x0001e80000100a00 */
[----:B0-----:R-:W2:Y:S04]  /*255e0*/  LDL.LU R24, [R1+0x1a0] ;  /* 0x0001a00001187983 */ /* 0x001ea80000300800 */
[----:B------:R-:W2:Y:S04]  /*255f0*/  LDL.LU R25, [R1+0x1a4] ;  /* 0x0001a40001197983 */ /* 0x000ea80000300800 */
[----:B------:R-:W2:Y:S04]  /*25600*/  LDL.LU.64 R14, [R1+0x21c8] ;  /* 0x0021c800010e7983 */ /* 0x000ea80000300a00 */
[----:B------:R-:W2:Y:S02]  /*25610*/  LDL.LU.64 R12, [R1+0x21c0] ;  /* 0x0021c000010c7983 */ /* 0x000ea40000300a00 */
[----:B--2---:R-:W-:-:S15]  /*25620*/  HMMA.16816.F32.BF16 R4, R12, R8, R4 ;  /* 0x000000080c04723c */ /* 0x004fde0000041804 */
[----:B------:R-:W-:-:S04]  /*25630*/  NOP ;  /* 0x0000000000007918 */ /* 0x000fc80000000000 */
[----:B------:R-:W-:Y:S02]  /*25640*/  IMAD.MOV.U32 R15, RZ, RZ, R4 ;  /* 0x000000ffff0f7224 */ /* 0x000fe400078e0004 */
[----:B------:R-:W-:Y:S02]  /*25650*/  IMAD.MOV.U32 R14, RZ, RZ, R5 ;  /* 0x000000ffff0e7224 */ /* 0x000fe400078e0005 */
[----:B------:R-:W-:Y:S02]  /*25660*/  IMAD.MOV.U32 R13, RZ, RZ, R6 ;  /* 0x000000ffff0d7224 */ /* 0x000fe400078e0006 */
[----:B------:R-:W-:Y:S02]  /*25670*/  IMAD.MOV.U32 R12, RZ, RZ, R7 ;  /* 0x000000ffff0c7224 */ /* 0x000fe400078e0007 */
[----:B------:R-:W0:Y:S04]  /*25680*/  LDSM.16.MT88.4 R4, [R28+UR5+0x6080] ;  /* 0x006080051c04783b */ /* 0x000e280008004200 */
[----:B------:R0:W-:Y:S04]  /*25690*/  STL.64 [R1+0x20e0], R14 ;  /* 0x0020e00e01007387 */ /* 0x0001e80000100a00 */
[----:B------:R1:W-:Y:S01]  /*256a0*/  STL.64 [R1+0x20d8], R12 ;  /* 0x0020d80c01007387 */ /* 0x0003e20000100a00 */
[----:B0-----:R-:W-:-:S02]  /*256b0*/  IMAD.MOV.U32 R15, RZ, RZ, R4 ;  /* 0x000000ffff0f7224 */ /* 0x001fc400078e0004 */
[----:B------:R-:W-:Y:S02]  /*256c0*/  IMAD.MOV.U32 R14, RZ, RZ, R5 ;  /* 0x000000ffff0e7224 */ /* 0x000fe400078e0005 */
[----:B------:R-:W2:Y:S01]  /*256d0*/  LDL.LU.64 R4, [R1+0x21b8] ;  /* 0x0021b80001047983 */ /* 0x000ea20000300a00 */
[----:B------:R-:W-:Y:S02]  /*256e0*/  IMAD.MOV.U32 R19, RZ, RZ, R2 ;  /* 0x000000ffff137224 */ /* 0x000fe400078e0002 */
[----:B----4-:R-:W-:Y:S02]  /*256f0*/  IMAD.MOV.U32 R26, RZ, RZ, R29 ;  /* 0x000000ffff1a7224 */ /* 0x010fe400078e001d */
[----:B---3--:R-:W-:Y:S02]  /*25700*/  IMAD.MOV.U32 R27, RZ, RZ, R3 ;  /* 0x000000ffff1b7224 */ /* 0x008fe400078e0003 */
[----:B-1----:R-:W-:Y:S02]  /*25710*/  IMAD.MOV.U32 R13, RZ, RZ, R6 ;  /* 0x000000ffff0d7224 */ /* 0x002fe400078e0006 */
[----:B------:R-:W-:-:S03]  /*25720*/  IMAD.MOV.U32 R12, RZ, RZ, R7 ;  /* 0x000000ffff0c7224 */ /* 0x000fc600078e0007 */
[----:B--2---:R-:W-:-:S15]  /*25730*/  HMMA.16816.F32.BF16 R24, R16, R4, R24 ;  /* 0x000000041018723c */ /* 0x004fde0000041818 */
[----:B------:R-:W-:-:S04]  /*25740*/  NOP ;  /* 0x0000000000007918 */ /* 0x000fc80000000000 */
[----:B------:R-:W-:Y:S02]  /*25750*/  IMAD.MOV.U32 R10, RZ, RZ, R26 ;  /* 0x000000ffff0a7224 */ /* 0x000fe400078e001a */
[----:B------:R-:W-:Y:S02]  /*25760*/  IMAD.MOV.U32 R0, RZ, RZ, R27 ;  /* 0x000000ffff007224 */ /* 0x000fe400078e001b */
[----:B------:R-:W-:Y:S02]  /*25770*/  IMAD.MOV.U32 R7, RZ, RZ, R24 ;  /* 0x000000ffff077224 */ /* 0x000fe400078e0018 */
[----:B------:R-:W-:Y:S01]  /*25780*/  IMAD.MOV.U32 R6, RZ, RZ, R25 ;  /* 0x000000ffff067224 */ /* 0x000fe200078e0019 */
[----:B------:R-:W2:Y:S04]  /*25790*/  LDL.LU.64 R26, [R1+0x21b0] ;  /* 0x0021b000011a7983 */ /* 0x000ea80000300a00 */
[----:B------:R-:W2:Y:S02]  /*257a0*/  LDL.LU.64 R24, [R1+0x21a8] ;  /* 0x0021a80001187983 */ /* 0x000ea40000300a00 */
        /* <DEDUP_REMOVED lines=34> */
[----:B------:R-:W2:-:S15]  /*259d0*/  LDL.LU R24, [R1+0xf0] ;  /* 0x0000f00001187983 */ /* 0x000e9e0000300800 */
[----:B------:R-:W-:Y:S02]  /*259e0*/  NOP ;  /* 0x0000000000007918 */ /* 0x000fe40000000000 */
[----:B------:R0:W-:Y:S04]  /*259f0*/  STL.64 [R1+0x160], R16 ;  /* 0x0001601001007387 */ /* 0x0001e80000100a00 */
[----:B------:R1:W-:Y:S04]  /*25a00*/  STL.64 [R1+0x168], R18 ;  /* 0x0001681201007387 */ /* 0x0003e80000100a00 */
[----:B------:R-:W2:Y:S04]  /*25a10*/  LDL.LU R25, [R1+0xf4] ;  /* 0x0000f40001197983 */ /* 0x000ea80000300800 */
[----:B------:R-:W2:Y:S04]  /*25a20*/  LDL.LU R26, [R1+0xf8] ;  /* 0x0000f800011a7983 */ /* 0x000ea80000300800 */
[----:B------:R-:W2:Y:S01]  /*25a30*/  LDL.LU R27, [R1+0xfc] ;  /* 0x0000fc00011b7983 */ /* 0x000ea20000300800 */
[----:B0-----:R-:W-:-:S02]  /*25a40*/  IMAD.MOV.U32 R16, RZ, RZ, R15 ;  /* 0x000000ffff107224 */ /* 0x001fc400078e000f */
[----:B-1----:R-:W-:Y:S02]  /*25a50*/  IMAD.MOV.U32 R18, RZ, RZ, R13 ;  /* 0x000000ffff127224 */ /* 0x002fe400078e000d */
[----:B------:R-:W-:Y:S02]  /*25a60*/  IMAD.MOV.U32 R19, RZ, RZ, R12 ;  /* 0x000000ffff137224 */ /* 0x000fe400078e000c */
[----:B------:R-:W-:-:S03]  /*25a70*/  IMAD.MOV.U32 R17, RZ, RZ, R14 ;  /* 0x000000ffff117224 */ /* 0x000fc600078e000e */
[----:B------:R-:W-:Y:S04]  /*25a80*/  STL.64 [R1+0x2078], R18 ;  /* 0x0020781201007387 */ /* 0x000fe80000100a00 */
[----:B------:R0:W-:Y:S02]  /*25a90*/  STL.64 [R1+0x2070], R16 ;  /* 0x0020701001007387 */ /* 0x0001e40000100a00 */
[----:B0-----:R-:W-:Y:S02]  /*25aa0*/  IMAD.MOV.U32 R16, RZ, RZ, R20 ;  /* 0x000000ffff107224 */ /* 0x001fe400078e0014 */
[----:B------:R-:W-:Y:S01]  /*25ab0*/  IMAD.MOV.U32 R17, RZ, RZ, R21 ;  /* 0x000000ffff117224 */ /* 0x000fe200078e0015 */
[----:B------:R-:W3:Y:S04]  /*25ac0*/  LDL.LU R20, [R1+0x2144] ;  /* 0x0021440001147983 */ /* 0x000ee80000300800 */
[----:B------:R-:W3:Y:S01]  /*25ad0*/  LDL.LU R21, [R1+0x2140] ;  /* 0x0021400001157983 */ /* 0x000ee20000300800 */
[----:B------:R-:W-:-:S02]  /*25ae0*/  IMAD.MOV.U32 R18, RZ, RZ, R22 ;  /* 0x000000ffff127224 */ /* 0x000fc400078e0016 */
[----:B------:R-:W-:Y:S01]  /*25af0*/  IMAD.MOV.U32 R19, RZ, RZ, R23 ;  /* 0x000000ffff137224 */ /* 0x000fe200078e0017 */
[----:B------:R-:W3:Y:S04]  /*25b00*/  LDL.LU R22, [R1+0x213c] ;  /* 0x00213c0001167983 */ /* 0x000ee80000300800 */
[----:B------:R-:W3:Y:S04]  /*25b10*/  LDL.LU R23, [R1+0x2138] ;  /* 0x0021380001177983 */ /* 0x000ee80000300800 */
[----:B------:R-:W4:Y:S04]  /*25b20*/  LDL.LU R12, [R1+0xc0] ;  /* 0x0000c000010c7983 */ /* 0x000f280000300800 */
[----:B------:R-:W4:Y:S04]  /*25b30*/  LDL.LU R13, [R1+0xc4] ;  /* 0x0000c400010d7983 */ /* 0x000f280000300800 */
[----:B------:R-:W2:Y:S04]  /*25b40*/  LDL.LU R14, [R1+0xc8] ;  /* 0x0000c800010e7983 */ /* 0x000ea80000300800 */
[----:B------:R-:W2:Y:S04]  /*25b50*/  LDL.LU R15, [R1+0xcc] ;  /* 0x0000cc00010f7983 */ /* 0x000ea80000300800 */
[----:B--2---:R-:W-:Y:S04]  /*25b60*/  STL.64 [R1+0x20f0], R14 ;  /* 0x0020f00e01007387 */ /* 0x004fe80000100a00 */
[----:B----4-:R0:W-:Y:S04]  /*25b70*/  STL.64 [R1+0x20e8], R12 ;  /* 0x0020e80c01007387 */ /* 0x0101e80000100a00 */
[----:B0-----:R-:W2:Y:S04]  /*25b80*/  LDL.LU R12, [R1+0xe0] ;  /* 0x0000e000010c7983 */ /* 0x001ea80000300800 */
[----:B------:R-:W2:Y:S04]  /*25b90*/  LDL.LU R13, [R1+0xe4] ;  /* 0x0000e400010d7983 */ /* 0x000ea80000300800 */
[----:B------:R-:W2:Y:S04]  /*25ba0*/  LDL.LU R14, [R1+0xe8] ;  /* 0x0000e800010e7983 */ /* 0x000ea80000300800 */
[----:B------:R-:W2:Y:S04]  /*25bb0*/  LDL.LU R15, [R1+0xec] ;  /* 0x0000ec00010f7983 */ /* 0x000ea80000300800 */
[----:B------:R-:W-:Y:S04]  /*25bc0*/  STL.64 [R1+0x20b0], R18 ;  /* 0x0020b01201007387 */ /* 0x000fe80000100a00 */
[----:B------:R0:W-:Y:S04]  /*25bd0*/  STL.64 [R1+0x20a8], R16 ;  /* 0x0020a81001007387 */ /* 0x0001e80000100a00 */
[----:B0-----:R-:W3:Y:S04]  /*25be0*/  LDL.LU R16, [R1+0x100] ;  /* 0x0001000001107983 */ /* 0x001ee80000300800 */
[----:B------:R-:W3:Y:S04]  /*25bf0*/  LDL.LU R17, [R1+0x104] ;  /* 0x0001040001117983 */ /* 0x000ee80000300800 */
[----:B------:R-:W3:Y:S04]  /*25c00*/  LDL.LU R18, [R1+0x108] ;  /* 0x0001080001127983 */ /* 0x000ee80000300800 */
[----:B------:R-:W3:Y:S02]  /*25c10*/  LDL.LU R19, [R1+0x10c] ;  /* 0x00010c0001137983 */ /* 0x000ee40000300800 */
[----:B---3--:R-:W-:-:S15]  /*25c20*/  HMMA.16816.F32.BF16 R16, R20, R4, R16 ;  /* 0x000000041410723c */ /* 0x008fde0000041810 */
[----:B------:R-:W-:-:S04]  /*25c30*/  NOP ;  /* 0x0000000000007918 */ /* 0x000fc80000000000 */
[----:B------:R0:W-:Y:S04]  /*25c40*/  STL.64 [R1+0x150], R16 ;  /* 0x0001501001007387 */ /* 0x0001e80000100a00 */
[----:B------:R1:W-:Y:S04]  /*25c50*/  STL.64 [R1+0x158], R18 ;  /* 0x0001581201007387 */ /* 0x0003e80000100a00 */
[----:B0-----:R-:W3:Y:S04]  /*25c60*/  LDL.LU R16, [R1+0xb0] ;  /* 0x0000b00001107983 */ /* 0x001ee80000300800 */
[----:B------:R-:W3:Y:S04]  /*25c70*/  LDL.LU R17, [R1+0xb4] ;  /* 0x0000b40001117983 */ /* 0x000ee80000300800 */
[----:B-1----:R-:W4:Y:S04]  /*25c80*/  LDL.LU R18, [R1+0xb8] ;  /* 0x0000b80001127983 */ /* 0x002f280000300800 */
[----:B------:R-:W4:Y:S01]  /*25c90*/  LDL.LU R19, [R1+0xbc] ;  /* 0x0000bc0001137983 */ /* 0x000f220000300800 */
[----:B------:R-:W-:Y:S03]  /*25ca0*/  HMMA.16816.F32.BF16 R20, R20, R8, R24 ;  /* 0x000000081414723c */ /* 0x000fe60000041818 */
[----:B----4-:R-:W-:Y:S04]  /*25cb0*/  STL.64 [R1+0x20c0], R18 ;  /* 0x0020c01201007387 */ /* 0x010fe80000100a00 */
[----:B---3--:R0:W-:Y:S04]  /*25cc0*/  STL.64 [R1+0x20b8], R16 ;  /* 0x0020b81001007387 */ /* 0x0081e80000100a00 */
[----:B0-----:R-:W3:Y:S04]  /*25cd0*/  LDL.LU R16, [R1+0xd0] ;  /* 0x0000d00001107983 */ /* 0x001ee80000300800 */
[----:B------:R-:W3:Y:S04]  /*25ce0*/  LDL.LU R17, [R1+0xd4] ;  /* 0x0000d40001117983 */ /* 0x000ee80000300800 */
[----:B------:R-:W3:Y:S04]  /*25cf0*/  LDL.LU R18, [R1+0xd8] ;  /* 0x0000d80001127983 */ /* 0x000ee80000300800 */
[----:B------:R-:W3:Y:S04]  /*25d00*/  LDL.LU R19, [R1+0xdc] ;  /* 0x0000dc0001137983 */ /* 0x000ee80000300800 */
[----:B------:R-:W4:Y:S04]  /*25d10*/  LDL.LU.64 R26, [R1+0x2130] ;  /* 0x00213000011a7983 */ /* 0x000f280000300a00 */
[----:B------:R-:W2:Y:S04]  /*25d20*/  LDL.LU.64 R24, [R1+0x2128] ;  /* 0x0021280001187983 */ /* 0x000ea80000300a00 */
[----:B------:R0:W-:Y:S04]  /*25d30*/  STL.64 [R1+0x180], R20 ;  /* 0x0001801401007387 */ /* 0x0001e80000100a00 */
[----:B------:R1:W-:Y:S01]  /*25d40*/  STL.64 [R1+0x188], R22 ;  /* 0x0001881601007387 */ /* 0x0003e20000100a00 */
[----:B0-----:R-:W-:-:S02]  /*25d50*/  IMAD.MOV.U32 R20, RZ, RZ, R7 ;  /* 0x000000ffff147224 */ /* 0x001fc400078e0007 */
[----:B-1----:R-:W-:Y:S02]  /*25d60*/  IMAD.MOV.U32 R22, RZ, RZ, R10 ;  /* 0x000000ffff167224 */ /* 0x002fe400078e000a */
[----:B------:R-:W-:Y:S01]  /*25d70*/  IMAD.MOV.U32 R23, RZ, RZ, R0 ;  /* 0x000000ffff177224 */ /* 0x000fe200078e0000 */
[----:B------:R-:W3:Y:S01]  /*25d80*/  LDL.LU R7, [R1+0x2120] ;  /* 0x0021200001077983 */ /* 0x000ee20000300800 */
[----:B------:R-:W-:-:S03]  /*25d90*/  IMAD.MOV.U32 R21, RZ, RZ, R6 ;  /* 0x000000ffff157224 */ /* 0x000fc600078e0006 */
[----:B------:R-:W3:Y:S04]  /*25da0*/  LDL.LU R6, [R1+0x211c] ;  /* 0x00211c0001067983 */ /* 0x000ee80000300800 */
[----:B------:R-:W3:Y:S04]  /*25db0*/  LDL.LU R10, [R1+0x2118] ;  /* 0x00211800010a7983 */ /* 0x000ee80000300800 */
[----:B------:R-:W3:Y:S04]  /*25dc0*/  LDL.LU R0, [R1+0x2114] ;  /* 0x0021140001007983 */ /* 0x000ee80000300800 */
[----:B------:R-:W-:Y:S04]  /*25dd0*/  STL.64 [R1+0x2088], R22 ;  /* 0x0020881601007387 */ /* 0x000fe80000100a00 */
[----:B------:R2:W-:Y:S02]  /*25de0*/  STL.64 [R1+0x2080], R20 ;  /* 0x0020801401007387 */ /* 0x0005e40000100a00 */
[----:B--2---:R-:W-:-:S02]  /*25df0*/  IMAD.MOV.U32 R20, RZ, RZ, R24 ;  /* 0x000000ffff147224 */ /* 0x004fc400078e0018 */
[----:B------:R-:W-:Y:S01]  /*25e00*/  IMAD.MOV.U32 R21, RZ, RZ, R25 ;  /* 0x000000ffff157224 */ /* 0x000fe200078e0019 */
[----:B------:R-:W2:Y:S04]  /*25e10*/  LDL.LU R24, [R1+0x2110] ;  /* 0x0021100001187983 */ /* 0x000ea80000300800 */
[----:B------:R-:W2:Y:S01]  /*25e20*/  LDL.LU R25, [R1+0x210c] ;  /* 0x00210c0001197983 */ /* 0x000ea20000300800 */
[----:B----4-:R-:W-:Y:S02]  /*25e30*/  IMAD.MOV.U32 R22, RZ, RZ, R26 ;  /* 0x000000ffff167224 */ /* 0x010fe400078e001a */
[----:B------:R-:W-:Y:S01]  /*25e40*/  IMAD.MOV.U32 R23, RZ, RZ, R27 ;  /* 0x000000ffff177224 */ /* 0x000fe200078e001b */
[----:B------:R-:W2:Y:S04]  /*25e50*/  LDL.LU R26, [R1+0x2108] ;  /* 0x00210800011a7983 */ /* 0x000ea80000300800 */
[----:B------:R-:W2:Y:S04]  /*25e60*/  LDL.LU R27, [R1+0x2104] ;  /* 0x00210400011b7983 */ /* 0x000ea80000300800 */
[----:B------:R3:W-:Y:S04]  /*25e70*/  STL.64 [R1+0x2098], R22 ;  /* 0x0020981601007387 */ /* 0x0007e80000100a00 */
[----:B------:R0:W-:Y:S01]  /*25e80*/  STL.64 [R1+0x2090], R20 ;  /* 0x0020901401007387 */ /* 0x0001e20000100a00 */
[----:B---3--:R-:W-:-:S03]  /*25e90*/  IMAD.MOV.U32 R22, RZ, RZ, R6 ;  /* 0x000000ffff167224 */ /* 0x008fc600078e0006 */
[----:B0-----:R-:W3:Y:S01]  /*25ea0*/  LDL.LU R20, [R1+0xa0] ;  /* 0x0000a00001147983 */ /* 0x001ee20000300800 */
[----:B------:R-:W-:-:S03]  /*25eb0*/  IMAD.MOV.U32 R21, RZ, RZ, R10 ;  /* 0x000000ffff157224 */ /* 0x000fc600078e000a */
[----:B------:R-:W4:Y:S04]  /*25ec0*/  LDL.LU R10, [R1+0x2100] ;  /* 0x00210000010a7983 */ /* 0x000f280000300800 */
[----:B------:R-:W3:Y:S01]  /*25ed0*/  LDL.LU R6, [R1+0x20fc] ;  /* 0x0020fc0001067983 */ /* 0x000ee20000300800 */
[----:B------:R-:W-:-:S03]  /*25ee0*/  IMAD.MOV.U32 R23, RZ, RZ, R7 ;  /* 0x000000ffff177224 */ /* 0x000fc600078e0007 */
[----:B------:R-:W3:Y:S01]  /*25ef0*/  LDL.LU R7, [R1+0x20f8] ;  /* 0x0020f80001077983 */ /* 0x000ee20000300800 */
        /* <DEDUP_REMOVED lines=8> */
[----:B------:R-:W3:-:S13]  /*25f80*/  LDL.LU.64 R12, [R1+0x20d8] ;  /* 0x0020d800010c7983 */ /* 0x000eda0000300a00 */
[----:B------:R2:W-:Y:S04]  /*25f90*/  STL.64 [R1+0x170], R24 ;  /* 0x0001701801007387 */ /* 0x0005e80000100a00 */
[----:B------:R3:W-:Y:S01]  /*25fa0*/  STL.64 [R1+0x178], R26 ;  /* 0x0001781a01007387 */ /* 0x0007e20000100a00 */
[----:B--2---:R-:W-:Y:S02]  /*25fb0*/  IMAD.MOV.U32 R24, RZ, RZ, R15 ;  /* 0x000000ffff187224 */ /* 0x004fe400078e000f */
[----:B------:R-:W-:Y:S02]  /*25fc0*/  IMAD.MOV.U32 R25, RZ, RZ, R14 ;  /* 0x000000ffff197224 */ /* 0x000fe400078e000e */
[----:B---3--:R-:W-:Y:S02]  /*25fd0*/  IMAD.MOV.U32 R26, RZ, RZ, R13 ;  /* 0x000000ffff1a7224 */ /* 0x008fe400078e000d */
[----:B------:R-:W-:-:S02]  /*25fe0*/  IMAD.MOV.U32 R27, RZ, RZ, R12 ;  /* 0x000000ffff1b7224 */ /* 0x000fc400078e000c */
[----:B------:R-:W0:Y:S04]  /*25ff0*/  LDSM.16.MT88.4 R12, [R28+UR5+0x6180] ;  /* 0x006180051c0c783b */ /* 0x000e280008004200 */
[----:B0-----:R-:W-:Y:S04]  /*26000*/  STL.64 [R1+0x20], R12 ;  /* 0x0000200c01007387 */ /* 0x001fe80000100a00 */
[----:B------:R-:W-:Y:S04]  /*26010*/  STL.64 [R1+0x28], R14 ;  /* 0x0000280e01007387 */ /* 0x000fe80000100a00 */
[----:B------:R-:W0:Y:S04]  /*26020*/  LDSM.16.MT88.4 R12, [R0+UR5+0x6000] ;  /* 0x00600005000c783b */ /* 0x000e280008004200 */
[----:B0-----:R-:W-:Y:S04]  /*26030*/  STL.64 [R1+0x10], R12 ;  /* 0x0000100c01007387 */ /* 0x001fe80000100a00 */
[----:B------:R0:W-:Y:S04]  /*26040*/  STL.64 [R1+0x18], R14 ;  /* 0x0000180e01007387 */ /* 0x0001e80000100a00 */
[----:B0-----:R-:W2:Y:S04]  /*26050*/  LDL.LU.64 R14, [R1+0x20d0] ;  /* 0x0020d000010e7983 */ /* 0x001ea80000300a00 */
[----:B------:R-:W2:Y:S02]  /*26060*/  LDL.LU.64 R12, [R1+0x20c8] ;  /* 0x0020c800010c7983 */ /* 0x000ea40000300a00 */
        /* <DEDUP_REMOVED lines=10> */
[----:B0-----:R-:W2:Y:S02]  /*26110*/  LDL.LU.64 R16, [R1+0x20b8] ;  /* 0x0020b80001107983 */ /* 0x001ea40000300a00 */
[----:B--2---:R-:W-:Y:S02]  /*26120*/  HMMA.16816.F32.BF16 R12, R12, R8, R16 ;  /* 0x000000080c0c723c */ /* 0x004fe40000041810 */
[----:B------:R-:W2:Y:S04]  /*26130*/  LDL.LU.64 R18, [R1+0x20b0] ;  /* 0x0020b00001127983 */ /* 0x000ea80000300a00 */
[----:B------:R-:W2:-:S13]  /*26140*/  LDL.LU.64 R16, [R1+0x20a8] ;  /* 0x0020a80001107983 */ /* 0x000e9a0000300a00 */
[----:B------:R0:W-:Y:S04]  /*26150*/  STL.64 [R1+0x1b0], R12 ;  /* 0x0001b00c01007387 */ /* 0x0001e80000100a00 */
[----:B------:R1:W-:Y:S01]  /*26160*/  STL.64 [R1+0x1b8], R14 ;  /* 0x0001b80e01007387 */ /* 0x0003e20000100a00 */
[----:B0-----:R-:W-:-:S03]  /*26170*/  IMAD.MOV.U32 R12, RZ, RZ, R11 ;  /* 0x000000ffff0c7224 */ /* 0x001fc600078e000b */
[----:B------:R-:W4:Y:S04]  /*26180*/  LDL.LU R11, [R1+0x20a0] ;  /* 0x0020a000010b7983 */ /* 0x000f280000300800 */
[----:B------:R-:W3:Y:S04]  /*26190*/  LDL.LU R13, [R1+0x74] ;  /* 0x00007400010d7983 */ /* 0x000ee80000300800 */
[----:B-1----:R-:W3:Y:S04]  /*261a0*/  LDL.LU R14, [R1+0x78] ;  /* 0x00007800010e7983 */ /* 0x002ee80000300800 */
[----:B------:R-:W3:Y:S01]  /*261b0*/  LDL.LU R15, [R1+0x7c] ;  /* 0x00007c00010f7983 */ /* 0x000ee20000300800 */
[----:B--2---:R-:W-:-:S15]  /*261c0*/  HMMA.16816.F32.BF16 R20, R16, R6, R20 ;  /* 0x000000061014723c */ /* 0x004fde0000041814 */
[----:B------:R-:W-:-:S04]  /*261d0*/  NOP ;  /* 0x0000000000007918 */ /* 0x000fc80000000000 */
[----:B------:R-:W-:Y:S04]  /*261e0*/  STL.64 [R1+0x1a0], R20 ;  /* 0x0001a01401007387 */ /* 0x000fe80000100a00 */
[----:B------:R0:W-:Y:S04]  /*261f0*/  STL.64 [R1+0x1a8], R22 ;  /* 0x0001a81601007387 */ /* 0x0001e80000100a00 */
[----:B0-----:R-:W4:Y:S04]  /*26200*/  LDL.LU.64 R22, [R1+0x2098] ;  /* 0x0020980001167983 */ /* 0x001f280000300a00 */
[----:B------:R-:W4:Y:S02]  /*26210*/  LDL.LU.64 R20, [R1+0x2090] ;  /* 0x0020900001147983 */ /* 0x000f240000300a00 */
[----:B----4-:R-:W-:Y:S02]  /*26220*/  HMMA.16816.F32.BF16 R16, R16, R10, R20 ;  /* 0x0000000a1010723c */ /* 0x010fe40000041814 */
[----:B------:R-:W2:Y:S04]  /*26230*/  LDL.LU.64 R22, [R1+0x2088] ;  /* 0x0020880001167983 */ /* 0x000ea80000300a00 */
[----:B------:R-:W2:-:S13]  /*26240*/  LDL.LU.64 R20, [R1+0x2080] ;  /* 0x0020800001147983 */ /* 0x000e9a0000300a00 */
[----:B------:R-:W-:Y:S04]  /*26250*/  STL.64 [R1+0x130], R16 ;  /* 0x0001301001007387 */ /* 0x000fe80000100a00 */
[----:B------:R0:W-:Y:S04]  /*26260*/  STL.64 [R1+0x138], R18 ;  /* 0x0001381201007387 */ /* 0x0001e80000100a00 */
[----:B0-----:R-:W3:Y:S04]  /*26270*/  LDL.LU.64 R18, [R1+0x2078] ;  /* 0x0020780001127983 */ /* 0x001ee80000300a00 */
[----:B------:R-:W3:Y:S02]  /*26280*/  LDL.LU.64 R16, [R1+0x2070] ;  /* 0x0020700001107983 */ /* 0x000ee40000300a00 */
[----:B---3--:R-:W-:-:S15]  /*26290*/  HMMA.16816.F32.BF16 R12, R16, R6, R12 ;  /* 0x00000006100c723c */ /* 0x008fde000004180c */
[----:B------:R-:W-:-:S04]  /*262a0*/  NOP ;  /* 0x0000000000007918 */ /* 0x000fc80000000000 */
[----:B------:R-:W-:Y:S04]  /*262b0*/  STL.64 [R1+0x120], R12 ;  /* 0x0001200c01007387 */ /* 0x000fe80000100a00 */
[----:B------:R-:W-:Y:S04]  /*262c0*/  STL.64 [R1+0x128], R14 ;  /* 0x0001280e01007387 */ /* 0x000fe80000100a00 */
[----:B------:R-:W0:Y:S04]  /*262d0*/  LDSM.16.MT88.4 R12, [R0+UR5+0x6100] ;  /* 0x00610005000c783b */ /* 0x000e280008004200 */
[----:B0-----:R-:W-:Y:S04]  /*262e0*/  STL.64 [R1+0x1fe0], R14 ;  /* 0x001fe00e01007387 */ /* 0x001fe80000100a00 */
[----:B------:R0:W-:Y:S02]  /*262f0*/  STL.64 [R1+0x1fd8], R12 ;  /* 0x001fd80c01007387 */ /* 0x0001e40000100a00 */
[----:B0-----:R-:W-:Y:S02]  /*26300*/  HMMA.16816.F32.BF16 R12, R16, R10, R24 ;  /* 0x0000000a100c723c */ /* 0x001fe40000041818 */
[----:B------:R-:W0:Y:S04]  /*26310*/  LDSM.16.MT88.4 R16, [R0+UR5+0x6180] ;  /* 0x006180050010783b */ /* 0x000e280008004200 */
[----:B0-----:R-:W-:-:S13]  /*26320*/  STL.64 [R1+0x1fd0], R18 ;  /* 0x001fd01201007387 */ /* 0x001fda0000100a00 */
[----:B------:R-:W-:Y:S04]  /*26330*/  STL.64 [R1+0x100], R12 ;  /* 0x0001000c01007387 */ /* 0x000fe80000100a00 */
[----:B------:R-:W-:Y:S04]  /*26340*/  STL.64 [R1+0x108], R14 ;  /* 0x0001080e01007387 */ /* 0x000fe80000100a00 */
[----:B------:R0:W-:Y:S01]  /*26350*/  STL.64 [R1+0x1fc8], R16 ;  /* 0x001fc81001007387 */ /* 0x0001e20000100a00 */
[----:B------:R-:W1:Y:S03]  /*26360*/  S2R R27, SR_TID.X ;  /* 0x00000000001b7919 */ /* 0x000e660000002100 */
[----:B------:R-:W3:Y:S04]  /*26370*/  LDSM.16.MT88.4 R12, [R28+UR5+0x8000] ;  /* 0x008000051c0c783b */ /* 0x000ee80008004200 */
[----:B0-----:R-:W2:Y:S04]  /*26380*/  LDL.LU R16, [R1+0x50] ;  /* 0x0000500001107983 */ /* 0x001ea80000300800 */
[----:B------:R-:W2:Y:S01]  /*26390*/  LDL.LU R17, [R1+0x54] ;  /* 0x0000540001117983 */ /* 0x000ea20000300800 */
[----:B------:R-:W-:-:S02]  /*263a0*/  IMAD.MOV.U32 R19, RZ, RZ, R29 ;  /* 0x000000ffff137224 */ /* 0x000fc400078e001d */
[----:B------:R-:W0:Y:S01]  /*263b0*/  S2R R29, SR_TID.X ;  /* 0x00000000001d7919 */ /* 0x000e220000002100 */
[----:B------:R-:W-:Y:S02]  /*263c0*/  IMAD.MOV.U32 R18, RZ, RZ, R2 ;  /* 0x000000ffff127224 */ /* 0x000fe400078e0002 */
[----:B------:R-:W4:Y:S01]  /*263d0*/  LDL.LU R2, [R1+0x206c] ;  /* 0x00206c0001027983 */ /* 0x000f220000300800 */
[----:B-1----:R-:W-:-:S05]  /*263e0*/  LOP3.LUT R27, R27, 0x7, RZ, 0xc0, !PT ;  /* 0x000000071b1b7812 */ /* 0x002fca00078ec0ff */
[----:B------:R-:W-:Y:S02]  /*263f0*/  IMAD R27, R27, 0x110, RZ ;  /* 0x000001101b1b7824 */ /* 0x000fe400078e02ff */
[----:B0-----:R-:W-:Y:S01]  /*26400*/  IMAD.SHL.U32 R29, R29, 0x2, RZ ;  /* 0x000000021d1d7824 */ /* 0x001fe200078e00ff */
[----:B---3--:R0:W-:Y:S04]  /*26410*/  STL.64 [R1+0x40], R12 ;  /* 0x0000400c01007387 */ /* 0x0081e80000100a00 */
[----:B------:R-:W-:Y:S01]  /*26420*/  LOP3.LUT R27, R27, 0x30, R29, 0x78, !PT ;  /* 0x000000301b1b7812 */ /* 0x000fe200078e781d */
[----:B0-----:R-:W-:Y:S01]  /*26430*/  IMAD.MOV.U32 R12, RZ, RZ, R3 ;  /* 0x000000ffff0c7224 */ /* 0x001fe200078e0003 */
[----:B--2---:R-:W-:-:S15]  /*26440*/  HMMA.16816.F32.BF16 R20, R16, R6, R20 ;  /* 0x000000061014723c */ /* 0x004fde0000041814 */
[----:B------:R-:W-:-:S04]  /*26450*/  NOP ;  /* 0x0000000000007918 */ /* 0x000fc80000000000 */
[----:B------:R-:W-:Y:S04]  /*26460*/  STL.64 [R1+0xb0], R20 ;  /* 0x0000b01401007387 */ /* 0x000fe80000100a00 */
[----:B------:R-:W-:Y:S04]  /*26470*/  STL.64 [R1+0xb8], R22 ;  /* 0x0000b81601007387 */ /* 0x000fe80000100a00 */
[----:B------:R-:W0:Y:S04]  /*26480*/  LDSM.16.M88.4 R20, [R27+UR5+0x10080] ;  /* 0x010080051b14783b */ /* 0x000e280008000200 */
[----:B------:R1:W-:Y:S01]  /*26490*/  STL [R1+0x48], R14 ;  /* 0x0000480e01007387 */ /* 0x0003e20000100800 */
[----:B------:R-:W-:-:S03]  /*264a0*/  IMAD.MOV.U32 R29, RZ, RZ, R15 ;  /* 0x000000ffff1d7224 */ /* 0x000fc600078e000f */
[----:B------:R-:W2:Y:S04]  /*264b0*/  LDSM.16.M88.4 R24, [R27+UR5+0x10880] ;  /* 0x010880051b18783b */ /* 0x000ea80008000200 */
[----:B0-----:R-:W-:Y:S04]  /*264c0*/  STL [R1+0x1e5c], R22 ;  /* 0x001e5c1601007387 */ /* 0x001fe80000100800 */
[----:B------:R-:W-:Y:S04]  /*264d0*/  STL [R1+0x1e58], R23 ;  /* 0x001e581701007387 */ /* 0x000fe80000100800 */
[----:B------:R-:W3:Y:S04]  /*264e0*/  LDL.LU R3, [R1+0x2068] ;  /* 0x0020680001037983 */ /* 0x000ee80000300800 */
[----:B------:R-:W2:Y:S01]  /*264f0*/  LDL.LU R13, [R1+0x4] ;  /* 0x00000400010d7983 */ /* 0x000ea20000300800 */
[----:B-1----:R-:W-:-:S02]  /*26500*/  IMAD.MOV.U32 R14, RZ, RZ, R5 ;  /* 0x000000ffff0e7224 */ /* 0x002fc400078e0005 */
[----:B------:R-:W-:-:S05]  /*26510*/  IMAD.MOV.U32 R15, RZ, RZ, R4 ;  /* 0x000000ffff0f7224 */ /* 0x000fca00078e0004 */
[----:B------:R-:W-:Y:S04]  /*26520*/  STL.64 [R1+0x2010], R14 ;  /* 0x0020100e01007387 */ /* 0x000fe80000100a00 */
[----:B--2---:R0:W-:Y:S04]  /*26530*/  STL.64 [R1+0x2008], R12 ;  /* 0x0020080c01007387 */ /* 0x0041e80000100a00 */
[----:B0-----:R-:W2:Y:S04]  /*26540*/  LDL.LU R12, [R1+0x1d0] ;  /* 0x0001d000010c7983 */ /* 0x001ea80000300800 */
[----:B------:R-:W2:Y:S04]  /*26550*/  LDL.LU R13, [R1+0x1d4] ;  /* 0x0001d400010d7983 */ /* 0x000ea80000300800 */
[----:B------:R-:W-:Y:S04]  /*26560*/  STL [R1+0x1fc4], R24 ;  /* 0x001fc41801007387 */ /* 0x000fe80000100800 */
[----:B------:R-:W-:Y:S04]  /*26570*/  STL [R1+0x1fc0], R25 ;  /* 0x001fc01901007387 */ /* 0x000fe80000100800 */
[----:B------:R-:W-:Y:S04]  /*26580*/  STL [R1+0x1f14], R26 ;  /* 0x001f141a01007387 */ /* 0x000fe80000100800 */
[----:B------:R-:W-:Y:S04]  /*26590*/  STL [R1+0x1f10], R27 ;  /* 0x001f101b01007387 */ /* 0x000fe80000100800 */
[----:B------:R-:W0:Y:S01]  /*265a0*/  LDSM.16.MT88.4 R24, [R28+UR5+0x8080] ;  /* 0x008080051c18783b */ /* 0x000e220008004200 */
[----:B---3--:R-:W-:-:S02]  /*265b0*/  IMAD.MOV.U32 R14, RZ, RZ, R3 ;  /* 0x000000ffff0e7224 */ /* 0x008fc400078e0003 */
[----:B----4-:R-:W-:Y:S02]  /*265c0*/  IMAD.MOV.U32 R15, RZ, RZ, R2 ;  /* 0x000000ffff0f7224 */ /* 0x010fe400078e0002 */
[----:B0-----:R-:W-:Y:S02]  /*265d0*/  IMAD.MOV.U32 R23, RZ, RZ, R24 ;  /* 0x000000ffff177224 */ /* 0x001fe400078e0018 */
[----:B------:R-:W-:-:S05]  /*265e0*/  IMAD.MOV.U32 R22, RZ, RZ, R25 ;  /* 0x000000ffff167224 */ /* 0x000fca00078e0019 */
[----:B------:R-:W-:Y:S04]  /*265f0*/  STL.64 [R1+0x1fa8], R22 ;  /* 0x001fa81601007387 */ /* 0x000fe80000100a00 */
[----:B------:R-:W-:Y:S04]  /*26600*/  STL.64 [R1+0x1fa0], R20 ;  /* 0x001fa01401007387 */ /* 0x000fe80000100a00 */
[----:B------:R-:W0:Y:S01]  /*26610*/  LDSM.16.MT88.4 R20, [R28+UR5+0x8100] ;  /* 0x008100051c14783b */ /* 0x000e220008004200 */
[----:B--2---:R-:W-:Y:S03]  /*26620*/  HMMA.16816.F32.BF16 R16, R16, R10, R12 ;  /* 0x0000000a1010723c */ /* 0x004fe6000004180c */
[----:B------:R-:W2:-:S15]  /*26630*/  LDL.LU R12, [R1+0x10] ;  /* 0x00001000010c7983 */ /* 0x000e9e0000300800 */
[----:B------:R-:W-:Y:S01]  /*26640*/  NOP ;  /* 0x0000000000007918 */ /* 0x000fe20000000000 */
[----:B------:R1:W-:Y:S04]  /*26650*/  STL.64 [R1+0xf0], R16 ;  /* 0x0000f01001007387 */ /* 0x0003e80000100a00 */
[----:B------:R3:W-:Y:S04]  /*26660*/  STL.64 [R1+0xf8], R18 ;  /* 0x0000f81201007387 */ /* 0x0007e80000100a00 */
[----:B------:R-:W2:Y:S04]  /*26670*/  LDL.LU R13, [R1+0x14] ;  /* 0x00001400010d7983 */ /* 0x000ea80000300800 */
[----:B------:R-:W4:Y:S04]  /*26680*/  LDL.LU R14, [R1+0x18] ;  /* 0x00001800010e7983 */ /* 0x000f280000300800 */
[----:B------:R-:W4:Y:S04]  /*26690*/  LDL.LU R15, [R1+0x1c] ;  /* 0x00001c00010f7983 */ /* 0x000f280000300800 */
[----:B----4-:R-:W-:Y:S04]  /*266a0*/  STL.64 [R1+0x2040], R14 ;  /* 0x0020400e01007387 */ /* 0x010fe80000100a00 */
[----:B--2---:R2:W-:Y:S04]  /*266b0*/  STL.64 [R1+0x2038], R12 ;  /* 0x0020380c01007387 */ /* 0x0045e80000100a00 */
[----:B-1----:R-:W4:Y:S04]  /*266c0*/  LDL.LU R16, [R1+0x1f0] ;  /* 0x0001f00001107983 */ /* 0x002f280000300800 */
[----:B------:R-:W4:Y:S04]  /*266d0*/  LDL.LU R17, [R1+0x1f4] ;  /* 0x0001f40001117983 */ /* 0x000f280000300800 */
[----:B---3--:R-:W3:Y:S04]  /*266e0*/  LDL.LU R18, [R1+0x1f8] ;  /* 0x0001f80001127983 */ /* 0x008ee80000300800 */
[----:B------:R-:W3:Y:S04]  /*266f0*/  LDL.LU R19, [R1+0x1fc] ;  /* 0x0001fc0001137983 */ /* 0x000ee80000300800 */
[----:B--2---:R-:W2:Y:S04]  /*26700*/  LDL.LU R12, [R1+0x20] ;  /* 0x00002000010c7983 */ /* 0x004ea80000300800 */
[----:B------:R-:W2:Y:S04]  /*26710*/  LDL.LU R13, [R1+0x24] ;  /* 0x00002400010d7983 */ /* 0x000ea80000300800 */
[----:B------:R-:W2:Y:S04]  /*26720*/  LDL.LU R14, [R1+0x28] ;  /* 0x00002800010e7983 */ /* 0x000ea80000300800 */
[----:B------:R-:W2:Y:S04]  /*26730*/  LDL.LU R15, [R1+0x2c] ;  /* 0x00002c00010f7983 */ /* 0x000ea80000300800 */
[----:B---3--:R-:W-:Y:S04]  /*26740*/  STL.64 [R1+0x1ff0], R18 ;  /* 0x001ff01201007387 */ /* 0x008fe80000100a00 */
[----:B----4-:R1:W-:Y:S04]  /*26750*/  STL.64 [R1+0x1fe8], R16 ;  /* 0x001fe81001007387 */ /* 0x0103e80000100a00 */
[----:B-1----:R-:W3:Y:S04]  /*26760*/  LDL.LU R16, [R1+0x180] ;  /* 0x0001800001107983 */ /* 0x002ee80000300800 */
[----:B------:R-:W3:Y:S04]  /*26770*/  LDL.LU R17, [R1+0x184] ;  /* 0x0001840001117983 */ /* 0x000ee80000300800 */
[----:B------:R-:W4:Y:S04]  /*26780*/  LDL.LU R18, [R1+0x188] ;  /* 0x0001880001127983 */ /* 0x000f280000300800 */
[----:B------:R-:W4:Y:S04]  /*26790*/  LDL.LU R19, [R1+0x18c] ;  /* 0x00018c0001137983 */ /* 0x000f280000300800 */
[----:B----4-:R-:W-:Y:S04]  /*267a0*/  STL.64 [R1+0x2000], R18 ;  /* 0x0020001201007387 */ /* 0x010fe80000100a00 */
[----:B---3--:R1:W-:Y:S04]  /*267b0*/  STL.64 [R1+0x1ff8], R16 ;  /* 0x001ff81001007387 */ /* 0x0083e80000100a00 */
        /* <DEDUP_REMOVED lines=24> */
[----:B-1----:R-:W2:Y:S04]  /*26940*/  LDL.LU R16, [R1+0x1e0] ;  /* 0x0001e00001107983 */ /* 0x002ea80000300800 */
[----:B------:R-:W2:Y:S04]  /*26950*/  LDL.LU R17, [R1+0x1e4] ;  /* 0x0001e40001117983 */ /* 0x000ea80000300800 */
[----:B------:R-:W2:Y:S04]  /*26960*/  LDL.LU R18, [R1+0x1e8] ;  /* 0x0001e80001127983 */ /* 0x000ea80000300800 */
[----:B------:R-:W2:Y:S01]  /*26970*/  LDL.LU R19, [R1+0x1ec] ;  /* 0x0001ec0001137983 */ /* 0x000ea20000300800 */
[----:B0-----:R-:W-:-:S02]  /*26980*/  IMAD.MOV.U32 R4, RZ, RZ, R20 ;  /* 0x000000ffff047224 */ /* 0x001fc400078e0014 */
[----:B------:R-:W-:Y:S01]  /*26990*/  IMAD.MOV.U32 R5, RZ, RZ, R21 ;  /* 0x000000ffff057224 */ /* 0x000fe200078e0015 */
[----:B------:R-:W3:Y:S01]  /*269a0*/  LDL.LU R20, [R1+0x170] ;  /* 0x0001700001147983 */ /* 0x000ee20000300800 */
[----:B------:R-:W-:-:S03]  /*269b0*/  IMAD.MOV.U32 R24, RZ, RZ, R22 ;  /* 0x000000ffff187224 */ /* 0x000fc600078e0016 */
[----:B------:R-:W3:Y:S01]  /*269c0*/  LDL.LU R21, [R1+0x174] ;  /* 0x0001740001157983 */ /* 0x000ee20000300800 */
[----:B------:R-:W-:-:S03]  /*269d0*/  IMAD.MOV.U32 R25, RZ, RZ, R23 ;  /* 0x000000ffff197224 */ /* 0x000fc600078e0017 */
[----:B------:R-:W3:Y:S04]  /*269e0*/  LDL.LU R22, [R1+0x178] ;  /* 0x0001780001167983 */ /* 0x000ee80000300800 */
[----:B------:R-:W3:Y:S01]  /*269f0*/  LDL.LU R23, [R1+0x17c] ;  /* 0x00017c0001177983 */ /* 0x000ee20000300800 */
        /* <DEDUP_REMOVED lines=14> */
[----:B0-----:R-:W2:Y:S04]  /*26ae0*/  LDL.LU.64 R14, [R1+0x2040] ;  /* 0x00204000010e7983 */ /* 0x001ea80000300a00 */
[----:B------:R-:W2:Y:S02]  /*26af0*/  LDL.LU.64 R12, [R1+0x2038] ;  /* 0x00203800010c7983 */ /* 0x000ea40000300a00 */
        /* <DEDUP_REMOVED lines=22> */
[----:B------:R-:W-:Y:S01]  /*26c60*/  STL.64 [R1+0x20], R16 ;  /* 0x0000201001007387 */ /* 0x000fe20000100a00 */
[----:B------:R-:W-:-:S03]  /*26c70*/  IMAD.MOV.U32 R8, RZ, RZ, R19 ;  /* 0x000000ffff087224 */ /* 0x000fc600078e0013 */
[----:B------:R-:W0:Y:S04]  /*26c80*/  LDSM.16.MT88.4 R16, [R0+UR5+0x8000] ;  /* 0x008000050010783b */ /* 0x000e280008004200 */
[----:B------:R-:W-:Y:S04]  /*26c90*/  STL [R1+0x1f34], R8 ;  /* 0x001f340801007387 */ /* 0x000fe80000100800 */
[----:B------:R-:W-:Y:S04]  /*26ca0*/  STL [R1+0x1f30], R9 ;  /* 0x001f300901007387 */ /* 0x000fe80000100800 */
[----:B0-----:R-:W-:Y:S04]  /*26cb0*/  STL.64 [R1+0x10], R16 ;  /* 0x0000101001007387 */ /* 0x001fe80000100a00 */
[----:B------:R0:W-:Y:S04]  /*26cc0*/  STL.64 [R1+0x18], R18 ;  /* 0x0000181201007387 */ /* 0x0001e80000100a00 */
[----:B0-----:R-:W2:Y:S04]  /*26cd0*/  LDL.LU.64 R18, [R1+0x2000] ;  /* 0x0020000001127983 */ /* 0x001ea80000300a00 */
[----:B------:R-:W2:Y:S02]  /*26ce0*/  LDL.LU.64 R16, [R1+0x1ff8] ;  /* 0x001ff80001107983 */ /* 0x000ea40000300a00 */
[----:B--2---:R-:W-:Y:S02]  /*26cf0*/  HMMA.16816.F32.BF16 R12, R12, R10, R16 ;  /* 0x0000000a0c0c723c */ /* 0x004fe40000041810 */
[----:B------:R-:W2:Y:S04]  /*26d00*/  LDL.LU.64 R18, [R1+0x1ff0] ;  /* 0x001ff00001127983 */ /* 0x000ea80000300a00 */
[----:B------:R-:W2:-:S13]  /*26d10*/  LDL.LU.64 R16, [R1+0x1fe8] ;  /* 0x001fe80001107983 */ /* 0x000e9a0000300a00 */
[----:B------:R-:W-:Y:S01]  /*26d20*/  IMAD.MOV.U32 R8, RZ, RZ, R14 ;  /* 0x000000ffff087224 */ /* 0x000fe200078e000e */
[----:B------:R-:W-:Y:S01]  /*26d30*/  STL.64 [R1+0x90], R12 ;  /* 0x0000900c01007387 */ /* 0x000fe20000100a00 */
[----:B------:R-:W-:-:S03]  /*26d40*/  IMAD.MOV.U32 R9, RZ, RZ, R15 ;  /* 0x000000ffff097224 */ /* 0x000fc600078e000f */
[----:B------:R-:W0:Y:S04]  /*26d50*/  LDSM.16.MT88.4 R12, [R0+UR5+0x8080] ;  /* 0x00808005000c783b */ /* 0x000e280008004200 */
[----:B------:R-:W-:Y:S04]  /*26d60*/  STL [R1+0x1f3c], R9 ;  /* 0x001f3c0901007387 */ /* 0x000fe80000100800 */
[----:B------:R-:W-:Y:S04]  /*26d70*/  STL [R1+0x1f38], R8 ;  /* 0x001f380801007387 */ /* 0x000fe80000100800 */
[----:B0-----:R-:W-:Y:S04]  /*26d80*/  STL.64 [R1], R12 ;  /* 0x0000000c01007387 */ /* 0x001fe80000100a00 */
[----:B------:R0:W-:Y:S04]  /*26d90*/  STL.64 [R1+0x8], R14 ;  /* 0x0000080e01007387 */ /* 0x0001e80000100a00 */
[----:B0-----:R-:W2:Y:S04]  /*26da0*/  LDL.LU.64 R14, [R1+0x1fe0] ;  /* 0x001fe000010e7983 */ /* 0x001ea80000300a00 */
[----:B------:R-:W2:Y:S01]  /*26db0*/  LDL.LU.64 R12, [R1+0x1fd8] ;  /* 0x001fd800010c7983 */ /* 0x000ea20000300a00 */
[----:B------:R-:W-:-:S02]  /*26dc0*/  IMAD.MOV.U32 R3, RZ, RZ, R26 ;  /* 0x000000ffff037224 */ /* 0x000fc400078e001a */
[----:B------:R-:W-:Y:S01]  /*26dd0*/  IMAD.MOV.U32 R2, RZ, RZ, R27 ;  /* 0x000000ffff027224 */ /* 0x000fe200078e001b */
[C---:B--2---:R-:W-:Y:S08]  /*26de0*/  HMMA.16816.F32.BF16 R16, R12.reuse, R6, R16 ;  /* 0x000000060c10723c */ /* 0x044ff00000041810 */
[----:B---3--:R-:W-:Y:S11]  /*26df0*/  HMMA.16816.F32.BF16 R12, R12, R10, R20 ;  /* 0x0000000a0c0c723c */ /* 0x008ff60000041814 */
[----:B------:R-:W-:-:S02]  /*26e00*/  IMAD.MOV.U32 R9, RZ, RZ, R18 ;  /* 0x000000ffff097224 */ /* 0x000fc400078e0012 */
[----:B------:R-:W-:Y:S01]  /*26e10*/  IMAD.MOV.U32 R8, RZ, RZ, R19 ;  /* 0x000000ffff087224 */ /* 0x000fe200078e0013 */
[----:B------:R0:W-:Y:S04]  /*26e20*/  STL.64 [R1+0xa0], R16 ;  /* 0x0000a01001007387 */ /* 0x0001e80000100a00 */
[----:B------:R-:W2:Y:S01]  /*26e30*/  LDL.LU.64 R18, [R1+0x1fd0] ;  /* 0x001fd00001127983 */ /* 0x000ea20000300a00 */
[----:B------:R-:W-:Y:S02]  /*26e40*/  IMAD.MOV.U32 R26, RZ, RZ, R14 ;  /* 0x000000ffff1a7224 */ /* 0x000fe400078e000e */
[----:B------:R-:W-:Y:S01]  /*26e50*/  IMAD.MOV.U32 R27, RZ, RZ, R15 ;  /* 0x000000ffff1b7224 */ /* 0x000fe200078e000f */
[----:B0-----:R-:W2:Y:S04]  /*26e60*/  LDL.LU.64 R16, [R1+0x1fc8] ;  /* 0x001fc80001107983 */ /* 0x001ea80000300a00 */
[----:B------:R-:W-:Y:S04]  /*26e70*/  STL [R1+0x1f48], R9 ;  /* 0x001f480901007387 */ /* 0x000fe80000100800 */
[----:B------:R-:W-:Y:S04]  /*26e80*/  STL [R1+0x1f44], R8 ;  /* 0x001f440801007387 */ /* 0x000fe80000100800 */
[----:B------:R-:W-:Y:S04]  /*26e90*/  STL.64 [R1+0x80], R12 ;  /* 0x0000800c01007387 */ /* 0x000fe80000100a00 */
[----:B------:R-:W0:Y:S04]  /*26ea0*/  LDSM.16.MT88.4 R12, [R0+UR5+0x8100] ;  /* 0x00810005000c783b */ /* 0x000e280008004200 */
[----:B------:R-:W-:Y:S04]  /*26eb0*/  STL [R1+0x1f4c], R27 ;  /* 0x001f4c1b01007387 */ /* 0x000fe80000100800 */
[----:B------:R-:W-:Y:S04]  /*26ec0*/  STL [R1+0x1f40], R26 ;  /* 0x001f401a01007387 */ /* 0x000fe80000100800 */
        /* <DEDUP_REMOVED lines=18> */
[----:B------:R-:W2:Y:S04]  /*26ff0*/  LDL.LU R20, [R1+0x1b0] ;  /* 0x0001b00001147983 */ /* 0x000ea80000300800 */
[----:B------:R-:W2:Y:S04]  /*27000*/  LDL.LU R21, [R1+0x1b4] ;  /* 0x0001b40001157983 */ /* 0x000ea80000300800 */
[----:B------:R-:W2:Y:S04]  /*27010*/  LDL.LU R22, [R1+0x1b8] ;  /* 0x0001b80001167983 */ /* 0x000ea80000300800 */
[----:B------:R-:W2:Y:S04]  /*27020*/  LDL.LU R23, [R1+0x1bc] ;  /* 0x0001bc0001177983 */ /* 0x000ea80000300800 */
[----:B--2---:R-:W-:Y:S04]  /*27030*/  STL.64 [R1+0x1fb8], R22 ;  /* 0x001fb81601007387 */ /* 0x004fe80000100a00 */
[----:B------:R0:W-:Y:S04]  /*27040*/  STL.64 [R1+0x1fb0], R20 ;  /* 0x001fb01401007387 */ /* 0x0001e80000100a00 */
[----:B0-----:R-:W2:Y:S04]  /*27050*/  LDL.LU R20, [R1+0x1c0] ;  /* 0x0001c00001147983 */ /* 0x001ea80000300800 */
[----:B------:R-:W2:Y:S04]  /*27060*/  LDL.LU R21, [R1+0x1c4] ;  /* 0x0001c40001157983 */ /* 0x000ea80000300800 */
[----:B------:R-:W2:Y:S04]  /*27070*/  LDL.LU R22, [R1+0x1c8] ;  /* 0x0001c80001167983 */ /* 0x000ea80000300800 */
[----:B------:R-:W2:Y:S04]  /*27080*/  LDL.LU R23, [R1+0x1cc] ;  /* 0x0001cc0001177983 */ /* 0x000ea80000300800 */
[----:B----4-:R-:W-:Y:S04]  /*27090*/  STL.64 [R1+0x1f78], R14 ;  /* 0x001f780e01007387 */ /* 0x010fe80000100a00 */
[----:B---3--:R0:W-:Y:S04]  /*270a0*/  STL.64 [R1+0x1f70], R12 ;  /* 0x001f700c01007387 */ /* 0x0081e80000100a00 */
[----:B0-----:R-:W3:Y:S04]  /*270b0*/  LDL.LU R12, [R1+0x40] ;  /* 0x00004000010c7983 */ /* 0x001ee80000300800 */
[----:B------:R-:W3:Y:S04]  /*270c0*/  LDL.LU R13, [R1+0x44] ;  /* 0x00004400010d7983 */ /* 0x000ee80000300800 */
[----:B------:R-:W3:Y:S01]  /*270d0*/  LDL.LU R14, [R1+0x48] ;  /* 0x00004800010e7983 */ /* 0x000ee20000300800 */
[----:B--2---:R-:W-:Y:S01]  /*270e0*/  HMMA.16816.F32.BF16 R20, R16, R6, R20 ;  /* 0x000000061014723c */ /* 0x004fe20000041814 */
[----:B------:R-:W-:-:S02]  /*270f0*/  IMAD.MOV.U32 R6, RZ, RZ, R24 ;  /* 0x000000ffff067224 */ /* 0x000fc400078e0018 */
[----:B------:R-:W-:-:S15]  /*27100*/  IMAD.MOV.U32 R7, RZ, RZ, R25 ;  /* 0x000000ffff077224 */ /* 0x000fde00078e0019 */
[----:B------:R-:W-:Y:S01]  /*27110*/  NOP ;  /* 0x0000000000007918 */ /* 0x000fe20000000000 */
[----:B------:R-:W-:Y:S04]  /*27120*/  STL.64 [R1+0x70], R20 ;  /* 0x0000701401007387 */ /* 0x000fe80000100a00 */
[----:B------:R-:W-:Y:S04]  /*27130*/  STL [R1+0x78], R22 ;  /* 0x0000781601007387 */ /* 0x000fe80000100800 */
[----:B------:R-:W2:Y:S04]  /*27140*/  LDL.LU R24, [R1+0x1fc4] ;  /* 0x001fc40001187983 */ /* 0x000ea80000300800 */
[----:B------:R-:W2:Y:S04]  /*27150*/  LDL.LU R25, [R1+0x1fc0] ;  /* 0x001fc00001197983 */ /* 0x000ea80000300800 */
[----:B------:R-:W-:Y:S04]  /*27160*/  STL.64 [R1+0x1f88], R6 ;  /* 0x001f880601007387 */ /* 0x000fe80000100a00 */
[----:B------:R0:W-:Y:S04]  /*27170*/  STL.64 [R1+0x1f80], R4 ;  /* 0x001f800401007387 */ /* 0x0001e80000100a00 */
[----:B0-----:R-:W4:Y:S04]  /*27180*/  LDL.LU R4, [R1+0x130] ;  /* 0x0001300001047983 */ /* 0x001f280000300800 */
[----:B------:R-:W4:Y:S04]  /*27190*/  LDL.LU R5, [R1+0x134] ;  /* 0x0001340001057983 */ /* 0x000f280000300800 */
[----:B------:R-:W2:Y:S04]  /*271a0*/  LDL.LU R6, [R1+0x138] ;  /* 0x0001380001067983 */ /* 0x000ea80000300800 */
[----:B------:R-:W2:Y:S01]  /*271b0*/  LDL.LU R7, [R1+0x13c] ;  /* 0x00013c0001077983 */ /* 0x000ea20000300800 */
[----:B------:R-:W-:-:S02]  /*271c0*/  IMAD.MOV.U32 R15, RZ, RZ, R29 ;  /* 0x000000ffff0f7224 */ /* 0x000fc400078e001d */
[----:B------:R-:W-:Y:S02]  /*271d0*/  IMAD.MOV.U32 R29, RZ, RZ, R23 ;  /* 0x000000ffff1d7224 */ /* 0x000fe400078e0017 */
[----:B------:R-:W0:Y:S02]  /*271e0*/  LDSM.16.MT88.4 R20, [R0+UR5+0x8180] ;  /* 0x008180050014783b */ /* 0x000e240008004200 */
[----:B0-----:R-:W-:Y:S02]  /*271f0*/  IMAD.MOV.U32 R8, RZ, RZ, R22 ;  /* 0x000000ffff087224 */ /* 0x001fe400078e0016 */
[----:B------:R-:W-:Y:S02]  /*27200*/  IMAD.MOV.U32 R26, RZ, RZ, R23 ;  /* 0x000000ffff1a7224 */ /* 0x000fe400078e0017 */
[----:B------:R-:W-:Y:S02]  /*27210*/  IMAD.MOV.U32 R27, RZ, RZ, R20 ;  /* 0x000000ffff1b7224 */ /* 0x000fe400078e0014 */
[----:B------:R-:W-:Y:S01]  /*27220*/  IMAD.MOV.U32 R9, RZ, RZ, R21 ;  /* 0x000000ffff097224 */ /* 0x000fe200078e0015 */
[----:B--2---:R-:W-:Y:S04]  /*27230*/  STL.64 [R1+0x1f98], R6 ;  /* 0x001f980601007387 */ /* 0x004fe80000100a00 */
[----:B----4-:R0:W-:Y:S04]  /*27240*/  STL.64 [R1+0x1f90], R4 ;  /* 0x001f900401007387 */ /* 0x0101e80000100a00 */
[----:B0-----:R-:W3:Y:S04]  /*27250*/  LDL.LU R4, [R1+0x1a0] ;  /* 0x0001a00001047983 */ /* 0x001ee80000300800 */
[----:B------:R-:W3:Y:S04]  /*27260*/  LDL.LU R5, [R1+0x1a4] ;  /* 0x0001a40001057983 */ /* 0x000ee80000300800 */
[----:B------:R-:W3:Y:S04]  /*27270*/  LDL.LU R6, [R1+0x1a8] ;  /* 0x0001a80001067983 */ /* 0x000ee80000300800 */
[----:B------:R-:W3:Y:S04]  /*27280*/  LDL.LU R7, [R1+0x1ac] ;  /* 0x0001ac0001077983 */ /* 0x000ee80000300800 */
[----:B------:R-:W2:Y:S04]  /*27290*/  LDL.LU.64 R22, [R1+0x1fb8] ;  /* 0x001fb80001167983 */ /* 0x000ea80000300a00 */
[----:B------:R-:W2:Y:S04]  /*272a0*/  LDL.LU.64 R20, [R1+0x1fb0] ;  /* 0x001fb00001147983 */ /* 0x000ea80000300a00 */
[----:B------:R-:W-:Y:S01]  /*272b0*/  STL [R1+0x1e60], R0 ;  /* 0x001e600001007387 */ /* 0x000fe20000100800 */
[----:B--2---:R-:W-:Y:S03]  /*272c0*/  HMMA.16816.F32.BF16 R16, R16, R10, R20 ;  /* 0x0000000a1010723c */ /* 0x004fe60000041814 */
[----:B------:R-:W2:Y:S04]  /*272d0*/  LDL.LU.64 R22, [R1+0x1fa8] ;  /* 0x001fa80001167983 */ /* 0x000ea80000300a00 */
[----:B------:R-:W3:-:S12]  /*272e0*/  LDL.LU.64 R20, [R1+0x1fa0] ;  /* 0x001fa00001147983 */ /* 0x000ed80000300a00 */
[----:B------:R-:W-:Y:S04]  /*272f0*/  STL.64 [R1+0x180], R16 ;  /* 0x0001801001007387 */ /* 0x000fe80000100a00 */
[----:B------:R-:W-:Y:S01]  /*27300*/  STL.64 [R1+0x188], R18 ;  /* 0x0001881201007387 */ /* 0x000fe20000100a00 */
[----:B---3--:R-:W-:-:S15]  /*27310*/  HMMA.16816.F32.BF16 R4, R12, R20, R4 ;  /* 0x000000140c04723c */ /* 0x008fde0000041804 */
[----:B------:R-:W-:-:S04]  /*27320*/  NOP ;  /* 0x0000000000007918 */ /* 0x000fc80000000000 */
[----:B------:R-:W-:Y:S04]  /*27330*/  STL.64 [R1+0x1b0], R4 ;  /* 0x0001b00401007387 */ /* 0x000fe80000100a00 */
[----:B------:R0:W-:Y:S04]  /*27340*/  STL.64 [R1+0x1b8], R6 ;  /* 0x0001b80601007387 */ /* 0x0001e80000100a00 */
[----:B0-----:R-:W3:Y:S04]  /*27350*/  LDL.LU.64 R6, [R1+0x1f98] ;  /* 0x001f980001067983 */ /* 0x001ee80000300a00 */
[----:B------:R-:W3:Y:S02]  /*27360*/  LDL.LU.64 R4, [R1+0x1f90] ;  /* 0x001f900001047983 */ /* 0x000ee40000300a00 */
[----:B---3--:R-:W-:Y:S02]  /*27370*/  HMMA.16816.F32.BF16 R12, R12, R24, R4 ;  /* 0x000000180c0c723c */ /* 0x008fe40000041804 */
[----:B------:R-:W3:Y:S04]  /*27380*/  LDL.LU.64 R6, [R1+0x1f88] ;  /* 0x001f880001067983 */ /* 0x000ee80000300a00 */
[----:B------:R-:W3:-:S13]  /*27390*/  LDL.LU.64 R4, [R1+0x1f80] ;  /* 0x001f800001047983 */ /* 0x000eda0000300a00 */
[----:B------:R-:W-:Y:S04]  /*273a0*/  STL.64 [R1+0x1a0], R12 ;  /* 0x0001a00c01007387 */ /* 0x000fe80000100a00 */
[----:B------:R0:W-:Y:S04]  /*273b0*/  STL.64 [R1+0x1a8], R14 ;  /* 0x0001a80e01007387 */ /* 0x0001e80000100a00 */
[----:B0-----:R-:W4:Y:S04]  /*273c0*/  LDL.LU.64 R14, [R1+0x1f78] ;  /* 0x001f7800010e7983 */ /* 0x001f280000300a00 */
[----:B------:R-:W4:Y:S01]  /*273d0*/  LDL.LU.64 R12, [R1+0x1f70] ;  /* 0x001f7000010c7983 */ /* 0x000f220000300a00 */
[----:B--2---:R-:W-:-:S02]  /*273e0*/  IMAD.MOV.U32 R16, RZ, RZ, R23 ;  /* 0x000000ffff107224 */ /* 0x004fc400078e0017 */
[----:B------:R-:W-:Y:S02]  /*273f0*/  IMAD.MOV.U32 R17, RZ, RZ, R22 ;  /* 0x000000ffff117224 */ /* 0x000fe400078e0016 */
[----:B------:R-:W-:Y:S02]  /*27400*/  IMAD.MOV.U32 R18, RZ, RZ, R3 ;  /* 0x000000ffff127224 */ /* 0x000fe400078e0003 */
[----:B------:R-:W-:-:S07]  /*27410*/  IMAD.MOV.U32 R19, RZ, RZ, R2 ;  /* 0x000000ffff137224 */ /* 0x000fce00078e0002 */
[----:B----4-:R-:W-:-:S15]  /*27420*/  HMMA.16816.F32.BF16 R12, R16, R20, R12 ;  /* 0x00000014100c723c */ /* 0x010fde000004180c */
[----:B------:R-:W-:-:S04]  /*27430*/  NOP ;  /* 0x0000000000007918 */ /* 0x000fc80000000000 */
[----:B------:R-:W-:Y:S04]  /*27440*/  STL.64 [R1+0x190], R12 ;  /* 0x0001900c01007387 */ /* 0x000fe80000100a00 */
[----:B------:R0:W-:Y:S01]  /*27450*/  STL [R1+0x198], R14 ;  /* 0x0001980e01007387 */ /* 0x0001e20000100800 */
[----:B------:R-:W-:-:S03]  /*27460*/  IMAD.MOV.U32 R0, RZ, RZ, R15 ;  /* 0x000000ffff007224 */ /* 0x000fc600078e000f */
[----:B0-----:R-:W2:Y:S04]  /*27470*/  LDL.LU.64 R14, [R1+0x1f68] ;  /* 0x001f6800010e7983 */ /* 0x001ea80000300a00 */
[----:B------:R-:W2:Y:S04]  /*27480*/  LDL.LU.64 R12, [R1+0x1f60] ;  /* 0x001f6000010c7983 */ /* 0x000ea80000300a00 */
[----:B------:R-:W-:Y:S01]  /*27490*/  STL [R1+0x1e64], R0 ;  /* 0x001e640001007387 */ /* 0x000fe20000100800 */
[----:B--2---:R-:W-:Y:S03]  /*274a0*/  HMMA.16816.F32.BF16 R16, R16, R24, R12 ;  /* 0x000000181010723c */ /* 0x004fe6000004180c */
[----:B------:R-:W3:Y:S04]  /*274b0*/  LDL.LU.64 R14, [R1+0x1f58] ;  /* 0x001f5800010e7983 */ /* 0x000ee80000300a00 */
[----:B------:R-:W3:-:S12]  /*274c0*/  LDL.LU.64 R12, [R1+0x1f50] ;  /* 0x001f5000010c7983 */ /* 0x000ed80000300a00 */
[----:B------:R-:W-:Y:S02]  /*274d0*/  IMAD.MOV.U32 R23, RZ, RZ, R18 ;  /* 0x000000ffff177224 */ /* 0x000fe400078e0012 */
[----:B------:R-:W-:Y:S01]  /*274e0*/  IMAD.MOV.U32 R22, RZ, RZ, R17 ;  /* 0x000000ffff167224 */ /* 0x000fe200078e0011 */
[----:B------:R-:W-:Y:S04]  /*274f0*/  STL [R1+0x160], R16 ;  /* 0x0001601001007387 */ /* 0x000fe80000100800 */
[----:B------:R-:W-:Y:S04]  /*27500*/  STL [R1+0x1e6c], R23 ;  /* 0x001e6c1701007387 */ /* 0x000fe80000100800 */
[----:B------:R-:W-:Y:S01]  /*27510*/  STL [R1+0x1e68], R22 ;  /* 0x001e681601007387 */ /* 0x000fe20000100800 */
[----:B---3--:R-:W-:-:S15]  /*27520*/  HMMA.16816.F32.BF16 R12, R4, R20, R12 ;  /* 0x00000014040c723c */ /* 0x008fde000004180c */
[----:B------:R-:W-:-:S04]  /*27530*/  NOP ;  /* 0x0000000000007918 */ /* 0x000fc80000000000 */
[----:B------:R0:W-:Y:S04]  /*27540*/  STL.64 [R1+0x150], R12 ;  /* 0x0001500c01007387 */ /* 0x0001e80000100a00 */
[----:B------:R1:W-:Y:S04]  /*27550*/  STL [R1+0x158], R14 ;  /* 0x0001580e01007387 */ /* 0x0003e80000100800 */
[----:B------:R-:W-:Y:S01]  /*27560*/  STL.64 [R1+0x1f18], R20 ;  /* 0x001f181401007387 */ /* 0x000fe20000100a00 */
[----:B------:R-:W-:-:S03]  /*27570*/  IMAD.MOV.U32 R3, RZ, RZ, R15 ;  /* 0x000000ffff037224 */ /* 0x000fc600078e000f */
[----:B0-----:R-:W2:Y:S04]  /*27580*/  LDL.LU R12, [R1] ;  /* 0x00000000010c7983 */ /* 0x001ea80000300800 */
[----:B------:R-:W2:Y:S04]  /*27590*/  LDL.LU R13, [R1+0x4] ;  /* 0x00000400010d7983 */ /* 0x000ea80000300800 */
[----:B-1----:R-:W3:Y:S04]  /*275a0*/  LDL.LU R14, [R1+0x8] ;  /* 0x00000800010e7983 */ /* 0x002ee80000300800 */
[----:B------:R-:W3:Y:S01]  /*275b0*/  LDL.LU R15, [R1+0xc] ;  /* 0x00000c00010f7983 */ /* 0x000ee20000300800 */
[----:B------:R-:W-:-:S03]  /*275c0*/  IMAD.MOV.U32 R2, RZ, RZ, R19 ;  /* 0x000000ffff027224 */ /* 0x000fc600078e0013 */
[----:B------:R-:W0:Y:S04]  /*275d0*/  LDSM.16.MT88.4 R16, [R28+UR5+0xa000] ;  /* 0x00a000051c10783b */ /* 0x000e280008004200 */
[----:B---3--:R-:W-:Y:S04]  /*275e0*/  STL.64 [R1+0x1eb8], R14 ;  /* 0x001eb80e01007387 */ /* 0x008fe80000100a00 */
[----:B--2---:R-:W-:Y:S04]  /*275f0*/  STL.64 [R1+0x1eb0], R12 ;  /* 0x001eb00c01007387 */ /* 0x004fe80000100a00 */
[----:B0-----:R-:W-:Y:S04]  /*27600*/  STL.64 [R1+0x1e30], R18 ;  /* 0x001e301201007387 */ /* 0x001fe80000100a00 */
[----:B------:R0:W-:Y:S02]  /*27610*/  STL.64 [R1+0x1e28], R16 ;  /* 0x001e281001007387 */ /* 0x0001e40000100a00 */
[----:B0-----:R-:W-:-:S02]  /*27620*/  IMAD.MOV.U32 R16, RZ, RZ, R27 ;  /* 0x000000ffff107224 */ /* 0x001fc400078e001b */
[----:B------:R-:W-:Y:S01]  /*27630*/  IMAD.MOV.U32 R17, RZ, RZ, R9 ;  /* 0x000000ffff117224 */ /* 0x000fe200078e0009 */
[----:B------:R-:W2:Y:S04]  /*27640*/  LDL.LU R27, [R1+0x1f4c] ;  /* 0x001f4c00011b7983 */ /* 0x000ea80000300800 */
[----:B------:R-:W3:Y:S01]  /*27650*/  LDL.LU R9, [R1+0x1f48] ;  /* 0x001f480001097983 */ /* 0x000ee20000300800 */
[----:B------:R-:W-:-:S03]  /*27660*/  IMAD.MOV.U32 R18, RZ, RZ, R8 ;  /* 0x000000ffff127224 */ /* 0x000fc600078e0008 */
[----:B------:R-:W4:Y:S01]  /*27670*/  LDL.LU R8, [R1+0x1f44] ;  /* 0x001f440001087983 */ /* 0x000f220000300800 */
[----:B------:R-:W-:-:S03]  /*27680*/  IMAD.MOV.U32 R19, RZ, RZ, R26 ;  /* 0x000000ffff137224 */ /* 0x000fc600078e001a */
[----:B------:R-:W2:Y:S04]  /*27690*/  LDL.LU R26, [R1+0x1f40] ;  /* 0x001f4000011a7983 */ /* 0x000ea80000300800 */
[----:B------:R-:W-:Y:S04]  /*276a0*/  STL.64 [R1+0x1e78], R18 ;  /* 0x001e781201007387 */ /* 0x000fe80000100a00 */
[----:B------:R0:W-:Y:S04]  /*276b0*/  STL.64 [R1+0x1e70], R16 ;  /* 0x001e701001007387 */ /* 0x0001e80000100a00 */
[----:B0-----:R-:W2:Y:S04]  /*276c0*/  LDL.LU R16, [R1+0xa0] ;  /* 0x0000a00001107983 */ /* 0x001ea80000300800 */
[----:B------:R-:W2:Y:S01]  /*276d0*/  LDL.LU R17, [R1+0xa4] ;  /* 0x0000a40001117983 */ /* 0x000ea20000300800 */
[----:B---3--:R-:W-:-:S03]  /*276e0*/  IMAD.MOV.U32 R18, RZ, RZ, R9 ;  /* 0x000000ffff127224 */ /* 0x008fc600078e0009 */
[----:B------:R-:W3:Y:S01]  /*276f0*/  LDL.LU R9, [R1+0x1f3c] ;  /* 0x001f3c0001097983 */ /* 0x000ee20000300800 */
[----:B----4-:R-:W-:-:S03]  /*27700*/  IMAD.MOV.U32 R19, RZ, RZ, R8 ;  /* 0x000000ffff137224 */ /* 0x010fc600078e0008 */
[----:B------:R-:W4:Y:S04]  /*27710*/  LDL.LU R8, [R1+0x1f38] ;  /* 0x001f380001087983 */ /* 0x000f280000300800 */
[----:B------:R-:W2:Y:S04]  /*27720*/  LDL.LU R12, [R1+0x10] ;  /* 0x00001000010c7983 */ /* 0x000ea80000300800 */
        /* <DEDUP_REMOVED lines=9> */
[----:B----4-:R-:W-:-:S02]  /*277c0*/  IMAD.MOV.U32 R18, RZ, RZ, R8 ;  /* 0x000000ffff127224 */ /* 0x010fc400078e0008 */
[----:B---3--:R-:W-:Y:S01]  /*277d0*/  IMAD.MOV.U32 R19, RZ, RZ, R9 ;  /* 0x000000ffff137224 */ /* 0x008fe200078e0009 */
[----:B------:R-:W3:Y:S04]  /*277e0*/  LDL.LU R8, [R1+0x1f34] ;  /* 0x001f340001087983 */ /* 0x000ee80000300800 */
[----:B------:R-:W4:Y:S04]  /*277f0*/  LDL.LU R9, [R1+0x1f30] ;  /* 0x001f300001097983 */ /* 0x000f280000300800 */
[----:B------:R-:W-:Y:S04]  /*27800*/  STL.64 [R1+0x1ea8], R18 ;  /* 0x001ea81201007387 */ /* 0x000fe80000100a00 */
[----:B--2---:R0:W-:Y:S04]  /*27810*/  STL.64 [R1+0x1ea0], R16 ;  /* 0x001ea01001007387 */ /* 0x0041e80000100a00 */
[----:B0-----:R-:W2:Y:S04]  /*27820*/  LDL.LU R16, [R1+0xc0] ;  /* 0x0000c00001107983 */ /* 0x001ea80000300800 */
[----:B------:R-:W2:Y:S04]  /*27830*/  LDL.LU R17, [R1+0xc4] ;  /* 0x0000c40001117983 */ /* 0x000ea80000300800 */
[----:B------:R-:W2:Y:S04]  /*27840*/  LDL.LU R18, [R1+0xc8] ;  /* 0x0000c80001127983 */ /* 0x000ea80000300800 */
[----:B------:R-:W2:Y:S04]  /*27850*/  LDL.LU R19, [R1+0xcc] ;  /* 0x0000cc0001137983 */ /* 0x000ea80000300800 */
[----:B------:R-:W2:Y:S04]  /*27860*/  LDL.LU R12, [R1+0x20] ;  /* 0x00002000010c7983 */ /* 0x000ea80000300800 */
[----:B------:R-:W2:Y:S01]  /*27870*/  LDL.LU R13, [R1+0x24] ;  /* 0x00002400010d7983 */ /* 0x000ea20000300800 */
[----:B----4-:R-:W-:-:S02]  /*27880*/  IMAD.MOV.U32 R14, RZ, RZ, R9 ;  /* 0x000000ffff0e7224 */ /* 0x010fc400078e0009 */
[----:B---3--:R-:W-:Y:S01]  /*27890*/  IMAD.MOV.U32 R15, RZ, RZ, R8 ;  /* 0x000000ffff0f7224 */ /* 0x008fe200078e0008 */
[----:B------:R-:W3:Y:S04]  /*278a0*/  LDL.LU R9, [R1+0x1f2c] ;  /* 0x001f2c0001097983 */ /* 0x000ee80000300800 */
[----:B------:R-:W4:Y:S04]  /*278b0*/  LDL.LU R8, [R1+0x1f28] ;  /* 0x001f280001087983 */ /* 0x000f280000300800 */
[----:B------:R-:W3:Y:S04]  /*278c0*/  LDL.LU R20, [R1+0xf0] ;  /* 0x0000f00001147983 */ /* 0x000ee80000300800 */
[----:B------:R-:W3:Y:S04]  /*278d0*/  LDL.LU R21, [R1+0xf4] ;  /* 0x0000f40001157983 */ /* 0x000ee80000300800 */
[----:B------:R-:W3:Y:S04]  /*278e0*/  LDL.LU R22, [R1+0xf8] ;  /* 0x0000f80001167983 */ /* 0x000ee80000300800 */
[----:B------:R-:W3:Y:S04]  /*278f0*/  LDL.LU R23, [R1+0xfc] ;  /* 0x0000fc0001177983 */ /* 0x000ee80000300800 */
[----:B--2---:R-:W-:Y:S04]  /*27900*/  STL.64 [R1+0x1ec8], R18 ;  /* 0x001ec81201007387 */ /* 0x004fe80000100a00 */
[----:B------:R0:W-:Y:S04]  /*27910*/  STL.64 [R1+0x1ec0], R16 ;  /* 0x001ec01001007387 */ /* 0x0001e80000100a00 */
[----:B0-----:R-:W2:Y:S04]  /*27920*/  LDL.LU R16, [R1+0xd0] ;  /* 0x0000d00001107983 */ /* 0x001ea80000300800 */
[----:B------:R-:W2:Y:S04]  /*27930*/  LDL.LU R17, [R1+0xd4] ;  /* 0x0000d40001117983 */ /* 0x000ea80000300800 */
[----:B------:R-:W2:Y:S04]  /*27940*/  LDL.LU R18, [R1+0xd8] ;  /* 0x0000d80001127983 */ /* 0x000ea80000300800 */
[----:B------:R-:W2:Y:S04]  /*27950*/  LDL.LU R19, [R1+0xdc] ;  /* 0x0000dc0001137983 */ /* 0x000ea80000300800 */
[----:B--2---:R-:W-:Y:S04]  /*27960*/  STL.64 [R1+0x1ed8], R18 ;  /* 0x001ed81201007387 */ /* 0x004fe80000100a00 */
        /* <DEDUP_REMOVED lines=12> */
[----:B------:R-:W2:Y:S01]  /*27a30*/  LDL.LU R19, [R1+0xec] ;  /* 0x0000ec0001137983 */ /* 0x000ea20000300800 */
[----:B------:R-:W-:Y:S03]  /*27a40*/  HMMA.16816.F32.BF16 R4, R4, R24, R20 ;  /* 0x000000180404723c */ /* 0x000fe60000041814 */
[----:B--2---:R4:W-:Y:S02]  /*27a50*/  STL.64 [R1+0x1f08], R18 ;  /* 0x001f081201007387 */ /* 0x0049e40000100a00 */
[----:B----4-:R-:W-:-:S02]  /*27a60*/  IMAD.MOV.U32 R18, RZ, RZ, R9 ;  /* 0x000000ffff127224 */ /* 0x010fc400078e0009 */
[----:B---3--:R-:W-:Y:S02]  /*27a70*/  IMAD.MOV.U32 R19, RZ, RZ, R8 ;  /* 0x000000ffff137224 */ /* 0x008fe400078e0008 */
[----:B------:R-:W0:Y:S04]  /*27a80*/  LDSM.16.MT88.4 R8, [R28+UR5+0xa080] ;  /* 0x00a080051c08783b */ /* 0x000e280008004200 */
[----:B------:R1:W-:Y:S04]  /*27a90*/  STL.64 [R1+0x1f00], R16 ;  /* 0x001f001001007387 */ /* 0x0003e80000100a00 */
[----:B-1----:R-:W2:Y:S04]  /*27aa0*/  LDL.LU R16, [R1+0x1d0] ;  /* 0x0001d00001107983 */ /* 0x002ea80000300800 */
[----:B------:R-:W2:Y:S04]  /*27ab0*/  LDL.LU R17, [R1+0x1d4] ;  /* 0x0001d40001117983 */ /* 0x000ea80000300800 */
[----:B0-----:R-:W-:Y:S04]  /*27ac0*/  STL.64 [R1+0x1e10], R10 ;  /* 0x001e100a01007387 */ /* 0x001fe80000100a00 */
[----:B------:R0:W-:Y:S04]  /*27ad0*/  STL.64 [R1+0x1e08], R8 ;  /* 0x001e080801007387 */ /* 0x0001e80000100a00 */
[----:B0-----:R-:W3:Y:S04]  /*27ae0*/  LDL.LU R8, [R1+0x70] ;  /* 0x0000700001087983 */ /* 0x001ee80000300800 */
[----:B------:R-:W3:Y:S04]  /*27af0*/  LDL.LU R9, [R1+0x74] ;  /* 0x0000740001097983 */ /* 0x000ee80000300800 */
[----:B------:R-:W3:Y:S04]  /*27b00*/  LDL.LU R10, [R1+0x78] ;  /* 0x00007800010a7983 */ /* 0x000ee80000300800 */
[----:B------:R-:W2:Y:S01]  /*27b10*/  LDL.LU.64 R20, [R1+0x1f18] ;  /* 0x001f180001147983 */ /* 0x000ea20000300a00 */
[----:B------:R-:W-:-:S02]  /*27b20*/  IMAD.MOV.U32 R11, RZ, RZ, R29 ;  /* 0x000000ffff0b7224 */ /* 0x000fc400078e001d */
[----:B------:R-:W-:Y:S02]  /*27b30*/  IMAD.MOV.U32 R23, RZ, RZ, R4 ;  /* 0x000000ffff177224 */ /* 0x000fe400078e0004 */
[----:B------:R-:W-:Y:S02]  /*27b40*/  IMAD.MOV.U32 R22, RZ, RZ, R5 ;  /* 0x000000ffff167224 */ /* 0x000fe400078e0005 */
[----:B------:R-:W-:Y:S02]  /*27b50*/  IMAD.MOV.U32 R0, RZ, RZ, R6 ;  /* 0x000000ffff007224 */ /* 0x000fe400078e0006 */
[----:B------:R-:W-:Y:S02]  /*27b60*/  IMAD.MOV.U32 R29, RZ, RZ, R7 ;  /* 0x000000ffff1d7224 */ /* 0x000fe400078e0007 */
[----:B------:R-:W0:Y:S04]  /*27b70*/  LDSM.16.MT88.4 R4, [R28+UR5+0xa100] ;  /* 0x00a100051c04783b */ /* 0x000e280008004200 */
[----:B0-----:R0:W-:Y:S04]  /*27b80*/  STL.64 [R1+0x1df0], R6 ;  /* 0x001df00601007387 */ /* 0x0011e80000100a00 */
[----:B------:R1:W-:Y:S01]  /*27b90*/  STL.64 [R1+0x1de8], R4 ;  /* 0x001de80401007387 */ /* 0x0003e20000100a00 */
[----:B0-----:R-:W-:-:S03]  /*27ba0*/  IMAD.MOV.U32 R6, RZ, RZ, R26 ;  /* 0x000000ffff067224 */ /* 0x001fc600078e001a */
[----:B-1----:R-:W4:Y:S04]  /*27bb0*/  LDL.LU R4, [R1+0x80] ;  /* 0x0000800001047983 */ /* 0x002f280000300800 */
        /* <DEDUP_REMOVED lines=51> */
[----:B------:R-:W2:Y:S01]  /*27ef0*/  LDL.LU.64 R16, [R1+0x1e70] ;  /* 0x001e700001107983 */ /* 0x000ea20000300a00 */
[----:B----4-:R-:W-:Y:S03]  /*27f00*/  HMMA.16816.F32.BF16 R4, R12, R24, R4 ;  /* 0x000000180c04723c */ /* 0x010fe60000041804 */
[----:B---3--:R-:W-:Y:S04]  /*27f10*/  STL.64 [R1+0x1e50], R26 ;  /* 0x001e501a01007387 */ /* 0x008fe80000100a00 */
[----:B------:R-:W-:Y:S01]  /*27f20*/  STL.64 [R1+0x1e48], R24 ;  /* 0x001e481801007387 */ /* 0x000fe20000100a00 */
[----:B------:R-:W-:-:S02]  /*27f30*/  IMAD.MOV.U32 R14, RZ, RZ, R0 ;  /* 0x000000ffff0e7224 */ /* 0x000fc400078e0000 */
[----:B------:R-:W-:-:S09]  /*27f40*/  IMAD.MOV.U32 R15, RZ, RZ, R29 ;  /* 0x000000ffff0f7224 */ /* 0x000fd200078e001d */
[----:B------:R-:W-:Y:S04]  /*27f50*/  STL.64 [R1+0x90], R4 ;  /* 0x0000900401007387 */ /* 0x000fe80000100a00 */
[----:B------:R2:W-:Y:S01]  /*27f60*/  STL.64 [R1+0x98], R6 ;  /* 0x0000980601007387 */ /* 0x0005e20000100a00 */
[----:B------:R-:W-:Y:S02]  /*27f70*/  IMAD.MOV.U32 R12, RZ, RZ, R23 ;  /* 0x000000ffff0c7224 */ /* 0x000fe400078e0017 */
[----:B------:R-:W-:Y:S01]  /*27f80*/  IMAD.MOV.U32 R13, RZ, RZ, R22 ;  /* 0x000000ffff0d7224 */ /* 0x000fe200078e0016 */
[----:B------:R-:W3:Y:S04]  /*27f90*/  LDL.LU R23, [R1+0x1e6c] ;  /* 0x001e6c0001177983 */ /* 0x000ee80000300800 */
[----:B------:R-:W4:Y:S04]  /*27fa0*/  LDL.LU R22, [R1+0x1e68] ;  /* 0x001e680001167983 */ /* 0x000f280000300800 */
[----:B------:R-:W3:Y:S04]  /*27fb0*/  LDL.LU R0, [R1+0x1e64] ;  /* 0x001e640001007983 */ /* 0x000ee80000300800 */
[----:B------:R-:W-:Y:S04]  /*27fc0*/  STL.64 [R1+0x1e00], R14 ;  /* 0x001e000e01007387 */ /* 0x000fe80000100a00 */
[----:B------:R-:W-:Y:S01]  /*27fd0*/  STL.64 [R1+0x1df8], R12 ;  /* 0x001df80c01007387 */ /* 0x000fe20000100a00 */
[----:B--2---:R-:W-:-:S15]  /*27fe0*/  HMMA.16816.F32.BF16 R4, R16, R20, R8 ;  /* 0x000000141004723c */ /* 0x004fde0000041808 */
[----:B------:R-:W-:-:S04]  /*27ff0*/  NOP ;  /* 0x0000000000007918 */ /* 0x000fc80000000000 */
[----:B------:R-:W-:Y:S04]  /*28000*/  STL [R1+0x60], R4 ;  /* 0x0000600401007387 */ /* 0x000fe80000100800 */
        /* <DEDUP_REMOVED lines=9> */
[----:B------:R-:W2:Y:S01]  /*280a0*/  LDL.LU R11, [R1+0x1bc] ;  /* 0x0001bc00010b7983 */ /* 0x000ea20000300800 */
[----:B---3--:R-:W-:-:S03]  /*280b0*/  IMAD.MOV.U32 R15, RZ, RZ, R0 ;  /* 0x000000ffff0f7224 */ /* 0x008fc600078e0000 */
[----:B--2---:R-:W-:Y:S04]  /*280c0*/  STL.64 [R1+0x1e40], R10 ;  /* 0x001e400a01007387 */ /* 0x004fe80000100a00 */
[----:B------:R0:W-:Y:S04]  /*280d0*/  STL.64 [R1+0x1e38], R8 ;  /* 0x001e380801007387 */ /* 0x0001e80000100a00 */
[----:B0-----:R-:W2:Y:S04]  /*280e0*/  LDL.LU R8, [R1+0x180] ;  /* 0x0001800001087983 */ /* 0x001ea80000300800 */
[----:B------:R-:W2:Y:S04]  /*280f0*/  LDL.LU R9, [R1+0x184] ;  /* 0x0001840001097983 */ /* 0x000ea80000300800 */
[----:B------:R-:W2:Y:S04]  /*28100*/  LDL.LU R10, [R1+0x188] ;  /* 0x00018800010a7983 */ /* 0x000ea80000300800 */
[----:B------:R-:W2:Y:S04]  /*28110*/  LDL.LU R11, [R1+0x18c] ;  /* 0x00018c00010b7983 */ /* 0x000ea80000300800 */
[----:B------:R-:W3:Y:S04]  /*28120*/  LDL.LU R12, [R1+0x190] ;  /* 0x00019000010c7983 */ /* 0x000ee80000300800 */
[----:B------:R-:W3:Y:S04]  /*28130*/  LDL.LU R13, [R1+0x194] ;  /* 0x00019400010d7983 */ /* 0x000ee80000300800 */
[----:B------:R-:W3:Y:S04]  /*28140*/  LDL.LU R14, [R1+0x198] ;  /* 0x00019800010e7983 */ /* 0x000ee80000300800 */
[----:B------:R-:W2:Y:S01]  /*28150*/  LDL.LU R0, [R1+0x1e60] ;  /* 0x001e600001007983 */ /* 0x000ea20000300800 */
[----:B------:R-:W-:-:S02]  /*28160*/  IMAD.MOV.U32 R20, RZ, RZ, R7 ;  /* 0x000000ffff147224 */ /* 0x000fc400078e0007 */
[----:B------:R-:W-:Y:S02]  /*28170*/  IMAD.MOV.U32 R29, RZ, RZ, R5 ;  /* 0x000000ffff1d7224 */ /* 0x000fe400078e0005 */
[----:B------:R-:W-:Y:S01]  /*28180*/  IMAD.MOV.U32 R21, RZ, RZ, R6 ;  /* 0x000000ffff157224 */ /* 0x000fe200078e0006 */
[----:B------:R-:W3:Y:S01]  /*28190*/  LDL.LU R4, [R1+0x160] ;  /* 0x0001600001047983 */ /* 0x000ee20000300800 */
[----:B----4-:R-:W-:-:S03]  /*281a0*/  IMAD.MOV.U32 R5, RZ, RZ, R22 ;  /* 0x000000ffff057224 */ /* 0x010fc600078e0016 */
[----:B------:R-:W4:Y:S01]  /*281b0*/  LDL.LU R22, [R1+0x1e5c] ;  /* 0x001e5c0001167983 */ /* 0x000f220000300800 */
[----:B------:R-:W-:-:S03]  /*281c0*/  IMAD.MOV.U32 R6, RZ, RZ, R23 ;  /* 0x000000ffff067224 */ /* 0x000fc600078e0017 */
[----:B------:R-:W4:Y:S04]  /*281d0*/  LDL.LU R23, [R1+0x1e58] ;  /* 0x001e580001177983 */ /* 0x000f280000300800 */
[----:B------:R-:W-:Y:S04]  /*281e0*/  STL [R1+0x1dd0], R20 ;  /* 0x001dd01401007387 */ /* 0x000fe80000100800 */
[----:B------:R-:W-:Y:S04]  /*281f0*/  STL [R1+0x1dcc], R21 ;  /* 0x001dcc1501007387 */ /* 0x000fe80000100800 */
[----:B------:R-:W-:Y:S01]  /*28200*/  STL [R1+0x1dc8], R29 ;  /* 0x001dc81d01007387 */ /* 0x000fe20000100800 */
[----:B------:R-:W-:-:S03]  /*28210*/  IMAD.MOV.U32 R7, RZ, RZ, R2 ;  /* 0x000000ffff077224 */ /* 0x000fc600078e0002 */
[----:B--2---:R-:W0:Y:S04]  /*28220*/  LDSM.16.MT88.4 R24, [R0+UR5+0xa000] ;  /* 0x00a000050018783b */ /* 0x004e280008004200 */
[----:B0-----:R-:W-:Y:S04]  /*28230*/  STL.64 [R1+0x30], R24 ;  /* 0x0000301801007387 */ /* 0x001fe80000100a00 */
[----:B------:R-:W-:Y:S04]  /*28240*/  STL.64 [R1+0x38], R26 ;  /* 0x0000381a01007387 */ /* 0x000fe80000100a00 */
[----:B------:R-:W0:Y:S02]  /*28250*/  LDSM.16.MT88.4 R24, [R0+UR5+0xa080] ;  /* 0x00a080050018783b */ /* 0x000e240008004200 */
[----:B0-----:R-:W-:-:S02]  /*28260*/  IMAD.MOV.U32 R20, RZ, RZ, R25 ;  /* 0x000000ffff147224 */ /* 0x001fc400078e0019 */
[----:B------:R-:W-:Y:S01]  /*28270*/  IMAD.MOV.U32 R21, RZ, RZ, R26 ;  /* 0x000000ffff157224 */ /* 0x000fe200078e001a */
[----:B------:R-:W-:Y:S01]  /*28280*/  STL [R1+0x20], R24 ;  /* 0x0000201801007387 */ /* 0x000fe20000100800 */
[----:B------:R-:W-:-:S03]  /*28290*/  IMAD.MOV.U32 R29, RZ, RZ, R27 ;  /* 0x000000ffff1d7224 */ /* 0x000fc600078e001b */
[----:B------:R-:W0:Y:S04]  /*282a0*/  LDSM.16.MT88.4 R24, [R0+UR5+0xa100] ;  /* 0x00a100050018783b */ /* 0x000e280008004200 */
[----:B------:R-:W-:Y:S04]  /*282b0*/  STL [R1+0x1de0], R29 ;  /* 0x001de01d01007387 */ /* 0x000fe80000100800 */
[----:B------:R-:W-:Y:S04]  /*282c0*/  STL [R1+0x1ddc], R21 ;  /* 0x001ddc1501007387 */ /* 0x000fe80000100800 */
[----:B------:R-:W-:Y:S04]  /*282d0*/  STL [R1+0x1dd8], R20 ;  /* 0x001dd81401007387 */ /* 0x000fe80000100800 */
[----:B0-----:R-:W-:Y:S04]  /*282e0*/  STL.64 [R1+0x10], R24 ;  /* 0x0000101801007387 */ /* 0x001fe80000100a00 */
[----:B------:R0:W-:Y:S01]  /*282f0*/  STL [R1+0x18], R26 ;  /* 0x0000181a01007387 */ /* 0x0001e20000100800 */
[----:B------:R-:W-:-:S03]  /*28300*/  IMAD.MOV.U32 R2, RZ, RZ, R27 ;  /* 0x000000ffff027224 */ /* 0x000fc600078e001b */
[----:B0-----:R-:W2:Y:S04]  /*28310*/  LDL.LU.64 R26, [R1+0x1e50] ;  /* 0x001e5000011a7983 */ /* 0x001ea80000300a00 */
[----:B------:R-:W2:Y:S04]  /*28320*/  LDL.LU.64 R24, [R1+0x1e48] ;  /* 0x001e480001187983 */ /* 0x000ea80000300a00 */
[----:B------:R-:W-:Y:S01]  /*28330*/  STL [R1+0x1de4], R2 ;  /* 0x001de40201007387 */ /* 0x000fe20000100800 */
[----:B--2---:R-:W-:Y:S03]  /*28340*/  HMMA.16816.F32.BF16 R16, R16, R24, R8 ;  /* 0x000000181010723c */ /* 0x004fe60000041808 */
[----:B------:R-:W4:Y:S04]  /*28350*/  LDL.LU.64 R10, [R1+0x1e40] ;  /* 0x001e4000010a7983 */ /* 0x000f280000300a00 */
[----:B------:R-:W4:-:S12]  /*28360*/  LDL.LU.64 R8, [R1+0x1e38] ;  /* 0x001e380001087983 */ /* 0x000f180000300a00 */
[----:B------:R-:W-:Y:S04]  /*28370*/  STL.64 [R1+0xd0], R16 ;  /* 0x0000d01001007387 */ /* 0x000fe80000100a00 */
[----:B------:R-:W-:Y:S04]  /*28380*/  STL.64 [R1+0xd8], R18 ;  /* 0x0000d81201007387 */ /* 0x000fe80000100a00 */
[----:B------:R-:W0:Y:S02]  /*28390*/  LDSM.16.MT88.4 R16, [R0+UR5+0xa180] ;  /* 0x00a180050010783b */ /* 0x000e240008004200 */
[----:B0-----:R-:W-:-:S02]  /*283a0*/  IMAD.MOV.U32 R21, RZ, RZ, R18 ;  /* 0x000000ffff157224 */ /* 0x001fc400078e0012 */
[----:B------:R-:W-:Y:S02]  /*283b0*/  IMAD.MOV.U32 R20, RZ, RZ, R19 ;  /* 0x000000ffff147224 */ /* 0x000fe400078e0013 */
[----:B------:R-:W-:Y:S02]  /*283c0*/  IMAD.MOV.U32 R2, RZ, RZ, R16 ;  /* 0x000000ffff027224 */ /* 0x000fe400078e0010 */
[----:B------:R-:W-:Y:S01]  /*283d0*/  IMAD.MOV.U32 R29, RZ, RZ, R17 ;  /* 0x000000ffff1d7224 */ /* 0x000fe200078e0011 */
[----:B------:R-:W4:Y:S04]  /*283e0*/  LDL.LU.64 R18, [R1+0x1e30] ;  /* 0x001e300001127983 */ /* 0x000f280000300a00 */
[----:B------:R-:W4:Y:S04]  /*283f0*/  LDL.LU.64 R16, [R1+0x1e28] ;  /* 0x001e280001107983 */ /* 0x000f280000300a00 */
[----:B------:R-:W-:Y:S01]  /*28400*/  STL [R1+0x1d08], R0 ;  /* 0x001d080001007387 */ /* 0x000fe20000100800 */
[----:B----4-:R-:W-:-:S15]  /*28410*/  HMMA.16816.F32.BF16 R8, R16, R22, R8 ;  /* 0x000000161008723c */ /* 0x010fde0000041808 */
        /* <DEDUP_REMOVED lines=8> */
[----:B------:R0:W-:Y:S04]  /*284a0*/  STL.64 [R1+0xc0], R16 ;  /* 0x0000c01001007387 */ /* 0x0001e80000100a00 */
[----:B------:R1:W-:Y:S04]  /*284b0*/  STL.64 [R1+0xc8], R18 ;  /* 0x0000c81201007387 */ /* 0x0003e80000100a00 */
[----:B0-----:R-:W2:Y:S04]  /*284c0*/  LDL.LU R16, [R1+0x150] ;  /* 0x0001500001107983 */ /* 0x001ea80000300800 */
[----:B------:R-:W2:Y:S04]  /*284d0*/  LDL.LU R17, [R1+0x154] ;  /* 0x0001540001117983 */ /* 0x000ea80000300800 */
[----:B-1----:R-:W2:Y:S01]  /*284e0*/  LDL.LU R18, [R1+0x158] ;  /* 0x0001580001127983 */ /* 0x002ea20000300800 */
[C---:B---3--:R-:W-:Y:S08]  /*284f0*/  HMMA.16816.F32.BF16 R12, R8.reuse, R22, R12 ;  /* 0x00000016080c723c */ /* 0x048ff0000004180c */
[----:B------:R-:W-:Y:S11]  /*28500*/  HMMA.16816.F32.BF16 R8, R8, R26, R4 ;  /* 0x0000001a0808723c */ /* 0x000ff60000041804 */
[----:B------:R-:W-:Y:S01]  /*28510*/  IMAD.MOV.U32 R25, RZ, RZ, R14 ;  /* 0x000000ffff197224 */ /* 0x000fe200078e000e */
[----:B------:R0:W-:Y:S01]  /*28520*/  STL.64 [R1+0xb0], R12 ;  /* 0x0000b00c01007387 */ /* 0x0001e20000100a00 */
[----:B------:R-:W-:-:S03]  /*28530*/  IMAD.MOV.U32 R24, RZ, RZ, R15 ;  /* 0x000000ffff187224 */ /* 0x000fc600078e000f */
[----:B------:R-:W3:Y:S04]  /*28540*/  LDL.LU.64 R14, [R1+0x1e00] ;  /* 0x001e0000010e7983 */ /* 0x000ee80000300a00 */
[----:B0-----:R-:W3:Y:S04]  /*28550*/  LDL.LU.64 R12, [R1+0x1df8] ;  /* 0x001df800010c7983 */ /* 0x001ee80000300a00 */
[----:B------:R-:W2:Y:S04]  /*28560*/  LDL.LU.64 R6, [R1+0x1df0] ;  /* 0x001df00001067983 */ /* 0x000ea80000300a00 */
[----:B------:R-:W2:Y:S01]  /*28570*/  LDL.LU.64 R4, [R1+0x1de8] ;  /* 0x001de80001047983 */ /* 0x000ea20000300a00 */
[----:B------:R-:W-:-:S07]  /*28580*/  IMAD.MOV.U32 R19, RZ, RZ, R3 ;  /* 0x000000ffff137224 */ /* 0x000fce00078e0003 */
[C---:B--2---:R-:W-:Y:S08]  /*28590*/  HMMA.16816.F32.BF16 R16, R4.reuse, R22, R16 ;  /* 0x000000160410723c */ /* 0x044ff00000041810 */
[----:B---3--:R-:W-:Y:S01]  /*285a0*/  HMMA.16816.F32.BF16 R4, R4, R26, R12 ;  /* 0x0000001a0404723c */ /* 0x008fe2000004180c */
[----:B------:R-:W0:Y:S10]  /*285b0*/  LDSM.16.MT88.4 R12, [R28+UR5+0xc000] ;  /* 0x00c000051c0c783b */ /* 0x000e340008004200 */
[----:B------:R-:W-:Y:S04]  /*285c0*/  STL.64 [R1+0x180], R16 ;  /* 0x0001801001007387 */ /* 0x000fe80000100a00 */
[----:B------:R-:W-:Y:S04]  /*285d0*/  STL.64 [R1+0xa0], R8 ;  /* 0x0000a00801007387 */ /* 0x000fe80000100a00 */
[----:B------:R-:W-:Y:S04]  /*285e0*/  STL.64 [R1+0xa8], R10 ;  /* 0x0000a80a01007387 */ /* 0x000fe80000100a00 */
[----:B------:R-:W-:Y:S04]  /*285f0*/  STL [R1+0x188], R18 ;  /* 0x0001881201007387 */ /* 0x000fe80000100800 */
[----:B------:R-:W-:Y:S04]  /*28600*/  STL.64 [R1+0x1dc0], R26 ;  /* 0x001dc01a01007387 */ /* 0x000fe80000100a00 */
[----:B------:R-:W-:Y:S04]  /*28610*/  STL.64 [R1+0x1db8], R24 ;  /* 0x001db81801007387 */ /* 0x000fe80000100a00 */
[----:B------:R-:W-:Y:S04]  /*28620*/  STL.64 [R1+0x1d0], R4 ;  /* 0x0001d00401007387 */ /* 0x000fe80000100a00 */
[----:B------:R-:W-:Y:S04]  /*28630*/  STL.64 [R1+0x1d8], R6 ;  /* 0x0001d80601007387 */ /* 0x000fe80000100a00 */
[----:B0-----:R-:W-:Y:S04]  /*28640*/  STL.64 [R1+0x1ce8], R14 ;  /* 0x001ce80e01007387 */ /* 0x001fe80000100a00 */
[----:B------:R0:W-:Y:S02]  /*28650*/  STL.64 [R1+0x1ce0], R12 ;  /* 0x001ce00c01007387 */ /* 0x0001e40000100a00 */
[----:B0-----:R-:W-:-:S02]  /*28660*/  IMAD.MOV.U32 R12, RZ, RZ, R2 ;  /* 0x000000ffff0c7224 */ /* 0x001fc400078e0002 */
[----:B------:R-:W2:Y:S01]  /*28670*/  LDL.LU R2, [R1+0x1de4] ;  /* 0x001de40001027983 */ /* 0x000ea20000300800 */
[----:B------:R-:W-:Y:S02]  /*28680*/  IMAD.MOV.U32 R14, RZ, RZ, R21 ;  /* 0x000000ffff0e7224 */ /* 0x000fe400078e0015 */
[----:B------:R-:W-:Y:S02]  /*28690*/  IMAD.MOV.U32 R15, RZ, RZ, R20 ;  /* 0x000000ffff0f7224 */ /* 0x000fe400078e0014 */
[----:B------:R-:W-:Y:S02]  /*286a0*/  IMAD.MOV.U32 R13, RZ, RZ, R29 ;  /* 0x000000ffff0d7224 */ /* 0x000fe400078e001d */
[----:B------:R-:W3:Y:S04]  /*286b0*/  LDL.LU R29, [R1+0x1de0] ;  /* 0x001de000011d7983 */ /* 0x000ee80000300800 */
[----:B------:R-:W4:Y:S04]  /*286c0*/  LDL.LU R21, [R1+0x1ddc] ;  /* 0x001ddc0001157983 */ /* 0x000f280000300800 */
[----:B------:R-:W3:Y:S04]  /*286d0*/  LDL.LU R20, [R1+0x1dd8] ;  /* 0x001dd80001147983 */ /* 0x000ee80000300800 */
[----:B------:R-:W-:Y:S04]  /*286e0*/  STL.64 [R1+0x1d18], R14 ;  /* 0x001d180e01007387 */ /* 0x000fe80000100a00 */
[----:B------:R0:W-:Y:S04]  /*286f0*/  STL.64 [R1+0x1d10], R12 ;  /* 0x001d100c01007387 */ /* 0x0001e80000100a00 */
[----:B0-----:R-:W3:Y:S04]  /*28700*/  LDL.LU R12, [R1+0x10] ;  /* 0x00001000010c7983 */ /* 0x001ee80000300800 */
[----:B------:R-:W3:Y:S04]  /*28710*/  LDL.LU R13, [R1+0x14] ;  /* 0x00001400010d7983 */ /* 0x000ee80000300800 */
[----:B------:R-:W3:Y:S01]  /*28720*/  LDL.LU R14, [R1+0x18] ;  /* 0x00001800010e7983 */ /* 0x000ee20000300800 */
[----:B--2---:R-:W-:-:S03]  /*28730*/  IMAD.MOV.U32 R15, RZ, RZ, R2 ;  /* 0x000000ffff0f7224 */ /* 0x004fc600078e0002 */
[----:B------:R-:W2:Y:S04]  /*28740*/  LDL.LU R2, [R1+0x1dd4] ;  /* 0x001dd40001027983 */ /* 0x000ea80000300800 */
[----:B---3--:R-:W-:Y:S04]  /*28750*/  STL.64 [R1+0x1d40], R14 ;  /* 0x001d400e01007387 */ /* 0x008fe80000100a00 */
[----:B------:R0:W-:Y:S04]  /*28760*/  STL.64 [R1+0x1d38], R12 ;  /* 0x001d380c01007387 */ /* 0x0001e80000100a00 */
[----:B0-----:R-:W3:Y:S01]  /*28770*/  LDL.LU R12, [R1+0x20] ;  /* 0x00002000010c7983 */ /* 0x001ee20000300800 */
[----:B----4-:R-:W-:-:S02]  /*28780*/  IMAD.MOV.U32 R14, RZ, RZ, R21 ;  /* 0x000000ffff0e7224 */ /* 0x010fc400078e0015 */
[----:B------:R-:W-:Y:S02]  /*28790*/  IMAD.MOV.U32 R15, RZ, RZ, R29 ;  /* 0x000000ffff0f7224 */ /* 0x000fe400078e001d */
[----:B------:R-:W-:Y:S02]  /*287a0*/  IMAD.MOV.U32 R13, RZ, RZ, R20 ;  /* 0x000000ffff0d7224 */ /* 0x000fe400078e0014 */
[----:B------:R-:W4:Y:S04]  /*287b0*/  LDL.LU R20, [R1+0x1dd0] ;  /* 0x001dd00001147983 */ /* 0x000f280000300800 */
[----:B------:R-:W4:Y:S04]  /*287c0*/  LDL.LU R21, [R1+0x1dcc] ;  /* 0x001dcc0001157983 */ /* 0x000f280000300800 */
[----:B------:R-:W4:Y:S04]  /*287d0*/  LDL.LU R29, [R1+0x1dc8] ;  /* 0x001dc800011d7983 */ /* 0x000f280000300800 */
[----:B------:R-:W-:Y:S04]  /*287e0*/  STL.64 [R1+0x1d70], R14 ;  /* 0x001d700e01007387 */ /* 0x000fe80000100a00 */
[----:B--2---:R-:W0:Y:S04]  /*287f0*/  LDSM.16.M88.4 R4, [R2+UR5+0x10080] ;  /* 0x010080050204783b */ /* 0x004e280008000200 */
[----:B------:R-:W1:Y:S04]  /*28800*/  LDSM.16.M88.4 R8, [R2+UR5+0x10880] ;  /* 0x010880050208783b */ /* 0x000e680008000200 */
[----:B---3--:R-:W-:Y:S04]  /*28810*/  STL.64 [R1+0x1d68], R12 ;  /* 0x001d680c01007387 */ /* 0x008fe80000100a00 */
[----:B0-----:R-:W-:Y:S04]  /*28820*/  STL [R1+0x1be4], R6 ;  /* 0x001be40601007387 */ /* 0x001fe80000100800 */
[----:B------:R-:W-:Y:S04]  /*28830*/  STL [R1+0x1be0], R7 ;  /* 0x001be00701007387 */ /* 0x000fe80000100800 */
[----:B------:R0:W-:Y:S04]  /*28840*/  STL.64 [R1+0x1d20], R4 ;  /* 0x001d200401007387 */ /* 0x0001e80000100a00 */
[----:B0-----:R-:W2:Y:S04]  /*28850*/  LDL.LU R4, [R1+0x90] ;  /* 0x0000900001047983 */ /* 0x001ea80000300800 */
[----:B------:R-:W2:Y:S04]  /*28860*/  LDL.LU R5, [R1+0x94] ;  /* 0x0000940001057983 */ /* 0x000ea80000300800 */
[----:B------:R-:W3:Y:S04]  /*28870*/  LDL.LU R6, [R1+0x98] ;  /* 0x0000980001067983 */ /* 0x000ee80000300800 */
[----:B------:R-:W3:Y:S04]  /*28880*/  LDL.LU R7, [R1+0x9c] ;  /* 0x00009c0001077983 */ /* 0x000ee80000300800 */
[----:B------:R-:W2:Y:S04]  /*28890*/  LDL.LU R12, [R1+0x30] ;  /* 0x00003000010c7983 */ /* 0x000ea80000300800 */
[----:B------:R-:W2:Y:S04]  /*288a0*/  LDL.LU R13, [R1+0x34] ;  /* 0x00003400010d7983 */ /* 0x000ea80000300800 */
[----:B------:R-:W2:Y:S04]  /*288b0*/  LDL.LU R14, [R1+0x38] ;  /* 0x00003800010e7983 */ /* 0x000ea80000300800 */
[----:B------:R-:W2:Y:S04]  /*288c0*/  LDL.LU R15, [R1+0x3c] ;  /* 0x00003c00010f7983 */ /* 0x000ea80000300800 */
[----:B--2---:R-:W-:Y:S04]  /*288d0*/  STL.64 [R1+0x1da0], R14 ;  /* 0x001da00e01007387 */ /* 0x004fe80000100a00 */
[----:B------:R-:W-:Y:S04]  /*288e0*/  STL.64 [R1+0x1d98], R12 ;  /* 0x001d980c01007387 */ /* 0x000fe80000100a00 */
[----:B---3--:R-:W-:Y:S04]  /*288f0*/  STL.64 [R1+0x1d30], R6 ;  /* 0x001d300601007387 */ /* 0x008fe80000100a00 */
[----:B------:R0:W-:Y:S04]  /*28900*/  STL.64 [R1+0x1d28], R4 ;  /* 0x001d280401007387 */ /* 0x0001e80000100a00 */
[----:B0-----:R-:W2:Y:S04]  /*28910*/  LDL.LU R4, [R1+0xf0] ;  /* 0x0000f00001047983 */ /* 0x001ea80000300800 */
[----:B------:R-:W2:Y:S04]  /*28920*/  LDL.LU R5, [R1+0xf4] ;  /* 0x0000f40001057983 */ /* 0x000ea80000300800 */
[----:B------:R-:W3:Y:S04]  /*28930*/  LDL.LU R6, [R1+0xf8] ;  /* 0x0000f80001067983 */ /* 0x000ee80000300800 */
[----:B------:R-:W3:Y:S04]  /*28940*/  LDL.LU R7, [R1+0xfc] ;  /* 0x0000fc0001077983 */ /* 0x000ee80000300800 */
[----:B------:R-:W2:Y:S04]  /*28950*/  LDL.LU R12, [R1+0x40] ;  /* 0x00004000010c7983 */ /* 0x000ea80000300800 */
[----:B------:R-:W4:Y:S04]  /*28960*/  LDL.LU R13, [R1+0x44] ;  /* 0x00004400010d7983 */ /* 0x000f280000300800 */
[----:B------:R-:W4:Y:S04]  /*28970*/  LDL.LU R14, [R1+0x48] ;  /* 0x00004800010e7983 */ /* 0x000f280000300800 */
[----:B------:R-:W4:Y:S04]  /*28980*/  LDL.LU R15, [R1+0x4c] ;  /* 0x00004c00010f7983 */ /* 0x000f280000300800 */
[----:B---3--:R-:W-:Y:S04]  /*28990*/  STL.64 [R1+0x1d50], R6 ;  /* 0x001d500601007387 */ /* 0x008fe80000100a00 */
[----:B--2---:R0:W-:Y:S04]  /*289a0*/  STL.64 [R1+0x1d48], R4 ;  /* 0x001d480401007387 */ /* 0x0041e80000100a00 */
[----:B0-----:R-:W2:Y:S04]  /*289b0*/  LDL.LU R4, [R1+0x100] ;  /* 0x0001000001047983 */ /* 0x001ea80000300800 */
[----:B------:R-:W2:Y:S04]  /*289c0*/  LDL.LU R5, [R1+0x104] ;  /* 0x0001040001057983 */ /* 0x000ea80000300800 */
[----:B------:R-:W3:Y:S04]  /*289d0*/  LDL.LU R6, [R1+0x108] ;  /* 0x0001080001067983 */ /* 0x000ee80000300800 */
[----:B------:R-:W3:Y:S04]  /*289e0*/  LDL.LU R7, [R1+0x10c] ;  /* 0x00010c0001077983 */ /* 0x000ee80000300800 */
[----:B------:R-:W4:Y:S04]  /*289f0*/  LDL.LU R24, [R1+0x1c0] ;  /* 0x0001c00001187983 */ /* 0x000f280000300800 */
        /* <DEDUP_REMOVED lines=9> */
[----:B---3--:R-:W-:Y:S04]  /*28a90*/  STL.64 [R1+0x1d80], R6 ;  /* 0x001d800601007387 */ /* 0x008fe80000100a00 */
[----:B--2---:R0:W-:Y:S04]  /*28aa0*/  STL.64 [R1+0x1d78], R4 ;  /* 0x001d780401007387 */ /* 0x0041e80000100a00 */
[----:B0-----:R-:W2:Y:S04]  /*28ab0*/  LDL.LU R4, [R1+0x130] ;  /* 0x0001300001047983 */ /* 0x001ea80000300800 */
[----:B------:R-:W2:Y:S04]  /*28ac0*/  LDL.LU R5, [R1+0x134] ;  /* 0x0001340001057983 */ /* 0x000ea80000300800 */
[----:B------:R-:W3:Y:S04]  /*28ad0*/  LDL.LU R6, [R1+0x138] ;  /* 0x0001380001067983 */ /* 0x000ee80000300800 */
[----:B------:R-:W3:Y:S01]  /*28ae0*/  LDL.LU R7, [R1+0x13c] ;  /* 0x00013c0001077983 */ /* 0x000ee20000300800 */
[----:B------:R-:W-:-:S03]  /*28af0*/  IMAD.MOV.U32 R3, RZ, RZ, R19 ;  /* 0x000000ffff037224 */ /* 0x000fc600078e0013 */
[----:B------:R-:W0:Y:S04]  /*28b00*/  LDSM.16.MT88.4 R16, [R28+UR5+0xc080] ;  /* 0x00c080051c10783b */ /* 0x000e280008004200 */
[----:B---3--:R-:W-:Y:S04]  /*28b10*/  STL.64 [R1+0x1d90], R6 ;  /* 0x001d900601007387 */ /* 0x008fe80000100a00 */
[----:B--2---:R2:W-:Y:S04]  /*28b20*/  STL.64 [R1+0x1d88], R4 ;  /* 0x001d880401007387 */ /* 0x0045e80000100a00 */
[----:B--2---:R-:W2:Y:S04]  /*28b30*/  LDL.LU R4, [R1+0x170] ;  /* 0x0001700001047983 */ /* 0x004ea80000300800 */
[----:B------:R-:W2:Y:S04]  /*28b40*/  LDL.LU R5, [R1+0x174] ;  /* 0x0001740001057983 */ /* 0x000ea80000300800 */
[----:B------:R-:W3:Y:S04]  /*28b50*/  LDL.LU R6, [R1+0x178] ;  /* 0x0001780001067983 */ /* 0x000ee80000300800 */
[----:B------:R-:W3:Y:S01]  /*28b60*/  LDL.LU R7, [R1+0x17c] ;  /* 0x00017c0001077983 */ /* 0x000ee20000300800 */
[----:B----4-:R-:W-:Y:S03]  /*28b70*/  HMMA.16816.F32.BF16 R24, R12, R22, R24 ;  /* 0x000000160c18723c */ /* 0x010fe60000041818 */
[----:B---3--:R-:W-:Y:S04]  /*28b80*/  STL.64 [R1+0x1db0], R6 ;  /* 0x001db00601007387 */ /* 0x008fe80000100a00 */
[----:B--2---:R2:W-:Y:S04]  /*28b90*/  STL.64 [R1+0x1da8], R4 ;  /* 0x001da80401007387 */ /* 0x0045e80000100a00 */
[----:B--2---:R-:W2:Y:S04]  /*28ba0*/  LDL.LU R4, [R1+0x140] ;  /* 0x0001400001047983 */ /* 0x004ea80000300800 */
[----:B------:R-:W2:Y:S04]  /*28bb0*/  LDL.LU R5, [R1+0x144] ;  /* 0x0001440001057983 */ /* 0x000ea80000300800 */
[----:B------:R-:W2:Y:S04]  /*28bc0*/  LDL.LU R6, [R1+0x148] ;  /* 0x0001480001067983 */ /* 0x000ea80000300800 */
[----:B------:R-:W2:Y:S04]  /*28bd0*/  LDL.LU R7, [R1+0x14c] ;  /* 0x00014c0001077983 */ /* 0x000ea80000300800 */
[----:B-1----:R-:W-:Y:S04]  /*28be0*/  STL [R1+0x1bdc], R10 ;  /* 0x001bdc0a01007387 */ /* 0x002fe80000100800 */
[----:B------:R-:W-:Y:S04]  /*28bf0*/  STL [R1+0x1bd8], R11 ;  /* 0x001bd80b01007387 */ /* 0x000fe80000100800 */
[----:B0-----:R-:W-:Y:S04]  /*28c00*/  STL.64 [R1+0x1cc8], R18 ;  /* 0x001cc81201007387 */ /* 0x001fe80000100a00 */
[----:B------:R0:W-:Y:S04]  /*28c10*/  STL.64 [R1+0x1cc0], R16 ;  /* 0x001cc01001007387 */ /* 0x0001e80000100a00 */
[----:B0-----:R-:W3:Y:S04]  /*28c20*/  LDL.LU R16, [R1+0x60] ;  /* 0x0000600001107983 */ /* 0x001ee80000300800 */
[----:B------:R-:W-:Y:S04]  /*28c30*/  STL.64 [R1+0x1f0], R24 ;  /* 0x0001f01801007387 */ /* 0x000fe80000100a00 */
[----:B------:R0:W-:Y:S04]  /*28c40*/  STL.64 [R1+0x1f8], R26 ;  /* 0x0001f81a01007387 */ /* 0x0001e80000100a00 */
[----:B0-----:R-:W2:Y:S04]  /*28c50*/  LDL.LU.64 R26, [R1+0x1dc0] ;  /* 0x001dc000011a7983 */ /* 0x001ea80000300a00 */
[----:B------:R-:W4:Y:S01]  /*28c60*/  LDL.LU.64 R24, [R1+0x1db8] ;  /* 0x001db80001187983 */ /* 0x000f220000300a00 */
[----:B------:R-:W-:-:S02]  /*28c70*/  IMAD.MOV.U32 R18, RZ, RZ, R21 ;  /* 0x000000ffff127224 */ /* 0x000fc400078e0015 */
[----:B------:R-:W-:Y:S01]  /*28c80*/  IMAD.MOV.U32 R19, RZ, RZ, R20 ;  /* 0x000000ffff137224 */ /* 0x000fe200078e0014 */
[----:B--2---:R-:W-:Y:S01]  /*28c90*/  HMMA.16816.F32.BF16 R12, R12, R26, R4 ;  /* 0x0000001a0c0c723c */ /* 0x004fe20000041804 */
[----:B------:R-:W2:Y:S04]  /*28ca0*/  LDL.LU.64 R6, [R1+0x1db0] ;  /* 0x001db00001067983 */ /* 0x000ea80000300a00 */
[----:B------:R-:W2:-:S14]  /*28cb0*/  LDL.LU.64 R4, [R1+0x1da8] ;  /* 0x001da80001047983 */ /* 0x000e9c0000300a00 */
[----:B------:R-:W-:Y:S04]  /*28cc0*/  STL.64 [R1+0x1c0], R12 ;  /* 0x0001c00c01007387 */ /* 0x000fe80000100a00 */
[----:B------:R-:W-:Y:S04]  /*28cd0*/  STL.64 [R1+0x1c8], R14 ;  /* 0x0001c80e01007387 */ /* 0x000fe80000100a00 */
[----:B------:R-:W0:Y:S02]  /*28ce0*/  LDSM.16.MT88.4 R12, [R28+UR5+0xc100] ;  /* 0x00c100051c0c783b */ /* 0x000e240008004200 */
[----:B0-----:R-:W-:-:S02]  /*28cf0*/  IMAD.MOV.U32 R0, RZ, RZ, R14 ;  /* 0x000000ffff007224 */ /* 0x001fc400078e000e */
[----:B------:R-:W-:Y:S02]  /*28d00*/  IMAD.MOV.U32 R2, RZ, RZ, R15 ;  /* 0x000000ffff027224 */ /* 0x000fe400078e000f */
[----:B------:R-:W-:Y:S02]  /*28d10*/  IMAD.MOV.U32 R20, RZ, RZ, R12 ;  /* 0x000000ffff147224 */ /* 0x000fe400078e000c */
[----:B------:R-:W-:Y:S01]  /*28d20*/  IMAD.MOV.U32 R21, RZ, RZ, R13 ;  /* 0x000000ffff157224 */ /* 0x000fe200078e000d */
        /* <DEDUP_REMOVED lines=27> */
[----:B------:R-:W2:Y:S01]  /*28ee0*/  LDL.LU.64 R12, [R1+0x1d38] ;  /* 0x001d3800010c7983 */ /* 0x000ea20000300a00 */
        /* <DEDUP_REMOVED lines=11> */
[----:B------:R-:W2:-:S15]  /*28fa0*/  LDL.LU.64 R4, [R1+0x1d20] ;  /* 0x001d200001047983 */ /* 0x000e9e0000300a00 */
[----:B------:R-:W-:Y:S01]  /*28fb0*/  NOP ;  /* 0x0000000000007918 */ /* 0x000fe20000000000 */
[----:B------:R-:W-:Y:S01]  /*28fc0*/  IMAD.MOV.U32 R7, RZ, RZ, R14 ;  /* 0x000000ffff077224 */ /* 0x000fe200078e000e */
[----:B------:R0:W-:Y:S01]  /*28fd0*/  STL [R1+0x160], R12 ;  /* 0x0001600c01007387 */ /* 0x0001e20000100800 */
[----:B------:R-:W-:Y:S02]  /*28fe0*/  IMAD.MOV.U32 R6, RZ, RZ, R15 ;  /* 0x000000ffff067224 */ /* 0x000fe400078e000f */
[----:B------:R-:W-:Y:S01]  /*28ff0*/  IMAD.MOV.U32 R10, RZ, RZ, R13 ;  /* 0x000000ffff0a7224 */ /* 0x000fe200078e000d */
[----:B------:R-:W3:Y:S04]  /*29000*/  LDL.LU.64 R14, [R1+0x1d18] ;  /* 0x001d1800010e7983 */ /* 0x000ee80000300a00 */
[----:B0-----:R-:W3:Y:S04]  /*29010*/  LDL.LU.64 R12, [R1+0x1d10] ;  /* 0x001d1000010c7983 */ /* 0x001ee80000300a00 */
[----:B------:R-:W-:Y:S04]  /*29020*/  STL.64 [R1+0x1d00], R26 ;  /* 0x001d001a01007387 */ /* 0x000fe80000100a00 */
[----:B------:R-:W-:Y:S04]  /*29030*/  STL [R1+0x1c9c], R7 ;  /* 0x001c9c0701007387 */ /* 0x000fe80000100800 */
[----:B------:R-:W-:Y:S01]  /*29040*/  STL [R1+0x1c98], R10 ;  /* 0x001c980a01007387 */ /* 0x000fe20000100800 */
[----:B---3--:R-:W-:-:S15]  /*29050*/  HMMA.16816.F32.BF16 R16, R12, R22, R16 ;  /* 0x000000160c10723c */ /* 0x008fde0000041810 */
[----:B------:R-:W-:-:S04]  /*29060*/  NOP ;  /* 0x0000000000007918 */ /* 0x000fc80000000000 */
[----:B------:R0:W-:Y:S04]  /*29070*/  STL.64 [R1+0x150], R16 ;  /* 0x0001501001007387 */ /* 0x0001e80000100a00 */
[----:B------:R1:W-:Y:S04]  /*29080*/  STL.64 [R1+0x158], R18 ;  /* 0x0001581201007387 */ /* 0x0003e80000100a00 */
[----:B0-----:R-:W3:Y:S04]  /*29090*/  LDL.LU R16, [R1+0xc0] ;  /* 0x0000c00001107983 */ /* 0x001ee80000300800 */
[----:B------:R-:W3:Y:S04]  /*290a0*/  LDL.LU R17, [R1+0xc4] ;  /* 0x0000c40001117983 */ /* 0x000ee80000300800 */
[----:B-1----:R-:W2:Y:S04]  /*290b0*/  LDL.LU R18, [R1+0xc8] ;  /* 0x0000c80001127983 */ /* 0x002ea80000300800 */
[----:B------:R-:W2:Y:S04]  /*290c0*/  LDL.LU R19, [R1+0xcc] ;  /* 0x0000cc0001137983 */ /* 0x000ea80000300800 */
[----:B--2---:R-:W-:Y:S04]  /*290d0*/  STL.64 [R1+0x1cd8], R18 ;  /* 0x001cd81201007387 */ /* 0x004fe80000100a00 */
[----:B---3--:R0:W-:Y:S04]  /*290e0*/  STL.64 [R1+0x1cd0], R16 ;  /* 0x001cd01001007387 */ /* 0x0081e80000100a00 */
[----:B0-----:R-:W2:Y:S04]  /*290f0*/  LDL.LU R16, [R1+0xe0] ;  /* 0x0000e00001107983 */ /* 0x001ea80000300800 */
[----:B------:R-:W2:Y:S04]  /*29100*/  LDL.LU R17, [R1+0xe4] ;  /* 0x0000e40001117983 */ /* 0x000ea80000300800 */
[----:B------:R-:W3:Y:S04]  /*29110*/  LDL.LU R18, [R1+0xe8] ;  /* 0x0000e80001127983 */ /* 0x000ee80000300800 */
[----:B------:R-:W3:Y:S01]  /*29120*/  LDL.LU R19, [R1+0xec] ;  /* 0x0000ec0001137983 */ /* 0x000ee20000300800 */
[----:B------:R-:W-:-:S02]  /*29130*/  IMAD.MOV.U32 R22, RZ, RZ, R0 ;  /* 0x000000ffff167224 */ /* 0x000fc400078e0000 */
[----:B------:R-:W-:Y:S01]  /*29140*/  IMAD.MOV.U32 R23, RZ, RZ, R2 ;  /* 0x000000ffff177224 */ /* 0x000fe200078e0002 */
[----:B---3--:R-:W-:Y:S04]  /*29150*/  STL.64 [R1+0x1cf8], R18 ;  /* 0x001cf81201007387 */ /* 0x008fe80000100a00 */
[----:B--2---:R0:W-:Y:S04]  /*29160*/  STL.64 [R1+0x1cf0], R16 ;  /* 0x001cf01001007387 */ /* 0x0041e80000100a00 */
[----:B0-----:R-:W2:Y:S04]  /*29170*/  LDL.LU R16, [R1+0xd0] ;  /* 0x0000d00001107983 */ /* 0x001ea80000300800 */
[----:B------:R-:W2:Y:S04]  /*29180*/  LDL.LU R17, [R1+0xd4] ;  /* 0x0000d40001117983 */ /* 0x000ea80000300800 */
[----:B------:R-:W2:Y:S04]  /*29190*/  LDL.LU R18, [R1+0xd8] ;  /* 0x0000d80001127983 */ /* 0x000ea80000300800 */
[----:B------:R-:W2:Y:S04]  /*291a0*/  LDL.LU R19, [R1+0xdc] ;  /* 0x0000dc0001137983 */ /* 0x000ea80000300800 */
[----:B------:R-:W3:Y:S04]  /*291b0*/  LDL.LU R0, [R1+0x1d08] ;  /* 0x001d080001007983 */ /* 0x000ee80000300800 */
[----:B------:R4:W-:Y:S02]  /*291c0*/  STL.64 [R1+0x1cb8], R22 ;  /* 0x001cb81601007387 */ /* 0x0009e40000100a00 */
[----:B----4-:R-:W-:-:S02]  /*291d0*/  IMAD.MOV.U32 R22, RZ, RZ, R25 ;  /* 0x000000ffff167224 */ /* 0x010fc400078e0019 */
[----:B------:R-:W-:Y:S02]  /*291e0*/  IMAD.MOV.U32 R23, RZ, RZ, R24 ;  /* 0x000000ffff177224 */ /* 0x000fe400078e0018 */
[----:B------:R-:W0:Y:S04]  /*291f0*/  LDSM.16.MT88.4 R24, [R28+UR5+0xc180] ;  /* 0x00c180051c18783b */ /* 0x000e280008004200 */
[----:B------:R1:W-:Y:S04]  /*29200*/  STL.64 [R1+0x1cb0], R20 ;  /* 0x001cb01401007387 */ /* 0x0003e80000100a00 */
[----:B-1----:R-:W4:Y:S04]  /*29210*/  LDL.LU R20, [R1+0xb0] ;  /* 0x0000b00001147983 */ /* 0x002f280000300800 */
[----:B------:R-:W4:Y:S04]  /*29220*/  LDL.LU R21, [R1+0xb4] ;  /* 0x0000b40001157983 */ /* 0x000f280000300800 */
[----:B0-----:R-:W-:Y:S04]  /*29230*/  STL.64 [R1+0x70], R24 ;  /* 0x0000701801007387 */ /* 0x001fe80000100a00 */
[----:B------:R-:W-:Y:S04]  /*29240*/  STL.64 [R1+0x78], R26 ;  /* 0x0000781a01007387 */ /* 0x000fe80000100a00 */
[----:B---3--:R-:W0:Y:S04]  /*29250*/  LDSM.16.MT88.4 R24, [R0+UR5+0xc000] ;  /* 0x00c000050018783b */ /* 0x008e280008004200 */
[----:B0-----:R-:W-:Y:S04]  /*29260*/  STL.64 [R1+0x60], R24 ;  /* 0x0000601801007387 */ /* 0x001fe80000100a00 */
[----:B------:R-:W-:Y:S04]  /*29270*/  STL.64 [R1+0x68], R26 ;  /* 0x0000681a01007387 */ /* 0x000fe80000100a00 */
[----:B------:R-:W0:Y:S02]  /*29280*/  LDSM.16.MT88.4 R24, [R0+UR5+0xc080] ;  /* 0x00c080050018783b */ /* 0x000e240008004200 */
[----:B0-----:R-:W-:-:S02]  /*29290*/  IMAD.MOV.U32 R11, RZ, RZ, R26 ;  /* 0x000000ffff0b7224 */ /* 0x001fc400078e001a */
[----:B------:R-:W-:Y:S02]  /*292a0*/  IMAD.MOV.U32 R29, RZ, RZ, R27 ;  /* 0x000000ffff1d7224 */ /* 0x000fe400078e001b */
[----:B------:R-:W2:Y:S01]  /*292b0*/  LDL.LU.64 R26, [R1+0x1d00] ;  /* 0x001d0000011a7983 */ /* 0x000ea20000300a00 */
[----:B------:R-:W-:Y:S02]  /*292c0*/  IMAD.MOV.U32 R7, RZ, RZ, R24 ;  /* 0x000000ffff077224 */ /* 0x000fe400078e0018 */
[----:B------:R-:W-:Y:S02]  /*292d0*/  IMAD.MOV.U32 R10, RZ, RZ, R25 ;  /* 0x000000ffff0a7224 */ /* 0x000fe400078e0019 */
[----:B--2---:R-:W-:Y:S01]  /*292e0*/  HMMA.16816.F32.BF16 R24, R12, R26, R16 ;  /* 0x0000001a0c18723c */ /* 0x004fe20000041810 */
[----:B------:R-:W2:Y:S04]  /*292f0*/  LDL.LU.64 R18, [R1+0x1cf8] ;  /* 0x001cf80001127983 */ /* 0x000ea80000300a00 */
[----:B------:R-:W2:Y:S04]  /*29300*/  LDL.LU.64 R16, [R1+0x1cf0] ;  /* 0x001cf00001107983 */ /* 0x000ea80000300a00 */
[----:B------:R-:W2:Y:S04]  /*29310*/  LDL.LU.64 R14, [R1+0x1ce8] ;  /* 0x001ce800010e7983 */ /* 0x000ea80000300a00 */
[----:B------:R-:W2:Y:S06]  /*29320*/  LDL.LU.64 R12, [R1+0x1ce0] ;  /* 0x001ce000010c7983 */ /* 0x000eac0000300a00 */
[----:B------:R-:W-:Y:S04]  /*29330*/  STL.64 [R1+0x140], R24 ;  /* 0x0001401801007387 */ /* 0x000fe80000100a00 */
[----:B------:R-:W-:Y:S04]  /*29340*/  STL.64 [R1+0x148], R26 ;  /* 0x0001481a01007387 */ /* 0x000fe80000100a00 */
[----:B------:R-:W0:Y:S04]  /*29350*/  LDSM.16.MT88.4 R24, [R0+UR5+0xc100] ;  /* 0x00c100050018783b */ /* 0x000e280008004200 */
[----:B0-----:R-:W-:Y:S04]  /*29360*/  STL.64 [R1+0x1c38], R26 ;  /* 0x001c381a01007387 */ /* 0x001fe80000100a00 */
[----:B------:R0:W-:Y:S04]  /*29370*/  STL.64 [R1+0x1c30], R24 ;  /* 0x001c301801007387 */ /* 0x0001e80000100a00 */
[----:B0-----:R-:W3:Y:S04]  /*29380*/  LDL.LU R24, [R1+0x180] ;  /* 0x0001800001187983 */ /* 0x001ee80000300800 */
[----:B------:R-:W3:Y:S04]  /*29390*/  LDL.LU R25, [R1+0x184] ;  /* 0x0001840001197983 */ /* 0x000ee80000300800 */
[----:B------:R-:W3:Y:S01]  /*293a0*/  LDL.LU R26, [R1+0x188] ;  /* 0x00018800011a7983 */ /* 0x000ee20000300800 */
        /* <DEDUP_REMOVED lines=11> */
[----:B------:R-:W4:Y:S04]  /*29460*/  LDL.LU.64 R18, [R1+0x1cc8] ;  /* 0x001cc80001127983 */ /* 0x000f280000300a00 */
[----:B------:R-:W4:-:S12]  /*29470*/  LDL.LU.64 R16, [R1+0x1cc0] ;  /* 0x001cc00001107983 */ /* 0x000f180000300a00 */
[----:B------:R0:W-:Y:S04]  /*29480*/  STL.64 [R1+0x120], R12 ;  /* 0x0001200c01007387 */ /* 0x0001e80000100a00 */
[----:B------:R1:W-:Y:S04]  /*29490*/  STL.64 [R1+0x128], R14 ;  /* 0x0001280e01007387 */ /* 0x0003e80000100a00 */
[----:B0-----:R-:W2:Y:S04]  /*294a0*/  LDL.LU R12, [R1+0xa0] ;  /* 0x0000a000010c7983 */ /* 0x001ea80000300800 */
[----:B------:R-:W2:Y:S04]  /*294b0*/  LDL.LU R13, [R1+0xa4] ;  /* 0x0000a400010d7983 */ /* 0x000ea80000300800 */
[----:B-1----:R-:W2:Y:S04]  /*294c0*/  LDL.LU R14, [R1+0xa8] ;  /* 0x0000a800010e7983 */ /* 0x002ea80000300800 */
[----:B------:R-:W2:Y:S01]  /*294d0*/  LDL.LU R15, [R1+0xac] ;  /* 0x0000ac00010f7983 */ /* 0x000ea20000300800 */
[----:B----4-:R-:W-:-:S15]  /*294e0*/  HMMA.16816.F32.BF16 R20, R16, R4, R20 ;  /* 0x000000041014723c */ /* 0x010fde0000041814 */
[----:B------:R-:W-:-:S04]  /*294f0*/  NOP ;  /* 0x0000000000007918 */ /* 0x000fc80000000000 */
[----:B------:R-:W-:Y:S01]  /*29500*/  IMAD.MOV.U32 R2, RZ, RZ, R22 ;  /* 0x000000ffff027224 */ /* 0x000fe200078e0016 */
[----:B------:R-:W-:Y:S01]  /*29510*/  STL.64 [R1+0x110], R20 ;  /* 0x0001101401007387 */ /* 0x000fe20000100a00 */
[----:B------:R-:W-:-:S03]  /*29520*/  IMAD.MOV.U32 R3, RZ, RZ, R23 ;  /* 0x000000ffff037224 */ /* 0x000fc600078e0017 */
[----:B------:R-:W0:Y:S04]  /*29530*/  LDSM.16.MT88.4 R20, [R0+UR5+0xc180] ;  /* 0x00c180050014783b */ /* 0x000e280008004200 */
[----:B------:R-:W-:Y:S04]  /*29540*/  STL [R1+0x1c14], R2 ;  /* 0x001c140201007387 */ /* 0x000fe80000100800 */
[----:B------:R-:W-:Y:S04]  /*29550*/  STL [R1+0x1c10], R3 ;  /* 0x001c100301007387 */ /* 0x000fe80000100800 */
[----:B0-----:R-:W-:Y:S04]  /*29560*/  STL.64 [R1+0x40], R20 ;  /* 0x0000401401007387 */ /* 0x001fe80000100a00 */
[----:B------:R0:W-:Y:S04]  /*29570*/  STL.64 [R1+0x48], R22 ;  /* 0x0000481601007387 */ /* 0x0001e80000100a00 */
[----:B0-----:R-:W3:Y:S04]  /*29580*/  LDL.LU.64 R22, [R1+0x1cb8] ;  /* 0x001cb80001167983 */ /* 0x001ee80000300a00 */
[----:B------:R-:W3:Y:S01]  /*29590*/  LDL.LU.64 R20, [R1+0x1cb0] ;  /* 0x001cb00001147983 */ /* 0x000ee20000300a00 */
[----:B--2---:R-:W-:Y:S03]  /*295a0*/  HMMA.16816.F32.BF16 R12, R16, R8, R12 ;  /* 0x00000008100c723c */ /* 0x004fe6000004180c */
[----:B------:R-:W-:-:S15]  /*295b0*/  LDSM.16.MT88.4 R16, [R28+UR5+0xe080] ;  /* 0x00e080051c10783b */ /* 0x000fde0008004200 */
[----:B------:R-:W-:Y:S01]  /*295c0*/  NOP ;  /* 0x0000000000007918 */ /* 0x000fe20000000000 */
[----:B------:R-:W-:Y:S01]  /*295d0*/  STL [R1+0x100], R12 ;  /* 0x0001000c01007387 */ /* 0x000fe20000100800 */
[----:B------:R-:W-:-:S03]  /*295e0*/  IMAD.MOV.U32 R2, RZ, RZ, R13 ;  /* 0x000000ffff027224 */ /* 0x000fc600078e000d */
[----:B------:R-:W-:Y:S01]  /*295f0*/  STL [R1+0x10c], R15 ;  /* 0x00010c0f01007387 */ /* 0x000fe20000100800 */
[----:B------:R-:W-:-:S03]  /*29600*/  IMAD.MOV.U32 R3, RZ, RZ, R14 ;  /* 0x000000ffff037224 */ /* 0x000fc600078e000e */
[----:B------:R-:W0:Y:S04]  /*29610*/  LDSM.16.MT88.4 R12, [R28+UR5+0xe000] ;  /* 0x00e000051c0c783b */ /* 0x000e280008004200 */
[----:B------:R-:W-:Y:S04]  /*29620*/  STL [R1+0x1c1c], R3 ;  /* 0x001c1c0301007387 */ /* 0x000fe80000100800 */
[----:B------:R-:W-:Y:S04]  /*29630*/  STL [R1+0x1c18], R2 ;  /* 0x001c180201007387 */ /* 0x000fe80000100800 */
[----:B0-----:R-:W-:Y:S04]  /*29640*/  STL.64 [R1+0x30], R12 ;  /* 0x0000300c01007387 */ /* 0x001fe80000100a00 */
[----:B------:R-:W-:Y:S04]  /*29650*/  STL.64 [R1+0x38], R14 ;  /* 0x0000380e01007387 */ /* 0x000fe80000100a00 */
[----:B------:R-:W0:Y:S04]  /*29660*/  LDSM.16.MT88.4 R12, [R28+UR5+0xe100] ;  /* 0x00e100051c0c783b */ /* 0x000e280008004200 */
[----:B------:R-:W-:Y:S04]  /*29670*/  STL.64 [R1+0x20], R16 ;  /* 0x0000201001007387 */ /* 0x000fe80000100a00 */
[----:B------:R-:W-:Y:S04]  /*29680*/  STL.64 [R1+0x28], R18 ;  /* 0x0000281201007387 */ /* 0x000fe80000100a00 */
[----:B------:R-:W1:Y:S04]  /*29690*/  LDSM.16.MT88.4 R16, [R28+UR5+0xe180] ;  /* 0x00e180051c10783b */ /* 0x000e680008004200 */
[----:B0-----:R-:W-:Y:S04]  /*296a0*/  STL.64 [R1+0x10], R12 ;  /* 0x0000100c01007387 */ /* 0x001fe80000100a00 */
[----:B------:R3:W-:Y:S04]  /*296b0*/  STL.64 [R1+0x18], R14 ;  /* 0x0000180e01007387 */ /* 0x0007e80000100a00 */
[----:B-1----:R-:W-:Y:S04]  /*296c0*/  STL.64 [R1], R16 ;  /* 0x0000001001007387 */ /* 0x002fe80000100a00 */
[----:B------:R-:W-:Y:S04]  /*296d0*/  STL.64 [R1+0x8], R18 ;  /* 0x0000081201007387 */ /* 0x000fe80000100a00 */
[----:B------:R-:W-:Y:S01]  /*296e0*/  LDSM.16.MT88.4 R16, [R0+UR5+0xe080] ;  /* 0x00e080050010783b */ /* 0x000fe20008004200 */
[----:B---3--:R-:W-:-:S15]  /*296f0*/  HMMA.16816.F32.BF16 R12, R20, R4, R24 ;  /* 0x00000004140c723c */ /* 0x008fde0000041818 */
[----:B------:R-:W-:-:S04]  /*29700*/  NOP ;  /* 0x0000000000007918 */ /* 0x000fc80000000000 */
[----:B------:R-:W-:Y:S04]  /*29710*/  STL.64 [R1+0xf0], R12 ;  /* 0x0000f00c01007387 */ /* 0x000fe80000100a00 */
[----:B------:R-:W-:Y:S04]  /*29720*/  STL.64 [R1+0x1ca8], R6 ;  /* 0x001ca80601007387 */ /* 0x000fe80000100a00 */
[----:B------:R-:W-:Y:S04]  /*29730*/  STL.64 [R1+0x1ca0], R4 ;  /* 0x001ca00401007387 */ /* 0x000fe80000100a00 */
[----:B------:R-:W2:Y:S04]  /*29740*/  LDL.LU R24, [R1+0x190] ;  /* 0x0001900001187983 */ /* 0x000ea80000300800 */
        /* <DEDUP_REMOVED lines=24> */
[----:B------:R-:W3:Y:S01]  /*298d0*/  LDL.LU R27, [R1+0x1ec] ;  /* 0x0001ec00011b7983 */ /* 0x000ee20000300800 */
[----:B------:R-:W-:-:S02]  /*298e0*/  IMAD.MOV.U32 R3, RZ, RZ, R14 ;  /* 0x000000ffff037224 */ /* 0x000fc400078e000e */
[----:B------:R-:W-:Y:S02]  /*298f0*/  IMAD.MOV.U32 R2, RZ, RZ, R15 ;  /* 0x000000ffff027224 */ /* 0x000fe400078e000f */
[----:B------:R-:W0:Y:S04]  /*29900*/  LDSM.16.MT88.4 R12, [R0+UR5+0xe000] ;  /* 0x00e00005000c783b */ /* 0x000e280008004200 */
[----:B---3--:R-:W-:Y:S04]  /*29910*/  STL.64 [R1+0x1c78], R26 ;  /* 0x001c781a01007387 */ /* 0x008fe80000100a00 */
[----:B--2---:R1:W-:Y:S04]  /*29920*/  STL.64 [R1+0x1c70], R24 ;  /* 0x001c701801007387 */ /* 0x0043e80000100a00 */
[----:B-1----:R-:W2:Y:S04]  /*29930*/  LDL.LU R24, [R1+0x1c0] ;  /* 0x0001c00001187983 */ /* 0x002ea80000300800 */
[----:B------:R-:W2:Y:S04]  /*29940*/  LDL.LU R25, [R1+0x1c4] ;  /* 0x0001c40001197983 */ /* 0x000ea80000300800 */
[----:B------:R-:W3:Y:S04]  /*29950*/  LDL.LU R26, [R1+0x1c8] ;  /* 0x0001c800011a7983 */ /* 0x000ee80000300800 */
[----:B------:R-:W3:Y:S01]  /*29960*/  LDL.LU R27, [R1+0x1cc] ;  /* 0x0001cc00011b7983 */ /* 0x000ee20000300800 */
[----:B----4-:R-:W-:Y:S03]  /*29970*/  HMMA.16816.F32.BF16 R20, R20, R8, R4 ;  /* 0x000000081414723c */ /* 0x010fe60000041804 */
[----:B---3--:R-:W-:Y:S04]  /*29980*/  STL.64 [R1+0x1c88], R26 ;  /* 0x001c881a01007387 */ /* 0x008fe80000100a00 */
[----:B--2---:R1:W-:Y:S04]  /*29990*/  STL.64 [R1+0x1c80], R24 ;  /* 0x001c801801007387 */ /* 0x0043e80000100a00 */
[----:B-1----:R-:W2:Y:S04]  /*299a0*/  LDL.LU R24, [R1+0x1f0] ;  /* 0x0001f00001187983 */ /* 0x002ea80000300800 */
[----:B------:R-:W2:Y:S04]  /*299b0*/  LDL.LU R25, [R1+0x1f4] ;  /* 0x0001f40001197983 */ /* 0x000ea80000300800 */
[----:B------:R-:W2:Y:S04]  /*299c0*/  LDL.LU R26, [R1+0x1f8] ;  /* 0x0001f800011a7983 */ /* 0x000ea80000300800 */
[----:B------:R-:W2:Y:S04]  /*299d0*/  LDL.LU R27, [R1+0x1fc] ;  /* 0x0001fc00011b7983 */ /* 0x000ea80000300800 */
[----:B------:R-:W-:Y:S04]  /*299e0*/  STL [R1+0x1c24], R2 ;  /* 0x001c240201007387 */ /* 0x000fe80000100800 */
[----:B------:R-:W-:Y:S04]  /*299f0*/  STL [R1+0x1c20], R3 ;  /* 0x001c200301007387 */ /* 0x000fe80000100800 */
[----:B0-----:R-:W-:Y:S04]  /*29a00*/  STL.64 [R1+0x1b20], R14 ;  /* 0x001b200e01007387 */ /* 0x001fe80000100a00 */
[----:B------:R0:W-:Y:S04]  /*29a10*/  STL.64 [R1+0x1b18], R12 ;  /* 0x001b180c01007387 */ /* 0x0001e80000100a00 */
        /* <DEDUP_REMOVED lines=9> */
[----:B------:R-:W3:Y:S04]  /*29ab0*/  LDL.LU R19, [R1+0x6c] ;  /* 0x00006c0001137983 */ /* 0x000ee80000300800 */
[----:B------:R-:W4:Y:S04]  /*29ac0*/  LDL.LU.64 R6, [R1+0x1ca8] ;  /* 0x001ca80001067983 */ /* 0x000f280000300a00 */
[----:B------:R-:W2:Y:S04]  /*29ad0*/  LDL.LU.64 R4, [R1+0x1ca0] ;  /* 0x001ca00001047983 */ /* 0x000ea80000300a00 */
[----:B------:R-:W-:Y:S04]  /*29ae0*/  STL.64 [R1+0xe0], R20 ;  /* 0x0000e01401007387 */ /* 0x000fe80000100a00 */
[----:B------:R-:W-:Y:S04]  /*29af0*/  STL.64 [R1+0xe8], R22 ;  /* 0x0000e81601007387 */ /* 0x000fe80000100a00 */
[----:B------:R-:W0:Y:S04]  /*29b00*/  LDSM.16.MT88.4 R20, [R0+UR5+0xe100] ;  /* 0x00e100050014783b */ /* 0x000e280008004200 */
[----:B------:R-:W-:Y:S04]  /*29b10*/  STL [R1+0x1c28], R0 ;  /* 0x001c280001007387 */ /* 0x000fe80000100800 */
[----:B0-----:R0:W-:Y:S04]  /*29b20*/  STL.64 [R1+0x1ae0], R22 ;  /* 0x001ae01601007387 */ /* 0x0011e80000100a00 */
[----:B------:R1:W-:Y:S01]  /*29b30*/  STL.64 [R1+0x1ad8], R20 ;  /* 0x001ad81401007387 */ /* 0x0003e20000100a00 */
[----:B0-----:R-:W-:-:S02]  /*29b40*/  IMAD.MOV.U32 R22, RZ, RZ, R11 ;  /* 0x000000ffff167224 */ /* 0x001fc400078e000b */
[----:B-1----:R-:W-:Y:S02]  /*29b50*/  IMAD.MOV.U32 R21, RZ, RZ, R10 ;  /* 0x000000ffff157224 */ /* 0x002fe400078e000a */
[----:B------:R-:W-:Y:S01]  /*29b60*/  IMAD.MOV.U32 R23, RZ, RZ, R29 ;  /* 0x000000ffff177224 */ /* 0x000fe200078e001d */
[----:B--2---:R-:W-:Y:S01]  /*29b70*/  HMMA.16816.F32.BF16 R24, R12, R4, R24 ;  /* 0x000000040c18723c */ /* 0x004fe20000041818 */
[----:B----4-:R-:W-:Y:S02]  /*29b80*/  IMAD.MOV.U32 R20, RZ, RZ, R7 ;  /* 0x000000ffff147224 */ /* 0x010fe400078e0007 */
[----:B------:R-:W2:Y:S04]  /*29b90*/  LDL.LU R7, [R1+0x1c9c] ;  /* 0x001c9c0001077983 */ /* 0x000ea80000300800 */
[----:B------:R-:W4:Y:S04]  /*29ba0*/  LDL.LU R10, [R1+0x1c98] ;  /* 0x001c9800010a7983 */ /* 0x000f280000300800 */
[----:B------:R-:W2:Y:S04]  /*29bb0*/  LDL.LU R11, [R1+0x1c94] ;  /* 0x001c9400010b7983 */ /* 0x000ea80000300800 */
[----:B------:R-:W2:Y:S04]  /*29bc0*/  LDL.LU R29, [R1+0x1c90] ;  /* 0x001c9000011d7983 */ /* 0x000ea80000300800 */
[----:B------:R-:W-:Y:S01]  /*29bd0*/  IMAD.MOV.U32 R2, RZ, RZ, R26 ;  /* 0x000000ffff027224 */ /* 0x000fe200078e001a */
[----:B------:R0:W-:Y:S01]  /*29be0*/  STL.64 [R1+0xd0], R24 ;  /* 0x0000d01801007387 */ /* 0x0001e20000100a00 */
[----:B------:R-:W-:-:S03]  /*29bf0*/  IMAD.MOV.U32 R3, RZ, RZ, R27 ;  /* 0x000000ffff037224 */ /* 0x000fc600078e001b */
[----:B------:R-:W2:Y:S04]  /*29c00*/  LDL.LU.64 R26, [R1+0x1c88] ;  /* 0x001c8800011a7983 */ /* 0x000ea80000300a00 */
[----:B0-----:R-:W2:Y:S02]  /*29c10*/  LDL.LU.64 R24, [R1+0x1c80] ;  /* 0x001c800001187983 */ /* 0x001ea40000300a00 */
[----:B--2---:R-:W-:Y:S02]  /*29c20*/  HMMA.16816.F32.BF16 R12, R12, R8, R24 ;  /* 0x000000080c0c723c */ /* 0x004fe40000041818 */
[----:B------:R-:W3:Y:S04]  /*29c30*/  LDL.LU.64 R26, [R1+0x1c78] ;  /* 0x001c7800011a7983 */ /* 0x000ee80000300a00 */
[----:B------:R-:W3:-:S13]  /*29c40*/  LDL.LU.64 R24, [R1+0x1c70] ;  /* 0x001c700001187983 */ /* 0x000eda0000300a00 */
[----:B------:R0:W-:Y:S04]  /*29c50*/  STL.64 [R1+0xb0], R12 ;  /* 0x0000b00c01007387 */ /* 0x0001e80000100a00 */
[----:B------:R1:W-:Y:S01]  /*29c60*/  STL [R1+0xb8], R14 ;  /* 0x0000b80e01007387 */ /* 0x0003e20000100800 */
[----:B------:R-:W-:Y:S01]  /*29c70*/  IMAD.MOV.U32 R0, RZ, RZ, R15 ;  /* 0x000000ffff007224 */ /* 0x000fe200078e000f */
[----:B---3--:R-:W-:-:S15]  /*29c80*/  HMMA.16816.F32.BF16 R24, R16, R4, R24 ;  /* 0x000000041018723c */ /* 0x008fde0000041818 */
[----:B------:R-:W-:-:S04]  /*29c90*/  NOP ;  /* 0x0000000000007918 */ /* 0x000fc80000000000 */
[----:B0-----:R-:W-:Y:S02]  /*29ca0*/  IMAD.MOV.U32 R13, RZ, RZ, R26 ;  /* 0x000000ffff0d7224 */ /* 0x001fe400078e001a */
[----:B------:R-:W-:Y:S02]  /*29cb0*/  IMAD.MOV.U32 R12, RZ, RZ, R27 ;  /* 0x000000ffff0c7224 */ /* 0x000fe400078e001b */
[----:B------:R-:W-:Y:S02]  /*29cc0*/  IMAD.MOV.U32 R15, RZ, RZ, R24 ;  /* 0x000000ffff0f7224 */ /* 0x000fe400078e0018 */
[----:B-1----:R-:W-:Y:S01]  /*29cd0*/  IMAD.MOV.U32 R14, RZ, RZ, R25 ;  /* 0x000000ffff0e7224 */ /* 0x002fe200078e0019 */
[----:B------:R-:W2:Y:S04]  /*29ce0*/  LDL.LU.64 R26, [R1+0x1c68] ;  /* 0x001c6800011a7983 */ /* 0x000ea80000300a00 */
[----:B------:R-:W2:Y:S02]  /*29cf0*/  LDL.LU.64 R24, [R1+0x1c60] ;  /* 0x001c600001187983 */ /* 0x000ea40000300a00 */
[----:B--2---:R-:W-:Y:S02]  /*29d00*/  HMMA.16816.F32.BF16 R16, R16, R8, R24 ;  /* 0x000000081010723c */ /* 0x004fe40000041818 */
[----:B------:R-:W2:Y:S04]  /*29d10*/  LDL.LU.64 R26, [R1+0x1c58] ;  /* 0x001c5800011a7983 */ /* 0x000ea80000300a00 */
[----:B------:R-:W2:-:S13]  /*29d20*/  LDL.LU.64 R24, [R1+0x1c50] ;  /* 0x001c500001187983 */ /* 0x000e9a0000300a00 */
[----:B------:R0:W-:Y:S04]  /*29d30*/  STL.64 [R1+0x1b10], R18 ;  /* 0x001b101201007387 */ /* 0x0001e80000100a00 */
[----:B------:R1:W-:Y:S01]  /*29d40*/  STL.64 [R1+0x1b08], R16 ;  /* 0x001b081001007387 */ /* 0x0003e20000100a00 */
[----:B0-----:R-:W-:-:S03]  /*29d50*/  IMAD.MOV.U32 R18, RZ, RZ, R7 ;  /* 0x000000ffff127224 */ /* 0x001fc600078e0007 */
[----:B-1----:R-:W3:Y:S01]  /*29d60*/  LDL.LU R16, [R1+0x160] ;  /* 0x0001600001107983 */ /* 0x002ee20000300800 */
[----:B----4-:R-:W-:Y:S02]  /*29d70*/  IMAD.MOV.U32 R17, RZ, RZ, R10 ;  /* 0x000000ffff117224 */ /* 0x010fe400078e000a */
[----:B------:R-:W-:Y:S01]  /*29d80*/  IMAD.MOV.U32 R19, RZ, RZ, R6 ;  /* 0x000000ffff137224 */ /* 0x000fe200078e0006 */
[----:B--2---:R-:W-:-:S15]  /*29d90*/  HMMA.16816.F32.BF16 R24, R20, R4, R24 ;  /* 0x000000041418723c */ /* 0x004fde0000041818 */
[----:B------:R-:W-:-:S04]  /*29da0*/  NOP ;  /* 0x0000000000007918 */ /* 0x000fc80000000000 */
[----:B------:R-:W-:Y:S01]  /*29db0*/  IMAD.MOV.U32 R7, RZ, RZ, R26 ;  /* 0x000000ffff077224 */ /* 0x000fe200078e001a */
[----:B------:R0:W-:Y:S01]  /*29dc0*/  STL [R1+0x90], R24 ;  /* 0x0000901801007387 */ /* 0x0001e20000100800 */
[----:B------:R-:W-:Y:S02]  /*29dd0*/  IMAD.MOV.U32 R10, RZ, RZ, R27 ;  /* 0x000000ffff0a7224 */ /* 0x000fe400078e001b */
[----:B------:R-:W-:Y:S01]  /*29de0*/  IMAD.MOV.U32 R6, RZ, RZ, R25 ;  /* 0x000000ffff067224 */ /* 0x000fe200078e0019 */
[----:B------:R-:W2:Y:S04]  /*29df0*/  LDL.LU.64 R26, [R1+0x1c48] ;  /* 0x001c4800011a7983 */ /* 0x000ea80000300a00 */
[----:B0-----:R-:W2:Y:S02]  /*29e00*/  LDL.LU.64 R24, [R1+0x1c40] ;  /* 0x001c400001187983 */ /* 0x001ea40000300a00 */
[----:B--2---:R-:W-:Y:S02]  /*29e10*/  HMMA.16816.F32.BF16 R20, R20, R8, R24 ;  /* 0x000000081414723c */ /* 0x004fe40000041818 */
[----:B------:R-:W3:Y:S04]  /*29e20*/  LDL.LU.64 R26, [R1+0x1c38] ;  /* 0x001c3800011a7983 */ /* 0x000ee80000300a00 */
[----:B------:R-:W3:-:S13]  /*29e30*/  LDL.LU.64 R24, [R1+0x1c30] ;  /* 0x001c300001187983 */ /* 0x000eda0000300a00 */
[----:B------:R-:W-:Y:S04]  /*29e40*/  STL.64 [R1+0x1af0], R22 ;  /* 0x001af01601007387 */ /* 0x000fe80000100a00 */
[----:B------:R0:W-:Y:S04]  /*29e50*/  STL.64 [R1+0x1ae8], R20 ;  /* 0x001ae81401007387 */ /* 0x0001e80000100a00 */
[----:B0-----:R-:W2:Y:S04]  /*29e60*/  LDL.LU R20, [R1+0x170] ;  /* 0x0001700001147983 */ /* 0x001ea80000300800 */
[----:B------:R-:W2:Y:S01]  /*29e70*/  LDL.LU R21, [R1+0x174] ;  /* 0x0001740001157983 */ /* 0x000ea20000300800 */
[----:B------:R-:W-:-:S02]  /*29e80*/  IMAD.MOV.U32 R22, RZ, RZ, R29 ;  /* 0x000000ffff167224 */ /* 0x000fc400078e001d */
[----:B------:R-:W-:Y:S01]  /*29e90*/  IMAD.MOV.U32 R23, RZ, RZ, R11 ;  /* 0x000000ffff177224 */ /* 0x000fe200078e000b */
[C---:B---3--:R-:W-:Y:S08]  /*29ea0*/  HMMA.16816.F32.BF16 R16, R24.reuse, R8, R16 ;  /* 0x000000081810723c */ /* 0x048ff00000041810 */
[----:B--2---:R-:W-:-:S15]  /*29eb0*/  HMMA.16816.F32.BF16 R20, R24, R4, R20 ;  /* 0x000000041814723c */ /* 0x004fde0000041814 */
[----:B------:R-:W-:-:S04]  /*29ec0*/  NOP ;  /* 0x0000000000007918 */ /* 0x000fc80000000000 */
[----:B------:R-:W-:Y:S01]  /*29ed0*/  IMAD.MOV.U32 R11, RZ, RZ, R20 ;  /* 0x000000ffff0b7224 */ /* 0x000fe200078e0014 */
[----:B------:R-:W-:Y:S04]  /*29ee0*/  STL [R1+0x74], R21 ;  /* 0x0000741501007387 */ /* 0x000fe80000100800 */
[----:B------:R-:W-:Y:S04]  /*29ef0*/  STL.64 [R1+0x1c00], R10 ;  /* 0x001c000a01007387 */ /* 0x000fe80000100a00 */
[----:B------:R-:W-:Y:S04]  /*29f00*/  STL.64 [R1+0x1bf8], R8 ;  /* 0x001bf80801007387 */ /* 0x000fe80000100a00 */
[----:B------:R0:W-:Y:S04]  /*29f10*/  STL.64 [R1+0x60], R16 ;  /* 0x0000601001007387 */ /* 0x0001e80000100a00 */
[----:B------:R1:W-:Y:S01]  /*29f20*/  STL.64 [R1+0x68], R18 ;  /* 0x0000681201007387 */ /* 0x0003e20000100a00 */
[----:B0-----:R-:W-:-:S02]  /*29f30*/  IMAD.MOV.U32 R16, RZ, RZ, R15 ;  /* 0x000000ffff107224 */ /* 0x001fc400078e000f */
[----:B-1----:R-:W-:Y:S02]  /*29f40*/  IMAD.MOV.U32 R18, RZ, RZ, R13 ;  /* 0x000000ffff127224 */ /* 0x002fe400078e000d */
[----:B------:R-:W-:Y:S02]  /*29f50*/  IMAD.MOV.U32 R19, RZ, RZ, R12 ;  /* 0x000000ffff137224 */ /* 0x000fe400078e000c */
[----:B------:R-:W-:-:S03]  /*29f60*/  IMAD.MOV.U32 R17, RZ, RZ, R14 ;  /* 0x000000ffff117224 */ /* 0x000fc600078e000e */
[----:B------:R-:W-:Y:S04]  /*29f70*/  STL.64 [R1+0x1b30], R18 ;  /* 0x001b301201007387 */ /* 0x000fe80000100a00 */
[----:B------:R0:W-:Y:S04]  /*29f80*/  STL.64 [R1+0x1b28], R16 ;  /* 0x001b281001007387 */ /* 0x0001e80000100a00 */
[----:B------:R-:W2:Y:S04]  /*29f90*/  LDL.LU R12, [R1] ;  /* 0x00000000010c7983 */ /* 0x000ea80000300800 */
[----:B------:R-:W2:Y:S04]  /*29fa0*/  LDL.LU R13, [R1+0x4] ;  /* 0x00000400010d7983 */ /* 0x000ea80000300800 */
[----:B------:R-:W3:Y:S04]  /*29fb0*/  LDL.LU R14, [R1+0x8] ;  /* 0x00000800010e7983 */ /* 0x000ee80000300800 */
[----:B------:R-:W3:Y:S04]  /*29fc0*/  LDL.LU R15, [R1+0xc] ;  /* 0x00000c00010f7983 */ /* 0x000ee80000300800 */
[----:B---3--:R-:W-:Y:S04]  /*29fd0*/  STL.64 [R1+0x1b50], R14 ;  /* 0x001b500e01007387 */ /* 0x008fe80000100a00 */
[----:B--2---:R-:W-:Y:S04]  /*29fe0*/  STL.64 [R1+0x1b48], R12 ;  /* 0x001b480c01007387 */ /* 0x004fe80000100a00 */
[----:B0-----:R-:W2:Y:S04]  /*29ff0*/  LDL.LU R16, [R1+0xb0] ;  /* 0x0000b00001107983 */ /* 0x001ea80000300800 */
[----:B------:R-:W2:Y:S04]  /*2a000*/  LDL.LU R17, [R1+0xb4] ;  /* 0x0000b40001117983 */ /* 0x000ea80000300800 */
[----:B------:R-:W3:Y:S01]  /*2a010*/  LDL.LU R18, [R1+0xb8] ;  /* 0x0000b80001127983 */ /* 0x000ee20000300800 */
[----:B------:R-:W-:-:S03]  /*2a020*/  IMAD.MOV.U32 R19, RZ, RZ, R0 ;  /* 0x000000ffff137224 */ /* 0x000fc600078e0000 */
[----:B------:R-:W4:Y:S04]  /*2a030*/  LDL.LU R0, [R1+0x1c28] ;  /* 0x001c280001007983 */ /* 0x000f280000300800 */
[----:B---3--:R-:W-:Y:S04]  /*2a040*/  STL.64 [R1+0x1b40], R18 ;  /* 0x001b401201007387 */ /* 0x008fe80000100a00 */
[----:B--2---:R0:W-:Y:S01]  /*2a050*/  STL.64 [R1+0x1b38], R16 ;  /* 0x001b381001007387 */ /* 0x0041e20000100a00 */
[----:B------:R-:W-:Y:S02]  /*2a060*/  IMAD.MOV.U32 R29, RZ, RZ, R22 ;  /* 0x000000ffff1d7224 */ /* 0x000fe400078e0016 */
[----:B------:R-:W-:Y:S01]  /*2a070*/  IMAD.MOV.U32 R28, RZ, RZ, R23 ;  /* 0x000000ffff1c7224 */ /* 0x000fe200078e0017 */
[----:B----4-:R-:W1:Y:S04]  /*2a080*/  LDSM.16.MT88.4 R24, [R0+UR5+0xe180] ;  /* 0x00e180050018783b */ /* 0x010e680008004200 */
[----:B0-----:R-:W2:Y:S04]  /*2a090*/  LDL.LU R16, [R1+0xd0] ;  /* 0x0000d00001107983 */ /* 0x001ea80000300800 */
[----:B------:R-:W2:Y:S01]  /*2a0a0*/  LDL.LU R17, [R1+0xd4] ;  /* 0x0000d40001117983 */ /* 0x000ea20000300800 */
[----:B------:R-:W-:-:S02]  /*2a0b0*/  IMAD.MOV.U32 R18, RZ, RZ, R2 ;  /* 0x000000ffff127224 */ /* 0x000fc400078e0002 */
[----:B------:R-:W-:Y:S01]  /*2a0c0*/  IMAD.MOV.U32 R19, RZ, RZ, R3 ;  /* 0x000000ffff137224 */ /* 0x000fe200078e0003 */
[----:B------:R-:W3:Y:S04]  /*2a0d0*/  LDL.LU R2, [R1+0x1c24] ;  /* 0x001c240001027983 */ /* 0x000ee80000300800 */
[----:B------:R-:W4:Y:S04]  /*2a0e0*/  LDL.LU R3, [R1+0x1c20] ;  /* 0x001c200001037983 */ /* 0x000f280000300800 */
[----:B------:R-:W-:Y:S04]  /*2a0f0*/  STL.64 [R1+0x1b60], R18 ;  /* 0x001b601201007387 */ /* 0x000fe80000100a00 */
[----:B--2---:R0:W-:Y:S04]  /*2a100*/  STL.64 [R1+0x1b58], R16 ;  /* 0x001b581001007387 */ /* 0x0041e80000100a00 */
[----:B------:R-:W2:Y:S04]  /*2a110*/  LDL.LU R12, [R1+0x10] ;  /* 0x00001000010c7983 */ /* 0x000ea80000300800 */
[----:B------:R-:W2:Y:S04]  /*2a120*/  LDL.LU R13, [R1+0x14] ;  /* 0x00001400010d7983 */ /* 0x000ea80000300800 */
[----:B------:R-:W2:Y:S04]  /*2a130*/  LDL.LU R14, [R1+0x18] ;  /* 0x00001800010e7983 */ /* 0x000ea80000300800 */
[----:B------:R-:W2:Y:S04]  /*2a140*/  LDL.LU R15, [R1+0x1c] ;  /* 0x00001c00010f7983 */ /* 0x000ea80000300800 */
[----:B--2---:R-:W-:Y:S04]  /*2a150*/  STL.64 [R1+0x1b80], R14 ;  /* 0x001b800e01007387 */ /* 0x004fe80000100a00 */
[----:B------:R2:W-:Y:S04]  /*2a160*/  STL.64 [R1+0x1b78], R12 ;  /* 0x001b780c01007387 */ /* 0x0005e80000100a00 */
[----:B0-----:R-:W3:Y:S04]  /*2a170*/  LDL.LU R16, [R1+0xe0] ;  /* 0x0000e00001107983 */ /* 0x001ee80000300800 */
[----:B------:R-:W3:Y:S04]  /*2a180*/  LDL.LU R17, [R1+0xe4] ;  /* 0x0000e40001117983 */ /* 0x000ee80000300800 */
[----:B------:R-:W3:Y:S04]  /*2a190*/  LDL.LU R18, [R1+0xe8] ;  /* 0x0000e80001127983 */ /* 0x000ee80000300800 */
[----:B------:R-:W3:Y:S04]  /*2a1a0*/  LDL.LU R19, [R1+0xec] ;  /* 0x0000ec0001137983 */ /* 0x000ee80000300800 */
[----:B--2---:R-:W2:Y:S04]  /*2a1b0*/  LDL.LU R12, [R1+0x20] ;  /* 0x00002000010c7983 */ /* 0x004ea80000300800 */
[----:B------:R-:W2:Y:S04]  /*2a1c0*/  LDL.LU R13, [R1+0x24] ;  /* 0x00002400010d7983 */ /* 0x000ea80000300800 */
[----:B------:R-:W2:Y:S04]  /*2a1d0*/  LDL.LU R14, [R1+0x28] ;  /* 0x00002800010e7983 */ /* 0x000ea80000300800 */
[----:B------:R-:W2:Y:S04]  /*2a1e0*/  LDL.LU R15, [R1+0x2c] ;  /* 0x00002c00010f7983 */ /* 0x000ea80000300800 */
[----:B--2---:R-:W-:Y:S04]  /*2a1f0*/  STL.64 [R1+0x1bb0], R14 ;  /* 0x001bb00e01007387 */ /* 0x004fe80000100a00 */
[----:B------:R-:W-:Y:S04]  /*2a200*/  STL.64 [R1+0x1ba8], R12 ;  /* 0x001ba80c01007387 */ /* 0x000fe80000100a00 */
[----:B---3--:R4:W-:Y:S04]  /*2a210*/  STL.64 [R1+0x1b70], R18 ;  /* 0x001b701201007387 */ /* 0x0089e80000100a00 */
[----:B------:R0:W-:Y:S01]  /*2a220*/  STL.64 [R1+0x1b68], R16 ;  /* 0x001b681001007387 */ /* 0x0001e20000100a00 */
[----:B----4-:R-:W-:-:S03]  /*2a230*/  IMAD.MOV.U32 R18, RZ, RZ, R3 ;  /* 0x000000ffff127224 */ /* 0x010fc600078e0003 */
[----:B0-----:R-:W2:Y:S04]  /*2a240*/  LDL.LU R16, [R1+0xf0] ;  /* 0x0000f00001107983 */ /* 0x001ea80000300800 */
[----:B------:R-:W2:Y:S04]  /*2a250*/  LDL.LU R17, [R1+0xf4] ;  /* 0x0000f40001117983 */ /* 0x000ea80000300800 */
[----:B------:R-:W3:Y:S01]  /*2a260*/  LDL.LU R3, [R1+0x1c1c] ;  /* 0x001c1c0001037983 */ /* 0x000ee20000300800 */
[----:B------:R-:W-:-:S03]  /*2a270*/  IMAD.MOV.U32 R19, RZ, RZ, R2 ;  /* 0x000000ffff137224 */ /* 0x000fc600078e0002 */
[----:B------:R-:W4:Y:S04]  /*2a280*/  LDL.LU R2, [R1+0x1c18] ;  /* 0x001c180001027983 */ /* 0x000f280000300800 */
        /* <DEDUP_REMOVED lines=18> */
[----:B------:R3:W-:Y:S04]  /*2a3b0*/  STL.64 [R1+0x1b90], R18 ;  /* 0x001b901201007387 */ /* 0x0007e80000100a00 */
[----:B------:R0:W-:Y:S01]  /*2a3c0*/  STL.64 [R1+0x1b88], R16 ;  /* 0x001b881001007387 */ /* 0x0001e20000100a00 */
[----:B---3--:R-:W-:-:S03]  /*2a3d0*/  IMAD.MOV.U32 R18, RZ, RZ, R3 ;  /* 0x000000ffff127224 */ /* 0x008fc600078e0003 */
[----:B0-----:R-:W3:Y:S01]  /*2a3e0*/  LDL.LU R16, [R1+0x100] ;  /* 0x0001000001107983 */ /* 0x001ee20000300800 */
[----:B----4-:R-:W-:-:S03]  /*2a3f0*/  IMAD.MOV.U32 R17, RZ, RZ, R2 ;  /* 0x000000ffff117224 */ /* 0x010fc600078e0002 */
[----:B------:R-:W4:Y:S04]  /*2a400*/  LDL.LU R2, [R1+0x1c14] ;  /* 0x001c140001027983 */ /* 0x000f280000300800 */
[----:B------:R-:W2:Y:S04]  /*2a410*/  LDL.LU R3, [R1+0x1c10] ;  /* 0x001c100001037983 */ /* 0x000ea80000300800 */
[----:B------:R-:W2:Y:S04]  /*2a420*/  LDL.LU R19, [R1+0x10c] ;  /* 0x00010c0001137983 */ /* 0x000ea80000300800 */
[----:B--2---:R-:W-:Y:S04]  /*2a430*/  STL.64 [R1+0x1ba0], R18 ;  /* 0x001ba01201007387 */ /* 0x004fe80000100a00 */
[----:B---3--:R0:W-:Y:S04]  /*2a440*/  STL.64 [R1+0x1b98], R16 ;  /* 0x001b981001007387 */ /* 0x0081e80000100a00 */
[----:B0-----:R-:W2:Y:S04]  /*2a450*/  LDL.LU R16, [R1+0x110] ;  /* 0x0001100001107983 */ /* 0x001ea80000300800 */
[----:B------:R-:W2:Y:S01]  /*2a460*/  LDL.LU R17, [R1+0x114] ;  /* 0x0001140001117983 */ /* 0x000ea20000300800 */
[----:B----4-:R-:W-:-:S02]  /*2a470*/  IMAD.MOV.U32 R18, RZ, RZ, R2 ;  /* 0x000000ffff127224 */ /* 0x010fc400078e0002 */
[----:B------:R-:W-:Y:S01]  /*2a480*/  IMAD.MOV.U32 R19, RZ, RZ, R3 ;  /* 0x000000ffff137224 */ /* 0x000fe200078e0003 */
[----:B------:R-:W3:Y:S04]  /*2a490*/  LDL.LU R2, [R1+0x1c0c] ;  /* 0x001c0c0001027983 */ /* 0x000ee80000300800 */
[----:B------:R-:W4:Y:S04]  /*2a4a0*/  LDL.LU R3, [R1+0x1c08] ;  /* 0x001c080001037983 */ /* 0x000f280000300800 */
[----:B------:R-:W-:Y:S01]  /*2a4b0*/  STL.64 [R1+0x1bc0], R18 ;  /* 0x001bc01201007387 */ /* 0x000fe20000100a00 */
[----:B------:R-:W-:Y:S03]  /*2a4c0*/  HMMA.16816.F32.BF16 R8, R20, R4, R8 ;  /* 0x000000041408723c */ /* 0x000fe60000041808 */
[----:B--2---:R0:W-:Y:S04]  /*2a4d0*/  STL.64 [R1+0x1bb8], R16 ;  /* 0x001bb81001007387 */ /* 0x0041e80000100a00 */
[----:B0-----:R-:W2:Y:S04]  /*2a4e0*/  LDL.LU R16, [R1+0x120] ;  /* 0x0001200001107983 */ /* 0x001ea80000300800 */
[----:B------:R-:W2:Y:S04]  /*2a4f0*/  LDL.LU R17, [R1+0x124] ;  /* 0x0001240001117983 */ /* 0x000ea80000300800 */
[----:B------:R-:W2:Y:S04]  /*2a500*/  LDL.LU R18, [R1+0x128] ;  /* 0x0001280001127983 */ /* 0x000ea80000300800 */
[----:B------:R-:W2:Y:S01]  /*2a510*/  LDL.LU R19, [R1+0x12c] ;  /* 0x00012c0001137983 */ /* 0x000ea20000300800 */
[----:B------:R-:W-:-:S03]  /*2a520*/  IMAD.MOV.U32 R0, RZ, RZ, R11 ;  /* 0x000000ffff007224 */ /* 0x000fc600078e000b */
[----:B--2---:R-:W-:Y:S04]  /*2a530*/  STL.64 [R1+0x1bd0], R18 ;  /* 0x001bd01201007387 */ /* 0x004fe80000100a00 */
[----:B------:R0:W-:Y:S04]  /*2a540*/  STL.64 [R1+0x1bc8], R16 ;  /* 0x001bc81001007387 */ /* 0x0001e80000100a00 */
[----:B0-----:R-:W2:Y:S04]  /*2a550*/  LDL.LU R16, [R1+0x130] ;  /* 0x0001300001107983 */ /* 0x001ea80000300800 */
[----:B------:R-:W2:Y:S04]  /*2a560*/  LDL.LU R17, [R1+0x134] ;  /* 0x0001340001117983 */ /* 0x000ea80000300800 */
[----:B-1----:R-:W-:Y:S04]  /*2a570*/  STL [R1+0x1ac0], R25 ;  /* 0x001ac01901007387 */ /* 0x002fe80000100800 */
[----:B------:R-:W-:Y:S01]  /*2a580*/  STL [R1+0x1abc], R26 ;  /* 0x001abc1a01007387 */ /* 0x000fe20000100800 */
[----:B---3--:R-:W-:-:S03]  /*2a590*/  IMAD.MOV.U32 R19, RZ, RZ, R2 ;  /* 0x000000ffff137224 */ /* 0x008fc600078e0002 */
[----:B------:R-:W-:Y:S01]  /*2a5a0*/  STL [R1+0x1ab8], R27 ;  /* 0x001ab81b01007387 */ /* 0x000fe20000100800 */
[----:B----4-:R-:W-:Y:S02]  /*2a5b0*/  IMAD.MOV.U32 R18, RZ, RZ, R3 ;  /* 0x000000ffff127224 */ /* 0x010fe400078e0003 */
[----:B------:R-:W-:Y:S01]  /*2a5c0*/  IMAD.MOV.U32 R2, RZ, RZ, R10 ;  /* 0x000000ffff027224 */ /* 0x000fe200078e000a */
[----:B------:R0:W-:Y:S01]  /*2a5d0*/  STL [R1+0x50], R8 ;  /* 0x0000500801007387 */ /* 0x0001e20000100800 */
[----:B------:R-:W-:-:S03]  /*2a5e0*/  IMAD.MOV.U32 R3, RZ, RZ, R9 ;  /* 0x000000ffff037224 */ /* 0x000fc600078e0009 */
[----:B------:R-:W3:Y:S04]  /*2a5f0*/  LDL.LU.64 R10, [R1+0x1c00] ;  /* 0x001c0000010a7983 */ /* 0x000ee80000300a00 */
[----:B0-----:R-:W4:Y:S02]  /*2a600*/  LDL.LU.64 R8, [R1+0x1bf8] ;  /* 0x001bf80001087983 */ /* 0x001f240000300a00 */
[----:B----4-:R-:W-:Y:S02]  /*2a610*/  HMMA.16816.F32.BF16 R20, R20, R8, R12 ;  /* 0x000000081414723c */ /* 0x010fe4000004180c */
[----:B------:R-:W2:Y:S04]  /*2a620*/  LDL.LU.64 R14, [R1+0x1bf0] ;  /* 0x001bf000010e7983 */ /* 0x000ea80000300a00 */
[----:B------:R-:W2:-:S13]  /*2a630*/  LDL.LU.64 R12, [R1+0x1be8] ;  /* 0x001be800010c7983 */ /* 0x000e9a0000300a00 */
[----:B------:R-:W-:Y:S02]  /*2a640*/  IMAD.MOV.U32 R25, RZ, RZ, R20 ;  /* 0x000000ffff197224 */ /* 0x000fe400078e0014 */
[----:B------:R-:W-:Y:S02]  /*2a650*/  IMAD.MOV.U32 R26, RZ, RZ, R21 ;  /* 0x000000ffff1a7224 */ /* 0x000fe400078e0015 */
[----:B------:R-:W-:Y:S01]  /*2a660*/  IMAD.MOV.U32 R27, RZ, RZ, R22 ;  /* 0x000000ffff1b7224 */ /* 0x000fe200078e0016 */
[----:B------:R-:W4:Y:S01]  /*2a670*/  LDL.LU R20, [R1+0x90] ;  /* 0x0000900001147983 */ /* 0x000f220000300800 */
[----:B------:R-:W-:-:S03]  /*2a680*/  IMAD.MOV.U32 R21, RZ, RZ, R6 ;  /* 0x000000ffff157224 */ /* 0x000fc600078e0006 */
[----:B------:R-:W2:Y:S01]  /*2a690*/  LDL.LU R6, [R1+0x1be4] ;  /* 0x001be40001067983 */ /* 0x000ea20000300800 */
[----:B------:R-:W-:-:S03]  /*2a6a0*/  IMAD.MOV.U32 R22, RZ, RZ, R7 ;  /* 0x000000ffff167224 */ /* 0x000fc600078e0007 */
[----:B------:R-:W2:Y:S01]  /*2a6b0*/  LDL.LU R7, [R1+0x1be0] ;  /* 0x001be00001077983 */ /* 0x000ea20000300800 */
[----:B------:R-:W-:Y:S02]  /*2a6c0*/  IMAD.MOV.U32 R8, RZ, RZ, R23 ;  /* 0x000000ffff087224 */ /* 0x000fe400078e0017 */
[----:B---3--:R-:W-:Y:S02]  /*2a6d0*/  IMAD.MOV.U32 R23, RZ, RZ, R10 ;  /* 0x000000ffff177224 */ /* 0x008fe400078e000a */
[----:B------:R-:W3:Y:S04]  /*2a6e0*/  LDL.LU R10, [R1+0x1bdc] ;  /* 0x001bdc00010a7983 */ /* 0x000ee80000300800 */
[----:B------:R-:W-:Y:S04]  /*2a6f0*/  STL.64 [R1+0x1ad0], R26 ;  /* 0x001ad01a01007387 */ /* 0x000fe80000100a00 */
[----:B------:R0:W-:Y:S02]  /*2a700*/  STL.64 [R1+0x1ac8], R24 ;  /* 0x001ac81801007387 */ /* 0x0001e40000100a00 */
[----:B0-----:R-:W-:-:S02]  /*2a710*/  IMAD.MOV.U32 R24, RZ, RZ, R11 ;  /* 0x000000ffff187224 */ /* 0x001fc400078e000b */
[----:B------:R-:W3:Y:S04]  /*2a720*/  LDL.LU R11, [R1+0x1bd8] ;  /* 0x001bd800010b7983 */ /* 0x000ee80000300800 */
[----:B------:R-:W3:Y:S01]  /*2a730*/  LDL.LU R25, [R1+0x74] ;  /* 0x0000740001197983 */ /* 0x000ee20000300800 */
[----:B------:R-:W-:Y:S01]  /*2a740*/  IMAD.MOV.U32 R27, RZ, RZ, R28 ;  /* 0x000000ffff1b7224 */ /* 0x000fe200078e001c */
[----:B--2---:R-:W-:-:S15]  /*2a750*/  HMMA.16816.F32.BF16 R16, R12, R6, R16 ;  /* 0x000000060c10723c */ /* 0x004fde0000041810 */
[----:B------:R-:W-:-:S04]  /*2a760*/  NOP ;  /* 0x0000000000007918 */ /* 0x000fc80000000000 */
[----:B------:R-:W-:Y:S04]  /*2a770*/  STL.64 [R1+0x310], R16 ;  /* 0x0003101001007387 */ /* 0x000fe80000100a00 */
[----:B------:R0:W-:Y:S01]  /*2a780*/  STL.64 [R1+0x318], R18 ;  /* 0x0003181201007387 */ /* 0x0001e20000100a00 */
[----:B------:R-:W-:-:S03]  /*2a790*/  IMAD.MOV.U32 R28, RZ, RZ, R16 ;  /* 0x000000ffff1c7224 */ /* 0x000fc600078e0010 */
[----:B0-----:R-:W3:Y:S04]  /*2a7a0*/  LDL.LU.64 R18, [R1+0x1bd0] ;  /* 0x001bd00001127983 */ /* 0x001ee80000300a00 */
[----:B------:R-:W3:Y:S04]  /*2a7b0*/  LDL.LU.64 R16, [R1+0x1bc8] ;  /* 0x001bc80001107983 */ /* 0x000ee80000300a00 */
[----:B------:R-:W-:Y:S01]  /*2a7c0*/  STL [R1+0x19b0], R28 ;  /* 0x0019b01c01007387 */ /* 0x000fe20000100800 */
[----:B---3--:R-:W-:Y:S03]  /*2a7d0*/  HMMA.16816.F32.BF16 R12, R12, R10, R16 ;  /* 0x0000000a0c0c723c */ /* 0x008fe60000041810 */
[----:B------:R-:W2:Y:S04]  /*2a7e0*/  LDL.LU.64 R18, [R1+0x1bc0] ;  /* 0x001bc00001127983 */ /* 0x000ea80000300a00 */
[----:B------:R-:W2:-:S12]  /*2a7f0*/  LDL.LU.64 R16, [R1+0x1bb8] ;  /* 0x001bb80001107983 */ /* 0x000e980000300a00 */
[----:B------:R-:W-:Y:S04]  /*2a800*/  STL.64 [R1+0x290], R12 ;  /* 0x0002900c01007387 */ /* 0x000fe80000100a00 */
[----:B------:R0:W-:Y:S04]  /*2a810*/  STL.64 [R1+0x298], R14 ;  /* 0x0002980e01007387 */ /* 0x0001e80000100a00 */
[----:B0-----:R-:W2:Y:S04]  /*2a820*/  LDL.LU.64 R14, [R1+0x1bb0] ;  /* 0x001bb000010e7983 */ /* 0x001ea80000300a00 */
[----:B------:R-:W2:Y:S01]  /*2a830*/  LDL.LU.64 R12, [R1+0x1ba8] ;  /* 0x001ba800010c7983 */ /* 0x000ea20000300a00 */
[----:B------:R-:W-:Y:S01]  /*2a840*/  IMAD.MOV.U32 R26, RZ, RZ, R29 ;  /* 0x000000ffff1a7224 */ /* 0x000fe200078e001d */
[----:B--2---:R-:W-:-:S15]  /*2a850*/  HMMA.16816.F32.BF16 R16, R12, R6, R16 ;  /* 0x000000060c10723c */ /* 0x004fde0000041810 */
[----:B------:R-:W-:-:S04]  /*2a860*/  NOP ;  /* 0x0000000000007918 */ /* 0x000fc80000000000 */
[----:B------:R-:W-:Y:S04]  /*2a870*/  STL.64 [R1+0x2f0], R16 ;  /* 0x0002f01001007387 */ /* 0x000fe80000100a00 */
[----:B------:R0:W-:Y:S01]  /*2a880*/  STL.64 [R1+0x2f8], R18 ;  /* 0x0002f81201007387 */ /* 0x0001e20000100a00 */
[----:B------:R-:W-:-:S03]  /*2a890*/  IMAD.MOV.U32 R29, RZ, RZ, R16 ;  /* 0x000000ffff1d7224 */ /* 0x000fc600078e0010 */
[----:B0-----:R-:W2:Y:S04]  /*2a8a0*/  LDL.LU.64 R18, [R1+0x1ba0] ;  /* 0x001ba00001127983 */ /* 0x001ea80000300a00 */
[----:B------:R-:W2:Y:S04]  /*2a8b0*/  LDL.LU.64 R16, [R1+0x1b98] ;  /* 0x001b980001107983 */ /* 0x000ea80000300a00 */
        /* <DEDUP_REMOVED lines=41> */
[----:B------:R-:W2:Y:S04]  /*2ab50*/  LDL.LU.64 R16, [R1+0x1b08] ;  /* 0x001b080001107983 */ /* 0x000ea80000300a00 */
[----:B------:R-:W3:Y:S04]  /*2ab60*/  LDL.LU.64 R4, [R1+0x210] ;  /* 0x0002100001047983 */ /* 0x000ee80000300a00 */
[----:B------:R-:W3:Y:S01]  /*2ab70*/  LDL.LU R9, [R1+0x8b8] ;  /* 0x0008b80001097983 */ /* 0x000ee20000300800 */
[----:B--2---:R-:W-:-:S15]  /*2ab80*/  HMMA.16816.F32.BF16 R16, R12, R10, R16 ;  /* 0x0000000a0c10723c */ /* 0x004fde0000041810 */
[----:B------:R-:W-:-:S04]  /*2ab90*/  NOP ;  /* 0x0000000000007918 */ /* 0x000fc80000000000 */
[----:B------:R-:W-:Y:S01]  /*2aba0*/  STL.64 [R1+0x280], R16 ;  /* 0x0002801001007387 */ /* 0x000fe20000100a00 */
[----:B------:R-:W-:-:S03]  /*2abb0*/  IMAD.MOV.U32 R15, RZ, RZ, R18 ;  /* 0x000000ffff0f7224 */ /* 0x000fc600078e0012 */
[----:B------:R0:W-:Y:S01]  /*2abc0*/  STL.64 [R1+0x288], R18 ;  /* 0x0002881201007387 */ /* 0x0001e20000100a00 */
[----:B------:R-:W-:-:S03]  /*2abd0*/  IMAD.MOV.U32 R14, RZ, RZ, R16 ;  /* 0x000000ffff0e7224 */ /* 0x000fc600078e0010 */
[----:B0-----:R-:W4:Y:S04]  /*2abe0*/  LDL.LU.64 R18, [R1+0x1b00] ;  /* 0x001b000001127983 */ /* 0x001f280000300a00 */
[----:B------:R-:W4:Y:S04]  /*2abf0*/  LDL.LU.64 R16, [R1+0x1af8] ;  /* 0x001af80001107983 */ /* 0x000f280000300a00 */
[----:B------:R-:W2:Y:S04]  /*2ac00*/  LDL.LU.64 R28, [R1+0x200] ;  /* 0x00020000011c7983 */ /* 0x000ea80000300a00 */
[----:B------:R-:W-:Y:S04]  /*2ac10*/  STL [R1+0x19c0], R14 ;  /* 0x0019c00e01007387 */ /* 0x000fe80000100800 */
[----:B------:R0:W-:Y:S04]  /*2ac20*/  STL [R1+0x19bc], R15 ;  /* 0x0019bc0f01007387 */ /* 0x0001e80000100800 */
[----:B0-----:R-:W2:Y:S01]  /*2ac30*/  LDL.LU.64 R14, [R1+0x208] ;  /* 0x00020800010e7983 */ /* 0x001ea20000300a00 */
[----:B----4-:R-:W-:-:S15]  /*2ac40*/  HMMA.16816.F32.BF16 R20, R16, R6, R20 ;  /* 0x000000061014723c */ /* 0x010fde0000041814 */
[----:B------:R-:W-:-:S04]  /*2ac50*/  NOP ;  /* 0x0000000000007918 */ /* 0x000fc80000000000 */
[----:B------:R-:W-:Y:S04]  /*2ac60*/  STL.64 [R1+0x2e0], R20 ;  /* 0x0002e01401007387 */ /* 0x000fe80000100a00 */
[----:B------:R0:W-:Y:S04]  /*2ac70*/  STL.64 [R1+0x2e8], R22 ;  /* 0x0002e81601007387 */ /* 0x0001e80000100a00 */
[----:B0-----:R-:W4:Y:S04]  /*2ac80*/  LDL.LU.64 R22, [R1+0x1af0] ;  /* 0x001af00001167983 */ /* 0x001f280000300a00 */
[----:B------:R-:W4:Y:S02]  /*2ac90*/  LDL.LU.64 R20, [R1+0x1ae8] ;  /* 0x001ae80001147983 */ /* 0x000f240000300a00 */
[----:B----4-:R-:W-:Y:S02]  /*2aca0*/  HMMA.16816.F32.BF16 R16, R16, R10, R20 ;  /* 0x0000000a1010723c */ /* 0x010fe40000041814 */
[----:B------:R-:W4:Y:S04]  /*2acb0*/  LDL.LU.64 R22, [R1+0x1ae0] ;  /* 0x001ae00001167983 */ /* 0x000f280000300a00 */
[----:B------:R-:W4:-:S13]  /*2acc0*/  LDL.LU.64 R20, [R1+0x1ad8] ;  /* 0x001ad80001147983 */ /* 0x000f1a0000300a00 */
        /* <DEDUP_REMOVED lines=8> */
[----:B------:R-:W-:Y:S04]  /*2ad50*/  STL.64 [R1+0x2c0], R24 ;  /* 0x0002c01801007387 */ /* 0x000fe80000100a00 */
[----:B------:R0:W-:Y:S04]  /*2ad60*/  STL.64 [R1+0x2c8], R26 ;  /* 0x0002c81a01007387 */ /* 0x0001e80000100a00 */
[----:B0-----:R-:W4:Y:S04]  /*2ad70*/  LDL.LU.64 R26, [R1+0x1ad0] ;  /* 0x001ad000011a7983 */ /* 0x001f280000300a00 */
[----:B------:R-:W3:Y:S01]  /*2ad80*/  LDL.LU.64 R24, [R1+0x1ac8] ;  /* 0x001ac80001187983 */ /* 0x000ee20000300a00 */
[----:B--2---:R-:W-:-:S15]  /*2ad90*/  HMMA.16816.F32.BF16 R20, R20, R10, R16 ;  /* 0x0000000a1414723c */ /* 0x004fde0000041810 */
[----:B------:R-:W-:-:S04]  /*2ada0*/  NOP ;  /* 0x0000000000007918 */ /* 0x000fc80000000000 */
[----:B------:R4:W-:Y:S01]  /*2adb0*/  STL.64 [R1+0x130], R20 ;  /* 0x0001301401007387 */ /* 0x0009e20000100a00 */
[----:B------:R-:W-:Y:S02]  /*2adc0*/  IMAD.MOV.U32 R18, RZ, RZ, R20 ;  /* 0x000000ffff127224 */ /* 0x000fe400078e0014 */
[----:B------:R-:W-:Y:S01]  /*2add0*/  IMAD.MOV.U32 R19, RZ, RZ, R22 ;  /* 0x000000ffff137224 */ /* 0x000fe200078e0016 */
[----:B------:R0:W-:Y:S01]  /*2ade0*/  STL.64 [R1+0x138], R22 ;  /* 0x0001381601007387 */ /* 0x0001e20000100a00 */
[----:B------:R-:W-:Y:S02]  /*2adf0*/  IMAD.MOV.U32 R12, RZ, RZ, R23 ;  /* 0x000000ffff0c7224 */ /* 0x000fe400078e0017 */
[----:B----4-:R-:W-:Y:S02]  /*2ae00*/  IMAD.MOV.U32 R21, RZ, RZ, R26 ;  /* 0x000000ffff157224 */ /* 0x010fe400078e001a */
[----:B---3--:R-:W-:Y:S02]  /*2ae10*/  IMAD.MOV.U32 R20, RZ, RZ, R25 ;  /* 0x000000ffff147224 */ /* 0x008fe400078e0019 */
[----:B0-----:R-:W-:Y:S01]  /*2ae20*/  IMAD.MOV.U32 R22, RZ, RZ, R27 ;  /* 0x000000ffff167224 */ /* 0x001fe200078e001b */
[----:B------:R-:W2:Y:S04]  /*2ae30*/  LDL.LU R25, [R1+0x1ac0] ;  /* 0x001ac00001197983 */ /* 0x000ea80000300800 */
[----:B------:R-:W2:Y:S04]  /*2ae40*/  LDL.LU R26, [R1+0x1abc] ;  /* 0x001abc00011a7983 */ /* 0x000ea80000300800 */
[----:B------:R-:W2:Y:S04]  /*2ae50*/  LDL.LU R27, [R1+0x1ab8] ;  /* 0x001ab800011b7983 */ /* 0x000ea80000300800 */
[----:B------:R-:W-:Y:S04]  /*2ae60*/  STL [R1+0x19cc], R18 ;  /* 0x0019cc1201007387 */ /* 0x000fe80000100800 */
[----:B------:R-:W-:Y:S04]  /*2ae70*/  STL [R1+0x19c8], R19 ;  /* 0x0019c81301007387 */ /* 0x000fe80000100800 */
[----:B------:R-:W2:Y:S04]  /*2ae80*/  LDL.LU R16, [R1+0x50] ;  /* 0x0000500001107983 */ /* 0x000ea80000300800 */
[----:B------:R0:W-:Y:S04]  /*2ae90*/  STL [R1+0x19c4], R12 ;  /* 0x0019c40c01007387 */ /* 0x0001e80000100800 */
[----:B0-----:R-:W3:Y:S01]  /*2aea0*/  LDL.LU.64 R12, [R1+0x218] ;  /* 0x00021800010c7983 */ /* 0x001ee20000300a00 */
[----:B------:R-:W-:Y:S01]  /*2aeb0*/  USHF.L.U32 UR4, UR9, 0x7, URZ ;  /* 0x0000000709047899 */ /* 0x000fe200080006ff */
[----:B------:R-:W-:-:S03]  /*2aec0*/  IMAD.MOV.U32 R17, RZ, RZ, R3 ;  /* 0x000000ffff117224 */ /* 0x000fc600078e0003 */
[----:B------:R-:W-:Y:S02]  /*2aed0*/  USHF.R.S32.HI UR5, URZ, 0x1f, UR4 ;  /* 0x0000001fff057899 */ /* 0x000fe40008011404 */
[----:B------:R-:W-:Y:S01]  /*2aee0*/  USHF.L.U32 UR12, UR4, 0x1, URZ ;  /* 0x00000001040c7899 */ /* 0x000fe200080006ff */
[----:B------:R-:W-:Y:S02]  /*2aef0*/  IMAD.MOV.U32 R18, RZ, RZ, R2 ;  /* 0x000000ffff127224 */ /* 0x000fe400078e0002 */
[----:B------:R-:W-:Y:S01]  /*2af00*/  IMAD.MOV.U32 R19, RZ, RZ, R0 ;  /* 0x000000ffff137224 */ /* 0x000fe200078e0000 */
[----:B------:R-:W-:Y:S02]  /*2af10*/  USHF.L.U64.HI UR5, UR4, 0x1, UR5 ;  /* 0x0000000104057899 */ /* 0x000fe40008010205 */
[----:B------:R-:W-:Y:S01]  /*2af20*/  IADD3 R2, P1, PT, R4, UR12, RZ ;  /* 0x0000000c04027c10 */ /* 0x000fe2000ff3e0ff */
[----:B------:R-:W-:-:S03]  /*2af30*/  IMAD.MOV.U32 R23, RZ, RZ, R8 ;  /* 0x000000ffff177224 */ /* 0x000fc600078e0008 */
[----:B------:R-:W-:Y:S01]  /*2af40*/  IADD3.X R4, PT, PT, R5, UR5, RZ, P1, !PT ;  /* 0x0000000505047c10 */ /* 0x000fe20008ffe4ff */
[----:B--2---:R-:W-:Y:S01]  /*2af50*/  HMMA.16816.F32.BF16 R16, R24, R6, R16 ;  /* 0x000000061810723c */ /* 0x004fe20000041810 */
[----:B---3--:R-:W-:-:S04]  /*2af60*/  IADD3 R0, P0, PT, R12, UR12, RZ ;  /* 0x0000000c0c007c10 */ /* 0x008fc8000ff1e0ff */
[----:B------:R-:W-:Y:S02]  /*2af70*/  IADD3.X R3, PT, PT, R13, UR5, RZ, P0, !PT ;  /* 0x000000050d037c10 */ /* 0x000fe400087fe4ff */
[----:B------:R-:W-:-:S04]  /*2af80*/  IADD3 R5, P0, PT, R14, UR12, RZ ;  /* 0x0000000c0e057c10 */ /* 0x000fc8000ff1e0ff */
[----:B------:R-:W-:Y:S02]  /*2af90*/  IADD3.X R7, PT, PT, R15, UR5, RZ, P0, !PT ;  /* 0x000000050f077c10 */ /* 0x000fe400087fe4ff */
[----:B------:R-:W-:Y:S01]  /*2afa0*/  HMMA.16816.F32.BF16 R12, R24, R10, R20 ;  /* 0x0000000a180c723c */ /* 0x000fe20000041814 */
[----:B------:R-:W-:-:S05]  /*2afb0*/  IADD3 R6, P1, PT, R28, UR12, RZ ;  /* 0x0000000c1c067c10 */ /* 0x000fca000ff3e0ff */
[----:B------:R-:W-:Y:S04]  /*2afc0*/  STL.64 [R1+0x140], R16 ;  /* 0x0001401001007387 */ /* 0x000fe80000100a00 */
[----:B------:R-:W-:Y:S01]  /*2afd0*/  STL.64 [R1+0x148], R18 ;  /* 0x0001481201007387 */ /* 0x000fe20000100a00 */
[----:B------:R-:W-:-:S03]  /*2afe0*/  IADD3.X R8, PT, PT, R29, UR5, RZ, P1, !PT ;  /* 0x000000051d087c10 */ /* 0x000fc60008ffe4ff */
[----:B------:R-:W-:Y:S04]  /*2aff0*/  STL [R1+0x19d0], R5 ;  /* 0x0019d00501007387 */ /* 0x000fe80000100800 */
[----:B------:R-:W-:Y:S04]  /*2b000*/  STL [R1+0x19d4], R6 ;  /* 0x0019d40601007387 */ /* 0x000fe80000100800 */
[----:B------:R-:W-:Y:S04]  /*2b010*/  STL [R1+0x19d8], R7 ;  /* 0x0019d80701007387 */ /* 0x000fe80000100800 */
[----:B------:R0:W-:Y:S04]  /*2b020*/  STL [R1+0x19dc], R8 ;  /* 0x0019dc0801007387 */ /* 0x0001e80000100800 */
[----:B------:R1:W-:Y:S04]  /*2b030*/  STL.64 [R1+0x150], R12 ;  /* 0x0001500c01007387 */ /* 0x0003e80000100a00 */
[----:B------:R2:W-:Y:S04]  /*2b040*/  STL.64 [R1+0x158], R14 ;  /* 0x0001580e01007387 */ /* 0x0005e80000100a00 */
[----:B------:R-:W3:Y:S04]  /*2b050*/  LDL.LU R24, [R1+0x1628] ;  /* 0x0016280001187983 */ /* 0x000ee80000300800 */
[----:B------:R-:W3:Y:S01]  /*2b060*/  LDL.LU R25, [R1+0x1620] ;  /* 0x0016200001197983 */ /* 0x000ee20000300800 */
[----:B------:R-:W-:-:S03]  /*2b070*/  IMAD.MOV.U32 R10, RZ, RZ, R15 ;  /* 0x000000ffff0a7224 */ /* 0x000fc600078e000f */
[----:B---3--:R3:W-:Y:S04]  /*2b080*/  STL.64 [R1+0x1ab0], R24 ;  /* 0x001ab01801007387 */ /* 0x0087e80000100a00 */
[----:B------:R-:W4:Y:S04]  /*2b090*/  LDL.LU R26, [R1+0x1618] ;  /* 0x00161800011a7983 */ /* 0x000f280000300800 */
[----:B------:R-:W4:Y:S04]  /*2b0a0*/  LDL.LU R27, [R1+0x1610] ;  /* 0x00161000011b7983 */ /* 0x000f280000300800 */
[----:B------:R-:W4:Y:S04]  /*2b0b0*/  LDL.LU R11, [R1+0x163c] ;  /* 0x00163c00010b7983 */ /* 0x000f280000300800 */
[----:B0-----:R-:W4:Y:S04]  /*2b0c0*/  LDL.LU R8, [R1+0x1608] ;  /* 0x0016080001087983 */ /* 0x001f280000300800 */
[----:B------:R-:W4:Y:S04]  /*2b0d0*/  LDL.LU R7, [R1+0x1634] ;  /* 0x0016340001077983 */ /* 0x000f280000300800 */
[----:B------:R-:W4:Y:S04]  /*2b0e0*/  LDL.LU R6, [R1+0x1600] ;  /* 0x0016000001067983 */ /* 0x000f280000300800 */
[----:B------:R-:W4:Y:S04]  /*2b0f0*/  LDL.LU R5, [R1+0x162c] ;  /* 0x00162c0001057983 */ /* 0x000f280000300800 */
        /* <DEDUP_REMOVED lines=9> */
[----:B--2---:R-:W2:Y:S04]  /*2b190*/  LDL.LU R15, [R1+0x1604] ;  /* 0x00160400010f7983 */ /* 0x004ea80000300800 */
[----:B------:R-:W2:Y:S04]  /*2b1a0*/  LDL.LU R14, [R1+0x15d0] ;  /* 0x0015d000010e7983 */ /* 0x000ea80000300800 */
[----:B------:R-:W2:Y:S04]  /*2b1b0*/  LDL.LU R13, [R1+0x15fc] ;  /* 0x0015fc00010d7983 */ /* 0x000ea80000300800 */
[----:B------:R-:W2:Y:S04]  /*2b1c0*/  LDL.LU R29, [R1+0x15c8] ;  /* 0x0015c800011d7983 */ /* 0x000ea80000300800 */
[----:B------:R-:W2:Y:S01]  /*2b1d0*/  LDL.LU R28, [R1+0x15f4] ;  /* 0x0015f400011c7983 */ /* 0x000ea20000300800 */
[----:B---3--:R-:W-:-:S02]  /*2b1e0*/  IMAD.MOV.U32 R24, RZ, RZ, R0 ;  /* 0x000000ffff187224 */ /* 0x008fc400078e0000 */
[----:B------:R-:W-:Y:S01]  /*2b1f0*/  IMAD.MOV.U32 R25, RZ, RZ, R3 ;  /* 0x000000ffff197224 */ /* 0x000fe200078e0003 */
[----:B------:R0:W-:Y:S04]  /*2b200*/  STL [R1+0x19e0], R10 ;  /* 0x0019e00a01007387 */ /* 0x0001e80000100800 */
[----:B0-----:R-:W3:Y:S04]  /*2b210*/  LDL.LU R10, [R1+0x1630] ;  /* 0x00163000010a7983 */ /* 0x001ee80000300800 */
[----:B------:R-:W2:Y:S04]  /*2b220*/  LDL.LU R0, [R1+0x1640] ;  /* 0x0016400001007983 */ /* 0x000ea80000300800 */
[----:B------:R-:W3:Y:S04]  /*2b230*/  LDL.LU R3, [R1+0x1638] ;  /* 0x0016380001037983 */ /* 0x000ee80000300800 */
[----:B------:R0:W-:Y:S02]  /*2b240*/  STL.64 [R1+0x218], R24 ;  /* 0x0002181801007387 */ /* 0x0001e40000100a00 */
[----:B0-----:R-:W-:-:S02]  /*2b250*/  IMAD.MOV.U32 R24, RZ, RZ, R2 ;  /* 0x000000ffff187224 */ /* 0x001fc400078e0002 */
[----:B------:R-:W-:-:S05]  /*2b260*/  IMAD.MOV.U32 R25, RZ, RZ, R4 ;  /* 0x000000ffff197224 */ /* 0x000fca00078e0004 */
[----:B------:R0:W-:Y:S04]  /*2b270*/  STL.64 [R1+0x210], R24 ;  /* 0x0002101801007387 */ /* 0x0001e80000100a00 */
[----:B0-----:R-:W3:Y:S01]  /*2b280*/  LDL.LU.64 R24, [R1+0x1ab0] ;  /* 0x001ab00001187983 */ /* 0x001ee20000300a00 */
[----:B------:R-:W-:-:S05]  /*2b290*/  VIADD R9, R9, 0x1 ;  /* 0x0000000109097836 */ /* 0x000fca0000000000 */
[----:B------:R-:W-:Y:S04]  /*2b2a0*/  STL [R1+0x8b8], R9 ;  /* 0x0008b80901007387 */ /* 0x000fe80000100800 */
[----:B------:R0:W-:Y:S01]  /*2b2b0*/  STL [R1+0x19e4], R9 ;  /* 0x0019e40901007387 */ /* 0x0001e20000100800 */
[----:B----4-:R-:W-:Y:S02]  /*2b2c0*/  IADD3 R26, P5, PT, R26, UR12, RZ ;  /* 0x0000000c1a1a7c10 */ /* 0x010fe4000ffbe0ff */
[----:B------:R-:W-:Y:S02]  /*2b2d0*/  IADD3 R27, P6, PT, R27, UR12, RZ ;  /* 0x0000000c1b1b7c10 */ /* 0x000fe4000ffde0ff */
[----:B------:R-:W-:Y:S02]  /*2b2e0*/  IADD3.X R22, PT, PT, R22, UR5, RZ, P5, !PT ;  /* 0x0000000516167c10 */ /* 0x000fe4000affe4ff */
[----:B------:R-:W-:-:S02]  /*2b2f0*/  IADD3 R23, P5, PT, R23, UR12, RZ ;  /* 0x0000000c17177c10 */ /* 0x000fc4000ffbe0ff */
[----:B------:R-:W-:Y:S02]  /*2b300*/  IADD3.X R16, PT, PT, R16, UR5, RZ, P6, !PT ;  /* 0x0000000510107c10 */ /* 0x000fe4000b7fe4ff */
[----:B--2---:R-:W-:Y:S02]  /*2b310*/  IADD3 R0, P0, PT, R0, UR12, RZ ;  /* 0x0000000c00007c10 */ /* 0x004fe4000ff1e0ff */
[----:B---3--:R-:W-:Y:S02]  /*2b320*/  IADD3 R3, P1, PT, R3, UR12, RZ ;  /* 0x0000000c03037c10 */ /* 0x008fe4000ff3e0ff */
[----:B------:R-:W-:Y:S01]  /*2b330*/  IADD3 R10, P2, PT, R10, UR12, RZ ;  /* 0x0000000c0a0a7c10 */ /* 0x000fe2000ff5e0ff */
[----:B------:R-:W-:Y:S04]  /*2b340*/  STL [R1+0x1640], R0 ;  /* 0x0016400001007387 */ /* 0x000fe80000100800 */
[----:B------:R-:W-:Y:S04]  /*2b350*/  STL [R1+0x1638], R3 ;  /* 0x0016380301007387 */ /* 0x000fe80000100800 */
[----:B------:R-:W-:Y:S01]  /*2b360*/  STL [R1+0x1630], R10 ;  /* 0x0016300a01007387 */ /* 0x000fe20000100800 */
[----:B------:R-:W-:-:S02]  /*2b370*/  IADD3.X R11, PT, PT, R11, UR5, RZ, P0, !PT ;  /* 0x000000050b0b7c10 */ /* 0x000fc400087fe4ff */
[----:B------:R-:W-:Y:S02]  /*2b380*/  IADD3 R8, P0, PT, R8, UR12, RZ ;  /* 0x0000000c08087c10 */ /* 0x000fe4000ff1e0ff */
[----:B------:R-:W-:Y:S02]  /*2b390*/  IADD3.X R7, PT, PT, R7, UR5, RZ, P1, !PT ;  /* 0x0000000507077c10 */ /* 0x000fe40008ffe4ff */
[----:B------:R-:W-:Y:S02]  /*2b3a0*/  IADD3 R6, P1, PT, R6, UR12, RZ ;  /* 0x0000000c06067c10 */ /* 0x000fe4000ff3e0ff */
[----:B------:R-:W-:Y:S02]  /*2b3b0*/  IADD3.X R5, PT, PT, R5, UR5, RZ, P2, !PT ;  /* 0x0000000505057c10 */ /* 0x000fe400097fe4ff */
[----:B------:R-:W-:Y:S02]  /*2b3c0*/  IADD3 R12, P2, PT, R12, UR12, RZ ;  /* 0x0000000c0c0c7c10 */ /* 0x000fe4000ff5e0ff */
[----:B------:R-:W-:-:S02]  /*2b3d0*/  IADD3 R17, P6, PT, R17, UR12, RZ ;  /* 0x0000000c11117c10 */ /* 0x000fc4000ffde0ff */
[----:B------:R-:W-:Y:S02]  /*2b3e0*/  IADD3 R24, P3, PT, R24, UR12, RZ ;  /* 0x0000000c18187c10 */ /* 0x000fe4000ff7e0ff */
[----:B------:R-:W-:-:S03]  /*2b3f0*/  IADD3 R25, P4, PT, R25, UR12, RZ ;  /* 0x0000000c19197c10 */ /* 0x000fc6000ff9e0ff */
[----:B------:R-:W-:Y:S04]  /*2b400*/  STL [R1+0x1628], R24 ;  /* 0x0016281801007387 */ /* 0x000fe80000100800 */
[----:B------:R-:W-:Y:S04]  /*2b410*/  STL [R1+0x1620], R25 ;  /* 0x0016201901007387 */ /* 0x000fe80000100800 */
[----:B------:R-:W-:Y:S04]  /*2b420*/  STL [R1+0x1618], R26 ;  /* 0x0016181a01007387 */ /* 0x000fe80000100800 */
[----:B------:R-:W-:Y:S04]  /*2b430*/  STL [R1+0x1610], R27 ;  /* 0x0016101b01007387 */ /* 0x000fe80000100800 */
[----:B------:R-:W-:Y:S04]  /*2b440*/  STL [R1+0x163c], R11 ;  /* 0x00163c0b01007387 */ /* 0x000fe80000100800 */
[----:B------:R-:W-:Y:S01]  /*2b450*/  STL [R1+0x1608], R8 ;  /* 0x0016080801007387 */ /* 0x000fe20000100800 */
[----:B------:R-:W-:-:S03]  /*2b460*/  IADD3.X R19, PT, PT, R19, UR5, RZ, P3, !PT ;  /* 0x0000000513137c10 */ /* 0x000fc60009ffe4ff */
[----:B------:R-:W-:Y:S01]  /*2b470*/  STL [R1+0x1634], R7 ;  /* 0x0016340701007387 */ /* 0x000fe20000100800 */
[----:B------:R-:W-:-:S03]  /*2b480*/  IADD3 R18, P3, PT, R18, UR12, RZ ;  /* 0x0000000c12127c10 */ /* 0x000fc6000ff7e0ff */
[----:B------:R-:W-:Y:S01]  /*2b490*/  STL [R1+0x1600], R6 ;  /* 0x0016000601007387 */ /* 0x000fe20000100800 */
[----:B------:R-:W-:-:S03]  /*2b4a0*/  IADD3.X R20, PT, PT, R20, UR5, RZ, P4, !PT ;  /* 0x0000000514147c10 */ /* 0x000fc6000a7fe4ff */
[----:B------:R-:W-:Y:S01]  /*2b4b0*/  STL [R1+0x162c], R5 ;  /* 0x00162c0501007387 */ /* 0x000fe20000100800 */
[----:B------:R-:W-:-:S03]  /*2b4c0*/  IADD3 R21, P4, PT, R21, UR12, RZ ;  /* 0x0000000c15157c10 */ /* 0x000fc6000ff9e0ff */
        /* <DEDUP_REMOVED lines=12> */
[----:B------:R-:W-:Y:S04]  /*2b590*/  STL [R1+0x15d0], R14 ;  /* 0x0015d00e01007387 */ /* 0x000fe80000100800 */
[----:B0-----:R-:W2:Y:S01]  /*2b5a0*/  LDL.LU R9, [R1+0x15b8] ;  /* 0x0015b80001097983 */ /* 0x001ea20000300800 */
[----:B------:R-:W-:-:S02]  /*2b5b0*/  IADD3.X R13, PT, PT, R13, UR5, RZ, P1, !PT ;  /* 0x000000050d0d7c10 */ /* 0x000fc40008ffe4ff */
[----:B------:R-:W-:-:S03]  /*2b5c0*/  IADD3 R29, P1, PT, R29, UR12, RZ ;  /* 0x0000000c1d1d7c10 */ /* 0x000fc6000ff3e0ff */
[----:B------:R-:W-:Y:S04]  /*2b5d0*/  STL [R1+0x15fc], R13 ;  /* 0x0015fc0d01007387 */ /* 0x000fe80000100800 */
[----:B--2---:R0:W-:Y:S04]  /*2b5e0*/  STL [R1+0x1aa8], R9 ;  /* 0x001aa80901007387 */ /* 0x0041e80000100800 */
[----:B------:R-:W-:Y:S04]  /*2b5f0*/  STL [R1+0x15c8], R29 ;  /* 0x0015c81d01007387 */ /* 0x000fe80000100800 */
[----:B0-----:R-:W2:Y:S01]  /*2b600*/  LDL.LU R9, [R1+0x15ec] ;  /* 0x0015ec0001097983 */ /* 0x001ea20000300800 */
[----:B------:R-:W-:-:S05]  /*2b610*/  IADD3.X R28, PT, PT, R28, UR5, RZ, P2, !PT ;  /* 0x000000051c1c7c10 */ /* 0x000fca00097fe4ff */
[----:B------:R-:W-:Y:S04]  /*2b620*/  STL [R1+0x15f4], R28 ;  /* 0x0015f41c01007387 */ /* 0x000fe80000100800 */
        /* <DEDUP_REMOVED lines=30> */
[----:B--2---:R-:W-:-:S05]  /*2b810*/  IADD3 R9, P2, PT, R9, UR12, RZ ;  /* 0x0000000c09097c10 */ /* 0x004fca000ff5e0ff */
[----:B------:R0:W-:Y:S04]  /*2b820*/  STL [R1+0x15c0], R9 ;  /* 0x0015c00901007387 */ /* 0x0001e80000100800 */
[----:B0-----:R-:W2:Y:S02]  /*2b830*/  LDL.LU R9, [R1+0x1aac] ;  /* 0x001aac0001097983 */ /* 0x001ea40000300800 */
[----:B--2---:R-:W-:-:S05]  /*2b840*/  IADD3.X R9, PT, PT, R9, UR5, RZ, P3, !PT ;  /* 0x0000000509097c10 */ /* 0x004fca0009ffe4ff */
[----:B------:R0:W-:Y:S04]  /*2b850*/  STL [R1+0x15ec], R9 ;  /* 0x0015ec0901007387 */ /* 0x0001e80000100800 */
[----:B0-----:R-:W2:Y:S01]  /*2b860*/  LDL.LU R9, [R1+0x1aa8] ;  /* 0x001aa80001097983 */ /* 0x001ea20000300800 */
[----:B---3--:R-:W-:Y:S02]  /*2b870*/  IADD3.X R2, PT, PT, R2, UR5, RZ, P4, !PT ;  /* 0x0000000502027c10 */ /* 0x008fe4000a7fe4ff */
[----:B----4-:R-:W-:Y:S02]  /*2b880*/  IADD3 R4, P4, PT, R4, UR12, RZ ;  /* 0x0000000c04047c10 */ /* 0x010fe4000ff9e0ff */
[----:B------:R-:W-:Y:S02]  /*2b890*/  IADD3.X R0, PT, PT, R0, UR5, RZ, P5, !PT ;  /* 0x0000000500007c10 */ /* 0x000fe4000affe4ff */
[----:B------:R-:W-:-:S02]  /*2b8a0*/  IADD3 R3, P5, PT, R3, UR12, RZ ;  /* 0x0000000c03037c10 */ /* 0x000fc4000ffbe0ff */
[----:B------:R-:W-:Y:S02]  /*2b8b0*/  IADD3.X R10, PT, PT, R10, UR5, RZ, P6, !PT ;  /* 0x000000050a0a7c10 */ /* 0x000fe4000b7fe4ff */
[----:B------:R-:W-:Y:S02]  /*2b8c0*/  IADD3 R24, P6, PT, R24, UR12, RZ ;  /* 0x0000000c18187c10 */ /* 0x000fe4000ffde0ff */
[----:B------:R-:W-:Y:S02]  /*2b8d0*/  IADD3.X R25, PT, PT, R25, UR5, RZ, P0, !PT ;  /* 0x0000000519197c10 */ /* 0x000fe400087fe4ff */
[----:B------:R-:W-:Y:S02]  /*2b8e0*/  IADD3 R26, P0, PT, R26, UR12, RZ ;  /* 0x0000000c1a1a7c10 */ /* 0x000fe4000ff1e0ff */
        /* <DEDUP_REMOVED lines=15> */
[----:B--2---:R-:W-:-:S05]  /*2b9e0*/  IADD3 R9, P3, PT, R9, UR12, RZ ;  /* 0x0000000c09097c10 */ /* 0x004fca000ff7e0ff */
        /* <DEDUP_REMOVED lines=28> */
[----:B0-----:R-:W2:Y:S01]  /*2bbb0*/  LDL.LU R9, [R1+0x156c] ;  /* 0x00156c0001097983 */ /* 0x001ea20000300800 */
[----:B------:R-:W-:-:S02]  /*2bbc0*/  IADD3 R13, P2, PT, R13, UR12, RZ ;  /* 0x0000000c0d0d7c10 */ /* 0x000fc4000ff5e0ff */
[----:B------:R-:W-:-:S03]  /*2bbd0*/  IADD3.X R29, PT, PT, R29, UR5, RZ, P3, !PT ;  /* 0x000000051d1d7c10 */ /* 0x000fc60009ffe4ff */
[----:B------:R-:W-:Y:S04]  /*2bbe0*/  STL [R1+0x1550], R13 ;  /* 0x0015500d01007387 */ /* 0x000fe80000100800 */
[----:B--2---:R0:W-:Y:S04]  /*2bbf0*/  STL [R1+0x1aa0], R9 ;  /* 0x001aa00901007387 */ /* 0x0041e80000100800 */
[----:B------:R-:W-:Y:S04]  /*2bc00*/  STL [R1+0x157c], R29 ;  /* 0x00157c1d01007387 */ /* 0x000fe80000100800 */
[----:B0-----:R-:W2:Y:S01]  /*2bc10*/  LDL.LU R9, [R1+0x1540] ;  /* 0x0015400001097983 */ /* 0x001ea20000300800 */
[----:B------:R-:W-:-:S05]  /*2bc20*/  IADD3 R28, P3, PT, R28, UR12, RZ ;  /* 0x0000000c1c1c7c10 */ /* 0x000fca000ff7e0ff */
        /* <DEDUP_REMOVED lines=31> */
[----:B--2---:R-:W-:-:S05]  /*2be20*/  IADD3.X R9, PT, PT, R9, UR5, RZ, P4, !PT ;  /* 0x0000000509097c10 */ /* 0x004fca000a7fe4ff */
[----:B------:R0:W-:Y:S04]  /*2be30*/  STL [R1+0x1574], R9 ;  /* 0x0015740901007387 */ /* 0x0001e80000100800 */
[----:B0-----:R-:W2:Y:S02]  /*2be40*/  LDL.LU R9, [R1+0x1aa4] ;  /* 0x001aa40001097983 */ /* 0x001ea40000300800 */
[----:B--2---:R-:W-:-:S05]  /*2be50*/  IADD3 R9, P4, PT, R9, UR12, RZ ;  /* 0x0000000c09097c10 */ /* 0x004fca000ff9e0ff */
[----:B------:R0:W-:Y:S04]  /*2be60*/  STL [R1+0x1540], R9 ;  /* 0x0015400901007387 */ /* 0x0001e80000100800 */
[----:B0-----:R-:W2:Y:S01]  /*2be70*/  LDL.LU R9, [R1+0x1aa0] ;  /* 0x001aa00001097983 */ /* 0x001ea20000300800 */
[----:B----4-:R-:W-:Y:S02]  /*2be80*/  IADD3.X R4, PT, PT, R4, UR5, RZ, P6, !PT ;  /* 0x0000000504047c10 */ /* 0x010fe4000b7fe4ff */
[----:B---3--:R-:W-:Y:S02]  /*2be90*/  IADD3 R0, P6, PT, R0, UR12, RZ ;  /* 0x0000000c00007c10 */ /* 0x008fe4000ffde0ff */
        /* <DEDUP_REMOVED lines=20> */
[----:B--2---:R-:W-:Y:S02]  /*2bfe0*/  IADD3.X R9, PT, PT, R9, UR5, RZ, P5, !PT ;  /* 0x0000000509097c10 */ /* 0x004fe4000affe4ff */
[----:B------:R-:W-:-:S03]  /*2bff0*/  IADD3 R2, P5, PT, R2, UR12, RZ ;  /* 0x0000000c02027c10 */ /* 0x000fc6000ffbe0ff */
        /* <DEDUP_REMOVED lines=1358> */
[----:B--2---:R-:W-:Y:S02]  /*314e0*/  IADD3.X R9, PT, PT, R9, UR5, RZ, P5, !PT ;  /* 0x0000000509097c10 */ /* 0x004fe4000affe4ff */
        /* <DEDUP_REMOVED lines=31> */
[----:B0-----:R-:W2:Y:S04]  /*316e0*/  LDL.LU R29, [R1+0xe00] ;  /* 0x000e0000011d7983 */ /* 0x001ea80000300800 */
[----:B------:R-:W3:Y:S01]  /*316f0*/  LDL.LU R9, [R1+0xdf8] ;  /* 0x000df80001097983 */ /* 0x000ee20000300800 */
[----:B------:R-:W-:-:S03]  /*31700*/  IADD3.X R28, PT, PT, R28, UR5, RZ, P5, !PT ;  /* 0x000000051c1c7c10 */ /* 0x000fc6000affe4ff */
[----:B---3--:R0:W-:Y:S04]  /*31710*/  STL [R1+0x1a2c], R9 ;  /* 0x001a2c0901007387 */ /* 0x0081e80000100800 */
[----:B------:R1:W-:Y:S04]  /*31720*/  STL [R1+0xe34], R28 ;  /* 0x000e341c01007387 */ /* 0x0003e80000100800 */
[----:B0-----:R-:W3:Y:S04]  /*31730*/  LDL.LU R9, [R1+0xe2c] ;  /* 0x000e2c0001097983 */ /* 0x001ee80000300800 */
        /* <DEDUP_REMOVED lines=23> */
[----:B--2---:R-:W-:-:S03]  /*318b0*/  IADD3 R29, P5, PT, R29, UR12, RZ ;  /* 0x0000000c1d1d7c10 */ /* 0x004fc6000ffbe0ff */
[----:B------:R-:W2:Y:S04]  /*318c0*/  LDL.LU R15, [R1+0xd98] ;  /* 0x000d9800010f7983 */ /* 0x000ea80000300800 */
[----:B------:R-:W2:Y:S04]  /*318d0*/  LDL.LU R14, [R1+0xdc4] ;  /* 0x000dc400010e7983 */ /* 0x000ea80000300800 */
[----:B------:R-:W2:Y:S04]  /*318e0*/  LDL.LU R13, [R1+0xd90] ;  /* 0x000d9000010d7983 */ /* 0x000ea80000300800 */
[----:B-1----:R-:W2:Y:S04]  /*318f0*/  LDL.LU R28, [R1+0xdbc] ;  /* 0x000dbc00011c7983 */ /* 0x002ea80000300800 */
[----:B------:R0:W-:Y:S04]  /*31900*/  STL [R1+0xe00], R29 ;  /* 0x000e001d01007387 */ /* 0x0001e80000100800 */
[----:B0-----:R-:W2:Y:S01]  /*31910*/  LDL.LU R29, [R1+0xd88] ;  /* 0x000d8800011d7983 */ /* 0x001ea20000300800 */
[----:B---3--:R-:W-:-:S05]  /*31920*/  IADD3.X R9, PT, PT, R9, UR5, RZ, P6, !PT ;  /* 0x0000000509097c10 */ /* 0x008fca000b7fe4ff */
[----:B------:R0:W-:Y:S04]  /*31930*/  STL [R1+0xe2c], R9 ;  /* 0x000e2c0901007387 */ /* 0x0001e80000100800 */
[----:B0-----:R-:W3:Y:S01]  /*31940*/  LDL.LU R9, [R1+0x1a2c] ;  /* 0x001a2c0001097983 */ /* 0x001ee20000300800 */
[----:B----4-:R-:W-:Y:S02]  /*31950*/  IADD3.X R2, PT, PT, R2, UR5, RZ, P0, !PT ;  /* 0x0000000502027c10 */ /* 0x010fe400087fe4ff */
        /* <DEDUP_REMOVED lines=20> */
[----:B--2---:R-:W-:-:S02]  /*31aa0*/  IADD3 R15, P4, PT, R15, UR12, RZ ;  /* 0x0000000c0f0f7c10 */ /* 0x004fc4000ff9e0ff */
[----:B------:R-:W-:Y:S02]  /*31ab0*/  IADD3.X R14, PT, PT, R14, UR5, RZ, P5, !PT ;  /* 0x000000050e0e7c10 */ /* 0x000fe4000affe4ff */
[----:B------:R-:W-:Y:S02]  /*31ac0*/  IADD3 R13, P5, PT, R13, UR12, RZ ;  /* 0x0000000c0d0d7c10 */ /* 0x000fe4000ffbe0ff */
[----:B---3--:R-:W-:-:S05]  /*31ad0*/  IADD3 R9, P6, PT, R9, UR12, RZ ;  /* 0x0000000c09097c10 */ /* 0x008fca000ffde0ff */
        /* <DEDUP_REMOVED lines=24> */
[----:B------:R-:W-:Y:S04]  /*31c60*/  STL [R1+0xdd4], R23 ;  /* 0x000dd41701007387 */ /* 0x000fe80000100800 */
[----:B------:R-:W-:Y:S04]  /*31c70*/  STL [R1+0xda0], R16 ;  /* 0x000da01001007387 */ /* 0x000fe80000100800 */
[----:B------:R-:W-:Y:S04]  /*31c80*/  STL [R1+0xdcc], R17 ;  /* 0x000dcc1101007387 */ /* 0x000fe80000100800 */
[----:B------:R-:W-:Y:S04]  /*31c90*/  STL [R1+0xd98], R15 ;  /* 0x000d980f01007387 */ /* 0x000fe80000100800 */
[----:B------:R0:W-:Y:S04]  /*31ca0*/  STL [R1+0xdbc], R28 ;  /* 0x000dbc1c01007387 */ /* 0x0001e80000100800 */
[----:B------:R-:W-:Y:S04]  /*31cb0*/  STL [R1+0xdc4], R14 ;  /* 0x000dc40e01007387 */ /* 0x000fe80000100800 */
[----:B0-----:R-:W2:Y:S04]  /*31cc0*/  LDL.LU R28, [R1+0xdb4] ;  /* 0x000db400011c7983 */ /* 0x001ea80000300800 */
[----:B------:R-:W-:Y:S04]  /*31cd0*/  STL [R1+0xd90], R13 ;  /* 0x000d900d01007387 */ /* 0x000fe80000100800 */
[----:B------:R-:W3:Y:S01]  /*31ce0*/  LDL.LU R9, [R1+0xdac] ;  /* 0x000dac0001097983 */ /* 0x000ee20000300800 */
[----:B------:R-:W-:-:S03]  /*31cf0*/  IADD3 R29, P6, PT, R29, UR12, RZ ;  /* 0x0000000c1d1d7c10 */ /* 0x000fc6000ffde0ff */
[----:B---3--:R0:W-:Y:S04]  /*31d00*/  STL [R1+0x1a28], R9 ;  /* 0x001a280901007387 */ /* 0x0081e80000100800 */
[----:B0-----:R-:W3:Y:S04]  /*31d10*/  LDL.LU R9, [R1+0xd80] ;  /* 0x000d800001097983 */ /* 0x001ee80000300800 */
[----:B------:R0:W-:Y:S04]  /*31d20*/  STL [R1+0xd88], R29 ;  /* 0x000d881d01007387 */ /* 0x0001e80000100800 */
        /* <DEDUP_REMOVED lines=23> */
[----:B--2---:R-:W-:-:S03]  /*31ea0*/  IADD3.X R28, PT, PT, R28, UR5, RZ, P0, !PT ;  /* 0x000000051c1c7c10 */ /* 0x004fc600087fe4ff */
[----:B------:R-:W2:Y:S04]  /*31eb0*/  LDL.LU R15, [R1+0xd4c] ;  /* 0x000d4c00010f7983 */ /* 0x000ea80000300800 */
[----:B------:R-:W2:Y:S04]  /*31ec0*/  LDL.LU R14, [R1+0xd18] ;  /* 0x000d1800010e7983 */ /* 0x000ea80000300800 */
[----:B0-----:R-:W2:Y:S04]  /*31ed0*/  LDL.LU R29, [R1+0xd44] ;  /* 0x000d4400011d7983 */ /* 0x001ea80000300800 */
[----:B------:R-:W2:Y:S04]  /*31ee0*/  LDL.LU R13, [R1+0xd10] ;  /* 0x000d1000010d7983 */ /* 0x000ea80000300800 */
[----:B------:R0:W-:Y:S04]  /*31ef0*/  STL [R1+0xdb4], R28 ;  /* 0x000db41c01007387 */ /* 0x0001e80000100800 */
[----:B0-----:R-:W2:Y:S01]  /*31f00*/  LDL.LU R28, [R1+0xd3c] ;  /* 0x000d3c00011c7983 */ /* 0x001ea20000300800 */
[----:B---3--:R-:W-:-:S05]  /*31f10*/  IADD3 R9, P0, PT, R9, UR12, RZ ;  /* 0x0000000c09097c10 */ /* 0x008fca000ff1e0ff */
        /* <DEDUP_REMOVED lines=22> */
[----:B--2---:R-:W-:Y:S02]  /*32080*/  IADD3.X R29, PT, PT, R29, UR5, RZ, P0, !PT ;  /* 0x000000051d1d7c10 */ /* 0x004fe400087fe4ff */
[----:B------:R-:W-:-:S02]  /*32090*/  IADD3.X R15, PT, PT, R15, UR5, RZ, P6, !PT ;  /* 0x000000050f0f7c10 */ /* 0x000fc4000b7fe4ff */
[----:B------:R-:W-:Y:S02]  /*320a0*/  IADD3 R14, P6, PT, R14, UR12, RZ ;  /* 0x0000000c0e0e7c10 */ /* 0x000fe4000ffde0ff */
[----:B---3--:R-:W-:Y:S02]  /*320b0*/  IADD3.X R9, PT, PT, R9, UR5, RZ, P1, !PT ;  /* 0x0000000509097c10 */ /* 0x008fe40008ffe4ff */
        /* <DEDUP_REMOVED lines=32> */
[----:B------:R-:W-:-:S02]  /*322c0*/  IADD3 R13, P0, PT, R13, UR12, RZ ;  /* 0x0000000c0d0d7c10 */ /* 0x000fc4000ff1e0ff */
[----:B------:R-:W-:Y:S01]  /*322d0*/  IADD3.X R28, PT, PT, R28, UR5, RZ, P1, !PT ;  /* 0x000000051c1c7c10 */ /* 0x000fe20008ffe4ff */
[----:B---3--:R0:W-:Y:S04]  /*322e0*/  STL [R1+0x1a24], R9 ;  /* 0x001a240901007387 */ /* 0x0081e80000100800 */
[----:B------:R-:W-:Y:S04]  /*322f0*/  STL [R1+0xd10], R13 ;  /* 0x000d100d01007387 */ /* 0x000fe80000100800 */
        /* <DEDUP_REMOVED lines=27> */
[----:B0-----:R-:W2:Y:S04]  /*324b0*/  LDL.LU R28, [R1+0xccc] ;  /* 0x000ccc00011c7983 */ /* 0x001ea80000300800 */
[----:B------:R-:W2:Y:S04]  /*324c0*/  LDL.LU R14, [R1+0xc98] ;  /* 0x000c9800010e7983 */ /* 0x000ea80000300800 */
[----:B------:R-:W2:Y:S04]  /*324d0*/  LDL.LU R13, [R1+0xcc4] ;  /* 0x000cc400010d7983 */ /* 0x000ea80000300800 */
        /* <DEDUP_REMOVED lines=60> */
[----:B------:R-:W-:-:S03]  /*328a0*/  IADD3.X R13, PT, PT, R13, UR5, RZ, P2, !PT ;  /* 0x000000050d0d7c10 */ /* 0x000fc600097fe4ff */
[----:B------:R-:W-:Y:S01]  /*328b0*/  STL [R1+0xc98], R14 ;  /* 0x000c980e01007387 */ /* 0x000fe20000100800 */
[----:B------:R-:W-:-:S03]  /*328c0*/  IADD3 R29, P2, PT, R29, UR12, RZ ;  /* 0x0000000c1d1d7c10 */ /* 0x000fc6000ff5e0ff */
        /* <DEDUP_REMOVED lines=28> */
[----:B0-----:R-:W2:Y:S04]  /*32a90*/  LDL.LU R29, [R1+0xc54] ;  /* 0x000c5400011d7983 */ /* 0x001ea80000300800 */
[----:B------:R-:W2:Y:S04]  /*32aa0*/  LDL.LU R15, [R1+0xc20] ;  /* 0x000c2000010f7983 */ /* 0x000ea80000300800 */
[----:B------:R-:W2:Y:S04]  /*32ab0*/  LDL.LU R14, [R1+0xc4c] ;  /* 0x000c4c00010e7983 */ /* 0x000ea80000300800 */
        /* <DEDUP_REMOVED lines=25> */
[----:B------:R-:W-:Y:S02]  /*32c50*/  IADD3.X R16, PT, PT, R16, UR5, RZ, P1, !PT ;  /* 0x0000000510107c10 */ /* 0x000fe40008ffe4ff */
[----:B------:R-:W-:Y:S02]  /*32c60*/  IADD3 R17, P1, PT, R17, UR12, RZ ;  /* 0x0000000c11117c10 */ /* 0x000fe4000ff3e0ff */
[----:B------:R-:W-:-:S02]  /*32c70*/  IADD3 R15, P2, PT, R15, UR12, RZ ;  /* 0x0000000c0f0f7c10 */ /* 0x000fc4000ff5e0ff */
        /* <DEDUP_REMOVED lines=30> */
[----:B------:R-:W-:Y:S04]  /*32e60*/  STL [R1+0xc20], R15 ;  /* 0x000c200f01007387 */ /* 0x000fe80000100800 */
[----:B------:R-:W3:Y:S01]  /*32e70*/  LDL.LU R9, [R1+0xc08] ;  /* 0x000c080001097983 */ /* 0x000ee20000300800 */
[----:B------:R-:W-:-:S02]  /*32e80*/  IADD3.X R14, PT, PT, R14, UR5, RZ, P3, !PT ;  /* 0x000000050e0e7c10 */ /* 0x000fc40009ffe4ff */
[----:B------:R-:W-:-:S03]  /*32e90*/  IADD3 R13, P3, PT, R13, UR12, RZ ;  /* 0x0000000c0d0d7c10 */ /* 0x000fc6000ff7e0ff */
[----:B------:R-:W-:Y:S01]  /*32ea0*/  STL [R1+0xc4c], R14 ;  /* 0x000c4c0e01007387 */ /* 0x000fe20000100800 */
[----:B------:R-:W-:-:S03]  /*32eb0*/  IADD3.X R28, PT, PT, R28, UR5, RZ, P4, !PT ;  /* 0x000000051c1c7c10 */ /* 0x000fc6000a7fe4ff */
        /* <DEDUP_REMOVED lines=27> */
[----:B0-----:R-:W2:Y:S04]  /*33070*/  LDL.LU R28, [R1+0xbdc] ;  /* 0x000bdc00011c7983 */ /* 0x001ea80000300800 */
[----:B------:R-:W2:Y:S04]  /*33080*/  LDL.LU R17, [R1+0xba8] ;  /* 0x000ba80001117983 */ /* 0x000ea80000300800 */
[----:B------:R-:W2:Y:S04]  /*33090*/  LDL.LU R15, [R1+0xbd4] ;  /* 0x000bd400010f7983 */ /* 0x000ea80000300800 */
[----:B------:R-:W2:Y:S04]  /*330a0*/  LDL.LU R14, [R1+0xba0] ;  /* 0x000ba000010e7983 */ /* 0x000ea80000300800 */
[----:B------:R0:W-:Y:S04]  /*330b0*/  STL [R1+0xc10], R29 ;  /* 0x000c101d01007387 */ /* 0x0001e80000100800 */
[----:B------:R-:W2:Y:S04]  /*330c0*/  LDL.LU R13, [R1+0xbcc] ;  /* 0x000bcc00010d7983 */ /* 0x000ea80000300800 */
        /* <DEDUP_REMOVED lines=26> */
[----:B------:R-:W-:Y:S02]  /*33270*/  IADD3.X R15, PT, PT, R15, UR5, RZ, P4, !PT ;  /* 0x000000050f0f7c10 */ /* 0x000fe4000a7fe4ff */
        /* <DEDUP_REMOVED lines=66> */
[----:B------:R-:W2:Y:S04]  /*336a0*/  LDL.LU R14, [R1+0xb54] ;  /* 0x000b5400010e7983 */ /* 0x000ea80000300800 */
[----:B------:R-:W2:Y:S04]  /*336b0*/  LDL.LU R13, [R1+0xb20] ;  /* 0x000b2000010d7983 */ /* 0x000ea80000300800 */
        /* <DEDUP_REMOVED lines=21> */
[----:B------:R-:W-:Y:S02]  /*33810*/  IADD3.X R22, PT, PT, R22, UR5, RZ, P3, !PT ;  /* 0x0000000516167c10 */ /* 0x000fe40009ffe4ff */
[----:B------:R-:W-:Y:S02]  /*33820*/  IADD3 R23, P3, PT, R23, UR12, RZ ;  /* 0x0000000c17177c10 */ /* 0x000fe4000ff7e0ff */
[----:B------:R-:W-:Y:S02]  /*33830*/  IADD3 R16, P4, PT, R16, UR12, RZ ;  /* 0x0000000c10107c10 */ /* 0x000fe4000ff9e0ff */
[----:B------:R-:W-:Y:S02]  /*33840*/  IADD3.X R17, PT, PT, R17, UR5, RZ, P5, !PT ;  /* 0x0000000511117c10 */ /* 0x000fe4000affe4ff */
        /* <DEDUP_REMOVED lines=68> */
[----:B------:R-:W2:Y:S04]  /*33c90*/  LDL.LU R14, [R1+0xaa8] ;  /* 0x000aa800010e7983 */ /* 0x000ea80000300800 */
        /* <DEDUP_REMOVED lines=117> */
[----:B------:R-:W-:Y:S02]  /*343f0*/  IADD3 R22, P6, PT, R22, UR12, RZ ;  /* 0x0000000c16167c10 */ /* 0x000fe4000ffde0ff */
[----:B------:R-:W-:Y:S02]  /*34400*/  IADD3.X R23, PT, PT, R23, UR5, RZ, P0, !PT ;  /* 0x0000000517177c10 */ /* 0x000fe400087fe4ff */
        /* <DEDUP_REMOVED lines=587> */
[----:B------:R-:W-:Y:S01]  /*368c0*/  STL [R1+0x17a0], R8 ;  /* 0x0017a00801007387 */ /* 0x000fe20000100800 */
[----:B------:R-:W-:-:S03]  /*368d0*/  IADD3 R5, P5, PT, R5, UR12, RZ ;  /* 0x0000000c05057c10 */ /* 0x000fc6000ffbe0ff */
        /* <DEDUP_REMOVED lines=161> */
[----:B------:R-:W-:Y:S01]  /*372f0*/  IADD3.X R11, PT, PT, R11, UR5, RZ, P6, !PT ;  /* 0x000000050b0b7c10 */ /* 0x000fe2000b7fe4ff */
[----:B------:R-:W-:Y:S01]  /*37300*/  USHF.L.U32 UR4, UR13, 0x7, URZ ;  /* 0x000000070d047899 */ /* 0x000fe200080006ff */
[----:B------:R-:W-:-:S02]  /*37310*/  IADD3 R8, P6, PT, R8, UR12, RZ ;  /* 0x0000000c08087c10 */ /* 0x000fc4000ffde0ff */
[----:B------:R-:W-:Y:S02]  /*37320*/  IADD3 R7, P0, PT, R7, UR12, RZ ;  /* 0x0000000c07077c10 */ /* 0x000fe4000ff1e0ff */
[----:B------:R-:W-:Y:S01]  /*37330*/  IADD3.X R12, PT, PT, R12, UR5, RZ, P2, !PT ;  /* 0x000000050c0c7c10 */ /* 0x000fe200097fe4ff */
[----:B------:R-:W-:Y:S01]  /*37340*/  USHF.L.U32 UR14, UR4, 0x1, URZ ;  /* 0x00000001040e7899 */ /* 0x000fe200080006ff */
[----:B------:R-:W-:Y:S02]  /*37350*/  IADD3 R19, P2, PT, R19, UR12, RZ ;  /* 0x0000000c13137c10 */ /* 0x000fe4000ff5e0ff */
[----:B------:R-:W-:Y:S02]  /*37360*/  IADD3.X R18, PT, PT, R18, UR5, RZ, P3, !PT ;  /* 0x0000000512127c10 */ /* 0x000fe40009ffe4ff */
[----:B------:R-:W-:Y:S02]  /*37370*/  IADD3 R20, P3, PT, R20, UR12, RZ ;  /* 0x0000000c14147c10 */ /* 0x000fe4000ff7e0ff */
[----:B------:R-:W-:-:S02]  /*37380*/  IADD3.X R21, PT, PT, R21, UR5, RZ, P4, !PT ;  /* 0x0000000515157c10 */ /* 0x000fc4000a7fe4ff */
[----:B------:R-:W-:Y:S02]  /*37390*/  IADD3.X R23, PT, PT, R23, UR5, RZ, P5, !PT ;  /* 0x0000000517177c10 */ /* 0x000fe4000affe4ff */
[----:B------:R-:W-:Y:S02]  /*373a0*/  IADD3 R22, P4, PT, R22, UR14, RZ ;  /* 0x0000000e16167c10 */ /* 0x000fe4000ff9e0ff */
[----:B------:R-:W-:Y:S02]  /*373b0*/  IADD3 R16, P5, PT, R16, UR14, RZ ;  /* 0x0000000e10107c10 */ /* 0x000fe4000ffbe0ff */
[----:B------:R-:W-:Y:S02]  /*373c0*/  IADD3.X R17, PT, PT, R17, UR5, RZ, P6, !PT ;  /* 0x0000000511117c10 */ /* 0x000fe4000b7fe4ff */
[----:B------:R-:W-:Y:S02]  /*373d0*/  IADD3 R15, P6, PT, R15, UR14, RZ ;  /* 0x0000000e0f0f7c10 */ /* 0x000fe4000ffde0ff */
[----:B---3--:R-:W-:-:S02]  /*373e0*/  IADD3.X R9, PT, PT, R9, UR5, RZ, P1, !PT ;  /* 0x0000000509097c10 */ /* 0x008fc40008ffe4ff */
        /* <DEDUP_REMOVED lines=11> */
[----:B------:R0:W-:Y:S01]  /*374a0*/  STL [R1+0x184c], R29 ;  /* 0x00184c1d01007387 */ /* 0x0001e20000100800 */
[----:B------:R-:W-:-:S03]  /*374b0*/  IADD3.X R6, PT, PT, R6, UR5, RZ, P1, !PT ;  /* 0x0000000506067c10 */ /* 0x000fc60008ffe4ff */
[----:B------:R-:W-:Y:S01]  /*374c0*/  STL [R1+0x1858], R11 ;  /* 0x0018580b01007387 */ /* 0x000fe20000100800 */
[----:B------:R-:W-:-:S03]  /*374d0*/  IADD3 R5, P1, PT, R5, UR12, RZ ;  /* 0x0000000c05057c10 */ /* 0x000fc6000ff3e0ff */
        /* <DEDUP_REMOVED lines=57> */
[----:B------:R-:W-:-:S04]  /*37870*/  USHF.R.S32.HI UR6, URZ, 0x1f, UR4 ;  /* 0x0000001fff067899 */ /* 0x000fc80008011404 */
[----:B------:R-:W-:Y:S01]  /*37880*/  USHF.L.U64.HI UR6, UR4, 0x1, UR6 ;  /* 0x0000000104067899 */ /* 0x000fe20008010206 */
[----:B----4-:R-:W-:-:S05]  /*37890*/  IADD3 R4, P2, PT, R4, UR14, RZ ;  /* 0x0000000e04047c10 */ /* 0x010fca000ff5e0ff */
        /* <DEDUP_REMOVED lines=21> */
[----:B---3--:R-:W-:Y:S02]  /*379f0*/  IADD3.X R9, PT, PT, R9, UR5, RZ, P3, !PT ;  /* 0x0000000509097c10 */ /* 0x008fe40009ffe4ff */
        /* <DEDUP_REMOVED lines=49> */
[----:B------:R-:W2:Y:S04]  /*37d10*/  LDL.LU R15, [R1+0x1930] ;  /* 0x00193000010f7983 */ /* 0x000ea80000300800 */
[----:B0-----:R-:W2:Y:S04]  /*37d20*/  LDL.LU R29, [R1+0x1938] ;  /* 0x00193800011d7983 */ /* 0x001ea80000300800 */
        /* <DEDUP_REMOVED lines=18> */
[----:B---3--:R-:W-:-:S05]  /*37e50*/  IADD3 R9, P2, PT, R9, UR14, RZ ;  /* 0x0000000e09097c10 */ /* 0x008fca000ff5e0ff */
[----:B------:R0:W-:Y:S04]  /*37e60*/  STL [R1+0x1964], R9 ;  /* 0x0019640901007387 */ /* 0x0001e80000100800 */
[----:B0-----:R-:W3:Y:S01]  /*37e70*/  LDL.LU R9, [R1+0x19e8] ;  /* 0x0019e80001097983 */ /* 0x001ee20000300800 */
[----:B----4-:R-:W-:Y:S02]  /*37e80*/  IADD3.X R8, PT, PT, R8, UR6, RZ, P3, !PT ;  /* 0x0000000608087c10 */ /* 0x010fe40009ffe4ff */
[----:B------:R-:W-:Y:S02]  /*37e90*/  IADD3 R7, P3, PT, R7, UR14, RZ ;  /* 0x0000000e07077c10 */ /* 0x000fe4000ff7e0ff */
[----:B------:R-:W-:Y:S02]  /*37ea0*/  IADD3.X R6, PT, PT, R6, UR6, RZ, P5, !PT ;  /* 0x0000000606067c10 */ /* 0x000fe4000affe4ff */
[----:B------:R-:W-:Y:S01]  /*37eb0*/  IADD3 R5, P5, PT, R5, UR14, RZ ;  /* 0x0000000e05057c10 */ /* 0x000fe2000ffbe0ff */
[----:B------:R-:W-:Y:S01]  /*37ec0*/  UIADD3 UR7, UPT, UPT, UR15, 0x7f, URZ ;  /* 0x0000007f0f077890 */ /* 0x000fe2000fffe0ff */
[----:B---3--:R-:W-:-:S02]  /*37ed0*/  IADD3.X R9, PT, PT, R9, UR6, RZ, P4, !PT ;  /* 0x0000000609097c10 */ /* 0x008fc4000a7fe4ff */
[----:B------:R-:W-:-:S03]  /*37ee0*/  IADD3 R10, P4, PT, R10, UR14, RZ ;  /* 0x0000000e0a0a7c10 */ /* 0x000fc6000ff9e0ff */
[----:B------:R0:W-:Y:S04]  /*37ef0*/  STL [R1+0x1908], R9 ;  /* 0x0019080901007387 */ /* 0x0001e80000100800 */
[----:B0-----:R-:W3:Y:S04]  /*37f00*/  LDL.LU R9, [R1+0x19e4] ;  /* 0x0019e40001097983 */ /* 0x001ee80000300800 */
[----:B------:R0:W-:Y:S04]  /*37f10*/  STL [R1+0x192c], R10 ;  /* 0x00192c0a01007387 */ /* 0x0001e80000100800 */
[----:B0-----:R0:W5:Y:S04]  /*37f20*/  LDL.LU R10, [R1+0x19e0] ;  /* 0x0019e000010a7983 */ /* 0x0011680000300800 */
[----:B------:R1:W-:Y:S04]  /*37f30*/  STL [R1+0x1910], R8 ;  /* 0x0019100801007387 */ /* 0x0003e80000100800 */
[----:B-1----:R-:W4:Y:S04]  /*37f40*/  LDL.LU R8, [R1+0x19dc] ;  /* 0x0019dc0001087983 */ /* 0x002f280000300800 */
[----:B------:R1:W-:Y:S04]  /*37f50*/  STL [R1+0x1974], R7 ;  /* 0x0019740701007387 */ /* 0x0003e80000100800 */
[----:B-1----:R-:W4:Y:S04]  /*37f60*/  LDL.LU R7, [R1+0x19d8] ;  /* 0x0019d80001077983 */ /* 0x002f280000300800 */
[----:B------:R1:W-:Y:S04]  /*37f70*/  STL [R1+0x1918], R6 ;  /* 0x0019180601007387 */ /* 0x0003e80000100800 */
[----:B-1----:R-:W4:Y:S04]  /*37f80*/  LDL.LU R6, [R1+0x19d4] ;  /* 0x0019d40001067983 */ /* 0x002f280000300800 */
[----:B------:R1:W-:Y:S04]  /*37f90*/  STL [R1+0x193c], R5 ;  /* 0x00193c0501007387 */ /* 0x0003e80000100800 */
[----:B-1----:R-:W4:Y:S01]  /*37fa0*/  LDL.LU R5, [R1+0x19d0] ;  /* 0x0019d00001057983 */ /* 0x002f220000300800 */
[----:B------:R-:W-:Y:S01]  /*37fb0*/  USHF.R.S32.HI UR8, URZ, 0x1f, UR7 ;  /* 0x0000001fff087899 */ /* 0x000fe20008011407 */
[----:B------:R-:W-:-:S02]  /*37fc0*/  IADD3.X R18, PT, PT, R18, UR6, RZ, P4, !PT ;  /* 0x0000000612127c10 */ /* 0x000fc4000a7fe4ff */
[----:B------:R-:W-:Y:S02]  /*37fd0*/  IADD3 R19, P4, PT, R19, UR14, RZ ;  /* 0x0000000e13137c10 */ /* 0x000fe4000ff9e0ff */
[----:B--2---:R-:W-:Y:S01]  /*37fe0*/  IADD3.X R12, PT, PT, R12, UR6, RZ, P6, !PT ;  /* 0x000000060c0c7c10 */ /* 0x004fe2000b7fe4ff */
[----:B------:R-:W-:Y:S01]  /*37ff0*/  ULEA.HI UR8, UR8, UR7, URZ, 0x7 ;  /* 0x0000000708087291 */ /* 0x000fe2000f8f38ff */
[----:B------:R-:W-:Y:S01]  /*38000*/  IADD3 R14, P6, PT, R14, UR14, RZ ;  /* 0x0000000e0e0e7c10 */ /* 0x000fe2000ffde0ff */
[----:B------:R1:W-:Y:S01]  /*38010*/  STL [R1+0x1920], R18 ;  /* 0x0019201201007387 */ /* 0x0003e20000100800 */
[----:B------:R-:W-:Y:S01]  /*38020*/  IADD3.X R15, PT, PT, R15, UR6, RZ, P5, !PT ;  /* 0x000000060f0f7c10 */ /* 0x000fe2000affe4ff */
[----:B------:R-:W-:Y:S01]  /*38030*/  USHF.R.S32.HI UR8, URZ, 0x7, UR8 ;  /* 0x00000007ff087899 */ /* 0x000fe20008011408 */
[----:B------:R-:W-:Y:S01]  /*38040*/  IADD3.X R29, PT, PT, R29, UR6, RZ, P0, !PT ;  /* 0x000000061d1d7c10 */ /* 0x000fe200087fe4ff */
[----:B-1----:R0:W5:Y:S04]  /*38050*/  LDL.LU R18, [R1+0x19cc] ;  /* 0x0019cc0001127983 */ /* 0x0021680000300800 */
[----:B------:R1:W-:Y:S01]  /*38060*/  STL [R1+0x1984], R19 ;  /* 0x0019841301007387 */ /* 0x0003e20000100800 */
[----:B------:R-:W-:-:S02]  /*38070*/  IADD3 R28, P0, PT, R28, UR14, RZ ;  /* 0x0000000e1c1c7c10 */ /* 0x000fc4000ff1e0ff */
[----:B------:R-:W-:Y:S01]  /*38080*/  IADD3.X R2, PT, PT, R2, UR6, RZ, P1, !PT ;  /* 0x0000000602027c10 */ /* 0x000fe20008ffe4ff */
[----:B-1----:R0:W5:Y:S04]  /*38090*/  LDL.LU R19, [R1+0x19c8] ;  /* 0x0019c80001137983 */ /* 0x0021680000300800 */
[----:B------:R1:W-:Y:S01]  /*380a0*/  STL [R1+0x1928], R12 ;  /* 0x0019280c01007387 */ /* 0x0003e20000100800 */
[----:B------:R-:W-:Y:S02]  /*380b0*/  IADD3 R4, P1, PT, R4, UR14, RZ ;  /* 0x0000000e04047c10 */ /* 0x000fe4000ff3e0ff */
        /* <DEDUP_REMOVED lines=9> */
[----:B-1----:R0:W5:Y:S01]  /*38150*/  LDL.LU R15, [R1+0x19bc] ;  /* 0x0019bc00010f7983 */ /* 0x0021620000300800 */
[----:B------:R-:W-:-:S02]  /*38160*/  IADD3.X R27, PT, PT, R27, UR6, RZ, P0, !PT ;  /* 0x000000061b1b7c10 */ /* 0x000fc400087fe4ff */
[----:B------:R-:W-:Y:S02]  /*38170*/  IADD3 R11, P0, PT, R11, UR14, RZ ;  /* 0x0000000e0b0b7c10 */ /* 0x000fe4000ff1e0ff */
[----:B------:R-:W-:Y:S02]  /*38180*/  IADD3 R20, P4, PT, R20, UR14, RZ ;  /* 0x0000000e14147c10 */ /* 0x000fe4000ff9e0ff */
[----:B------:R-:W-:Y:S02]  /*38190*/  IADD3.X R21, PT, PT, R21, UR6, RZ, P6, !PT ;  /* 0x0000000615157c10 */ /* 0x000fe4000b7fe4ff */
[----:B------:R-:W-:Y:S02]  /*381a0*/  IADD3.X R22, PT, PT, R22, UR6, RZ, P1, !PT ;  /* 0x0000000616167c10 */ /* 0x000fe40008ffe4ff */
[----:B------:R-:W-:Y:S02]  /*381b0*/  IADD3.X R23, PT, PT, R23, UR6, RZ, P2, !PT ;  /* 0x0000000617177c10 */ /* 0x000fe400097fe4ff */
[----:B------:R-:W-:-:S02]  /*381c0*/  IADD3.X R16, PT, PT, R16, UR6, RZ, P3, !PT ;  /* 0x0000000610107c10 */ /* 0x000fc40009ffe4ff */
[----:B------:R-:W-:Y:S02]  /*381d0*/  IADD3.X R17, PT, PT, R17, UR6, RZ, P0, !PT ;  /* 0x0000000611117c10 */ /* 0x000fe400087fe4ff */
[----:B------:R-:W-:Y:S02]  /*381e0*/  IADD3.X R13, PT, PT, R13, UR6, RZ, P4, !PT ;  /* 0x000000060d0d7c10 */ /* 0x000fe4000a7fe4ff */
[----:B---3--:R-:W-:Y:S02]  /*381f0*/  ISETP.NE.U32.AND P5, PT, R9, UR8, PT ;  /* 0x0000000809007c0c */ /* 0x008fe4000bfa5070 */
[----:B------:R0:W5:Y:S04]  /*38200*/  LDL.LU R9, [R1+0x19b8] ;  /* 0x0019b80001097983 */ /* 0x0001680000300800 */
[----:B------:R1:W-:Y:S04]  /*38210*/  STL [R1+0x1938], R29 ;  /* 0x0019381d01007387 */ /* 0x0003e80000100800 */
[----:B-1----:R0:W5:Y:S04]  /*38220*/  LDL.LU R29, [R1+0x19b4] ;  /* 0x0019b400011d7983 */ /* 0x0021680000300800 */
[----:B------:R1:W-:Y:S04]  /*38230*/  STL [R1+0x194c], R28 ;  /* 0x00194c1c01007387 */ /* 0x0003e80000100800 */
[----:B-1----:R0:W5:Y:S04]  /*38240*/  LDL.LU R28, [R1+0x19b0] ;  /* 0x0019b000011c7983 */ /* 0x0021680000300800 */
[----:B------:R-:W-:Y:S04]  /*38250*/  STL [R1+0x1948], R2 ;  /* 0x0019480201007387 */ /* 0x000fe80000100800 */
[----:B------:R-:W-:Y:S04]  /*38260*/  STL [R1+0x195c], R4 ;  /* 0x00195c0401007387 */ /* 0x000fe80000100800 */
[----:B------:R-:W-:Y:S04]  /*38270*/  STL [R1+0x1958], R0 ;  /* 0x0019580001007387 */ /* 0x000fe80000100800 */
[----:B------:R4:W-:Y:S04]  /*38280*/  STL [R1+0x196c], R3 ;  /* 0x00196c0301007387 */ /* 0x0009e80000100800 */
[----:B------:R0:W-:Y:S04]  /*38290*/  STL [R1+0x1968], R24 ;  /* 0x0019681801007387 */ /* 0x0001e80000100800 */
[----:B------:R0:W-:Y:S04]  /*382a0*/  STL [R1+0x197c], R25 ;  /* 0x00197c1901007387 */ /* 0x0001e80000100800 */
[----:B------:R0:W-:Y:S04]  /*382b0*/  STL [R1+0x1978], R26 ;  /* 0x0019781a01007387 */ /* 0x0001e80000100800 */
[----:B------:R0:W-:Y:S04]  /*382c0*/  STL [R1+0x1940], R27 ;  /* 0x0019401b01007387 */ /* 0x0001e80000100800 */
[----:B------:R0:W-:Y:S04]  /*382d0*/  STL [R1+0x198c], R11 ;  /* 0x00198c0b01007387 */ /* 0x0001e80000100800 */
[----:B------:R0:W-:Y:S04]  /*382e0*/  STL [R1+0x1998], R20 ;  /* 0x0019981401007387 */ /* 0x0001e80000100800 */
[----:B------:R0:W-:Y:S01]  /*382f0*/  STL [R1+0x1988], R21 ;  /* 0x0019881501007387 */ /* 0x0001e20000100800 */
[----:B----4-:R-:W-:-:S03]  /*38300*/  IMAD.MOV.U32 R3, RZ, RZ, R8 ;  /* 0x000000ffff037224 */ /* 0x010fc600078e0008 */
[----:B------:R0:W-:Y:S04]  /*38310*/  STL [R1+0x1950], R22 ;  /* 0x0019501601007387 */ /* 0x0001e80000100800 */
[----:B------:R0:W-:Y:S04]  /*38320*/  STL [R1+0x1960], R23 ;  /* 0x0019601701007387 */ /* 0x0001e80000100800 */
[----:B------:R0:W-:Y:S04]  /*38330*/  STL [R1+0x1970], R16 ;  /* 0x0019701001007387 */ /* 0x0001e80000100800 */
[----:B------:R0:W-:Y:S01]  /*38340*/  STL [R1+0x1980], R17 ;  /* 0x0019801101007387 */ /* 0x0001e20000100800 */
[----:B------:R-:W-:-:S05]  /*38350*/  IMAD.MOV.U32 R2, RZ, RZ, R6 ;  /* 0x000000ffff027224 */ /* 0x000fca00078e0006 */
[----:B------:R0:W-:Y:S04]  /*38360*/  STL.64 [R1+0x200], R2 ;  /* 0x0002000201007387 */ /* 0x0001e80000100a00 */
[----:B------:R0:W-:Y:S01]  /*38370*/  STL [R1+0x1990], R13 ;  /* 0x0019900d01007387 */ /* 0x0001e20000100800 */
[----:B------:R-:W-:Y:S02]  /*38380*/  IMAD.MOV.U32 R4, RZ, RZ, R5 ;  /* 0x000000ffff047224 */ /* 0x000fe400078e0005 */
[----:B------:R-:W-:-:S05]  /*38390*/  IMAD.MOV.U32 R5, RZ, RZ, R7 ;  /* 0x000000ffff057224 */ /* 0x000fca00078e0007 */
[----:B------:R0:W-:Y:S01]  /*383a0*/  STL.64 [R1+0x208], R4 ;  /* 0x0002080401007387 */ /* 0x0001e20000100a00 */
[----:B------:R-:W-:Y:S05]  /*383b0*/  @P5 BRA `(.L_x_1) ;  /* 0xfffffd14000c5947 */ /* 0x000fea000383ffff */
[----:B0-----:R-:W2:Y:S01]  /*383c0*/  LDL.LU R26, [R1+0x134] ;  /* 0x00013400011a7983 */ /* 0x001ea20000300800 */
[----:B-----5:R-:W-:-:S03]  /*383d0*/  IMAD.MOV.U32 R27, RZ, RZ, R12 ;  /* 0x000000ffff1b7224 */ /* 0x020fc600078e000c */
[----:B--2---:R-:W-:Y:S04]  /*383e0*/  STL [R1+0x1a38], R26 ;  /* 0x001a381a01007387 */ /* 0x004fe80000100800 */
[----:B------:R-:W2:Y:S04]  /*383f0*/  LDL.LU R25, [R1+0x2bc] ;  /* 0x0002bc0001197983 */ /* 0x000ea80000300800 */
[----:B--2---:R0:W-:Y:S04]  /*38400*/  STL [R1+0x1a34], R25 ;  /* 0x001a341901007387 */ /* 0x0041e80000100800 */
[----:B0-----:R-:W2:Y:S04]  /*38410*/  LDL.LU R25, [R1+0x154] ;  /* 0x0001540001197983 */ /* 0x001ea80000300800 */
[----:B------:R-:W3:Y:S04]  /*38420*/  LDL.LU R24, [R1+0x2b4] ;  /* 0x0002b40001187983 */ /* 0x000ee80000300800 */
[----:B---3--:R0:W-:Y:S04]  /*38430*/  STL [R1+0x1a30], R24 ;  /* 0x001a301801007387 */ /* 0x0081e80000100800 */
[----:B0-----:R-:W3:Y:S04]  /*38440*/  LDL.LU R24, [R1+0x2ac] ;  /* 0x0002ac0001187983 */ /* 0x001ee80000300800 */
[----:B------:R-:W4:Y:S04]  /*38450*/  LDL.LU R23, [R1+0x28c] ;  /* 0x00028c0001177983 */ /* 0x000f280000300800 */
[----:B----4-:R0:W-:Y:S04]  /*38460*/  STL [R1+0x1a2c], R23 ;  /* 0x001a2c1701007387 */ /* 0x0101e80000100800 */
[----:B0-----:R-:W4:Y:S04]  /*38470*/  LDL.LU R23, [R1+0x2a4] ;  /* 0x0002a40001177983 */ /* 0x001f280000300800 */
[----:B------:R-:W2:Y:S04]  /*38480*/  LDL.LU R22, [R1+0x284] ;  /* 0x0002840001167983 */ /* 0x000ea80000300800 */
[----:B--2---:R0:W-:Y:S04]  /*38490*/  STL [R1+0x1a28], R22 ;  /* 0x001a281601007387 */ /* 0x0041e80000100800 */
[----:B0-----:R-:W2:Y:S04]  /*384a0*/  LDL.LU R22, [R1+0x12c] ;  /* 0x00012c0001167983 */ /* 0x001ea80000300800 */
[----:B------:R-:W2:Y:S04]  /*384b0*/  LDL.LU R21, [R1+0x29c] ;  /* 0x00029c0001157983 */ /* 0x000ea80000300800 */
[----:B--2---:R0:W-:Y:S04]  /*384c0*/  STL [R1+0x1a24], R21 ;  /* 0x001a241501007387 */ /* 0x0041e80000100800 */
[----:B0-----:R-:W2:Y:S04]  /*384d0*/  LDL.LU R21, [R1+0x124] ;  /* 0x0001240001157983 */ /* 0x001ea80000300800 */
[----:B------:R0:W-:Y:S04]  /*384e0*/  STL [R1+0x1a1c], R19 ;  /* 0x001a1c1301007387 */ /* 0x0001e80000100800 */
[----:B0-----:R-:W2:Y:S04]  /*384f0*/  LDL.LU R19, [R1+0x274] ;  /* 0x0002740001137983 */ /* 0x001ea80000300800 */
[----:B--2---:R0:W-:Y:S04]  /*38500*/  STL [R1+0x1a20], R19 ;  /* 0x001a201301007387 */ /* 0x0041e80000100800 */
[----:B0-----:R-:W2:Y:S04]  /*38510*/  LDL.LU R19, [R1+0x27c] ;  /* 0x00027c0001137983 */ /* 0x001ea80000300800 */
[----:B------:R-:W2:Y:S04]  /*38520*/  LDL.LU R20, [R1+0x294] ;  /* 0x0002940001147983 */ /* 0x000ea80000300800 */
[----:B------:R0:W-:Y:S04]  /*38530*/  STL [R1+0x1a18], R18 ;  /* 0x001a181201007387 */ /* 0x0001e80000100800 */
        /* <DEDUP_REMOVED lines=14> */
[----:B------:R-:W2:Y:S04]  /*38620*/  LDL.LU R12, [R1+0x290] ;  /* 0x00029000010c7983 */ /* 0x000ea80000300800 */
[----:B--2---:R0:W-:Y:S04]  /*38630*/  STL [R1+0x1a00], R12 ;  /* 0x001a000c01007387 */ /* 0x0041e80000100800 */
[----:B0-----:R-:W2:Y:S04]  /*38640*/  LDL.LU R12, [R1+0x278] ;  /* 0x00027800010c7983 */ /* 0x001ea80000300800 */
[----:B------:R-:W2:Y:S04]  /*38650*/  LDL.LU R11, [R1+0x2cc] ;  /* 0x0002cc00010b7983 */ /* 0x000ea80000300800 */
[----:B--2---:R0:W-:Y:S04]  /*38660*/  STL [R1+0x19fc], R11 ;  /* 0x0019fc0b01007387 */ /* 0x0041e80000100800 */
[----:B0-----:R-:W2:Y:S04]  /*38670*/  LDL.LU R11, [R1+0x270] ;  /* 0x00027000010b7983 */ /* 0x001ea80000300800 */
[----:B------:R0:W-:Y:S04]  /*38680*/  STL [R1+0x19f4], R9 ;  /* 0x0019f40901007387 */ /* 0x0001e80000100800 */
[----:B0-----:R-:W2:Y:S01]  /*38690*/  LDL.LU R9, [R1+0x144] ;  /* 0x0001440001097983 */ /* 0x001ea20000300800 */
[----:B------:R-:W-:-:S03]  /*386a0*/  IMAD.MOV.U32 R26, RZ, RZ, R10 ;  /* 0x000000ffff1a7224 */ /* 0x000fc600078e000a */
[----:B--2---:R0:W-:Y:S04]  /*386b0*/  STL [R1+0x19f8], R9 ;  /* 0x0019f80901007387 */ /* 0x0041e80000100800 */
[----:B0-----:R-:W2:Y:S04]  /*386c0*/  LDL.LU R9, [R1+0x14c] ;  /* 0x00014c0001097983 */ /* 0x001ea80000300800 */
[----:B------:R-:W2:Y:S04]  /*386d0*/  LDL.LU R10, [R1+0x2c4] ;  /* 0x0002c400010a7983 */ /* 0x000ea80000300800 */
        /* <DEDUP_REMOVED lines=36> */
[----:B0-----:R-:W2:Y:S01]  /*38920*/  LDL.LU R29, [R1+0x140] ;  /* 0x00014000011d7983 */ /* 0x001ea20000300800 */
[----:B------:R-:W-:-:S03]  /*38930*/  F2FP.BF16.F32.PACK_AB R27, R26, R27 ;  /* 0x0000001b1a1b723e */ /* 0x000fc600000010ff */
[----:B--2---:R0:W-:Y:S04]  /*38940*/  STL [R1+0x19d8], R29 ;  /* 0x0019d81d01007387 */ /* 0x0041e80000100800 */
[----:B0-----:R-:W2:Y:S04]  /*38950*/  LDL.LU R29, [R1+0x148] ;  /* 0x00014800011d7983 */ /* 0x001ea80000300800 */
[----:B------:R-:W2:Y:S04]  /*38960*/  LDL.LU R2, [R1+0x300] ;  /* 0x0003000001027983 */ /* 0x000ea80000300800 */
[----:B------:R-:W2:Y:S04]  /*38970*/  LDL.LU R0, [R1+0x2f8] ;  /* 0x0002f80001007983 */ /* 0x000ea80000300800 */
[----:B------:R-:W2:Y:S04]  /*38980*/  LDL.LU R3, [R1+0x318] ;  /* 0x0003180001037983 */ /* 0x000ea80000300800 */
[----:B------:R-:W2:Y:S02]  /*38990*/  LDL.LU R26, [R1+0x1a38] ;  /* 0x001a3800011a7983 */ /* 0x000ea40000300800 */
[----:B--2---:R-:W-:-:S02]  /*389a0*/  F2FP.BF16.F32.PACK_AB R26, R25, R26 ;  /* 0x0000001a191a723e */ /* 0x004fc400000010ff */
[----:B------:R-:W3:Y:S02]  /*389b0*/  LDL.LU R25, [R1+0x1a34] ;  /* 0x001a340001197983 */ /* 0x000ee40000300800 */
[----:B---3--:R-:W-:Y:S02]  /*389c0*/  F2FP.BF16.F32.PACK_AB R25, R24, R25 ;  /* 0x000000191819723e */ /* 0x008fe400000010ff */
[----:B------:R-:W4:Y:S02]  /*389d0*/  LDL.LU R24, [R1+0x1a30] ;  /* 0x001a300001187983 */ /* 0x000f240000300800 */
[----:B----4-:R-:W-:Y:S02]  /*389e0*/  F2FP.BF16.F32.PACK_AB R24, R23, R24 ;  /* 0x000000181718723e */ /* 0x010fe400000010ff */
[----:B------:R-:W2:Y:S02]  /*389f0*/  LDL.LU R23, [R1+0x1a2c] ;  /* 0x001a2c0001177983 */ /* 0x000ea40000300800 */
[----:B--2---:R-:W-:-:S02]  /*38a00*/  F2FP.BF16.F32.PACK_AB R23, R22, R23 ;  /* 0x000000171617723e */ /* 0x004fc400000010ff */
[----:B------:R-:W2:Y:S02]  /*38a10*/  LDL.LU R22, [R1+0x1a28] ;  /* 0x001a280001167983 */ /* 0x000ea40000300800 */
[----:B--2---:R-:W-:Y:S02]  /*38a20*/  F2FP.BF16.F32.PACK_AB R22, R21, R22 ;  /* 0x000000161516723e */ /* 0x004fe400000010ff */
[----:B------:R-:W2:Y:S02]  /*38a30*/  LDL.LU R21, [R1+0x1a24] ;  /* 0x001a240001157983 */ /* 0x000ea40000300800 */
[----:B--2---:R-:W-:Y:S02]  /*38a40*/  F2FP.BF16.F32.PACK_AB R21, R19, R21 ;  /* 0x000000151315723e */ /* 0x004fe400000010ff */
        /* <DEDUP_REMOVED lines=36> */
[----:B------:R-:W2:Y:S04]  /*38c90*/  LDL.LU R29, [R1+0x19d8] ;  /* 0x0019d800011d7983 */ /* 0x000ea80000300800 */
[----:B------:R0:W-:Y:S04]  /*38ca0*/  STL [R1+0xc], R28 ;  /* 0x00000c1c01007387 */ /* 0x0001e80000100800 */
[----:B0-----:R-:W2:Y:S02]  /*38cb0*/  LDL.LU R28, [R1+0x19d4] ;  /* 0x0019d400011c7983 */ /* 0x001ea40000300800 */
[----:B--2---:R-:W-:-:S02]  /*38cc0*/  F2FP.BF16.F32.PACK_AB R28, R29, R28 ;  /* 0x0000001c1d1c723e */ /* 0x004fc400000010ff */
        /* <DEDUP_REMOVED lines=9> */
[----:B------:R0:W-:Y:S04]  /*38d60*/  STL [R1], R28 ;  /* 0x0000001c01007387 */ /* 0x0001e80000100800 */
[----:B0-----:R-:W2:Y:S02]  /*38d70*/  LDL.LU R28, [R1+0x19bc] ;  /* 0x0019bc00011c7983 */ /* 0x001ea40000300800 */
[----:B--2---:R-:W-:-:S02]  /*38d80*/  F2FP.BF16.F32.PACK_AB R28, R29, R28 ;  /* 0x0000001c1d1c723e */ /* 0x004fc400000010ff */
[----:B------:R-:W2:Y:S04]  /*38d90*/  LDL.LU R29, [R1+0x19b8] ;  /* 0x0019b800011d7983 */ /* 0x000ea80000300800 */
[----:B------:R0:W-:Y:S04]  /*38da0*/  STL [R1+0x1c], R28 ;  /* 0x00001c1c01007387 */ /* 0x0001e80000100800 */
[----:B0-----:R-:W3:Y:S01]  /*38db0*/  LDL.LU R28, [R1+0x19b4] ;  /* 0x0019b400011c7983 */ /* 0x001ee20000300800 */
[----:B--2---:R-:W-:-:S03]  /*38dc0*/  F2FP.BF16.F32.PACK_AB R2, R29, R2 ;  /* 0x000000021d02723e */ /* 0x004fc600000010ff */
[----:B------:R-:W3:Y:S04]  /*38dd0*/  LDL.LU R29, [R1+0x19b0] ;  /* 0x0019b000011d7983 */ /* 0x000ee80000300800 */
[----:B------:R0:W-:Y:S02]  /*38de0*/  STL [R1+0x18], R2 ;  /* 0x0000180201007387 */ /* 0x0001e40000100800 */
[----:B0-----:R-:W-:Y:S02]  /*38df0*/  F2FP.BF16.F32.PACK_AB R2, R0, R3 ;  /* 0x000000030002723e */ /* 0x001fe400000010ff */
[----:B---3--:R-:W-:-:S05]  /*38e00*/  F2FP.BF16.F32.PACK_AB R0, R29, R28 ;  /* 0x0000001c1d00723e */ /* 0x008fca00000010ff */
[----:B------:R1:W-:Y:S04]  /*38e10*/  STL [R1+0x10], R0 ;  /* 0x0000100001007387 */ /* 0x0003e80000100800 */
[----:B------:R1:W-:Y:S02]  /*38e20*/  STL [R1+0x14], R2 ;  /* 0x0000140201007387 */ /* 0x0003e40000100800 */
.L_x_0:
[----:B------:R-:W2:Y:S01]  /*38e30*/  LDL.LU R28, [R1] ;  /* 0x00000000011c7983 */ /* 0x000ea20000300800 */
[----:B------:R-:W3:Y:S01]  /*38e40*/  S2UR UR5, SR_CgaCtaId ;  /* 0x00000000000579c3 */ /* 0x000ee20000008800 */
[----:B------:R-:W4:Y:S02]  /*38e50*/  LDCU.128 UR12, c[0x0][0x390] ;  /* 0x00007200ff0c77ac */ /* 0x000f240008000c00 */
[----:B-----5:R-:W4:Y:S04]  /*38e60*/  LDL.LU R3, [R1+0x4] ;  /* 0x0000040001037983 */ /* 0x020f280000300800 */
[----:B-1----:R-:W4:Y:S04]  /*38e70*/  LDL.LU R2, [R1+0x8] ;  /* 0x0000080001027983 */ /* 0x002f280000300800 */
[----:B------:R-:W4:Y:S04]  /*38e80*/  LDL.LU R0, [R1+0xc] ;  /* 0x00000c0001007983 */ /* 0x000f280000300800 */
[----:B------:R-:W-:Y:S04]  /*38e90*/  STL [R1+0x1a28], R19 ;  /* 0x001a281301007387 */ /* 0x000fe80000100800 */
[----:B------:R-:W-:Y:S04]  /*38ea0*/  STL.64 [R1+0x1a20], R22 ;  /* 0x001a201601007387 */ /* 0x000fe80000100a00 */
[----:B------:R1:W-:Y:S04]  /*38eb0*/  STL.64 [R1+0x1a18], R20 ;  /* 0x001a181401007387 */ /* 0x0003e80000100a00 */
[----:B-1----:R-:W4:Y:S04]  /*38ec0*/  LDL.LU R20, [R1+0x10] ;  /* 0x0000100001147983 */ /* 0x002f280000300800 */
[----:B------:R-:W4:Y:S04]  /*38ed0*/  LDL.LU R21, [R1+0x14] ;  /* 0x0000140001157983 */ /* 0x000f280000300800 */
[----:B------:R-:W4:Y:S04]  /*38ee0*/  LDL.LU R22, [R1+0x18] ;  /* 0x0000180001167983 */ /* 0x000f280000300800 */
[----:B------:R-:W4:Y:S04]  /*38ef0*/  LDL.LU R23, [R1+0x1c] ;  /* 0x00001c0001177983 */ /* 0x000f280000300800 */
[----:B------:R-:W4:Y:S01]  /*38f00*/  LDL R19, [R1+0x199c] ;  /* 0x00199c0001137983 */ /* 0x000f220000100800 */
[----:B------:R-:W-:-:S02]  /*38f10*/  UMOV UR4, 0x400 ;  /* 0x0000040000047882 */ /* 0x000fc40000000000 */
[----:B---3--:R-:W-:Y:S01]  /*38f20*/  ULEA UR4, UR5, UR4, 0x18 ;  /* 0x0000000405047291 */ /* 0x008fe2000f8ec0ff */
[----:B------:R-:W-:Y:S04]  /*38f30*/  STL.64 [R1+0x1a10], R26 ;  /* 0x001a101a01007387 */ /* 0x000fe80000100a00 */
[----:B------:R2:W-:Y:S01]  /*38f40*/  STL.64 [R1+0x1a08], R24 ;  /* 0x001a081801007387 */ /* 0x0005e20000100a00 */
[----:B------:R-:W-:Y:S01]  /*38f50*/  BAR.SYNC.DEFER_BLOCKING 0x0 ;  /* 0x0000000000007b1d */ /* 0x000fe20000010000 */
[----:B--2---:R-:W-:Y:S02]  /*38f60*/  IMAD.MOV.U32 R24, RZ, RZ, R28 ;  /* 0x000000ffff187224 */ /* 0x004fe400078e001c */
[----:B----4-:R-:W-:-:S03]  /*38f70*/  IMAD.MOV.U32 R25, RZ, RZ, R3 ;  /* 0x000000ffff197224 */ /* 0x010fc600078e0003 */
[----:B------:R-:W1:Y:S01]  /*38f80*/  S2R R3, SR_TID.X ;  /* 0x0000000000037919 */ /* 0x000e620000002100 */
[----:B------:R-:W-:Y:S02]  /*38f90*/  IMAD.MOV.U32 R26, RZ, RZ, R2 ;  /* 0x000000ffff1a7224 */ /* 0x000fe400078e0002 */
[----:B------:R-:W-:Y:S02]  /*38fa0*/  IMAD.MOV.U32 R27, RZ, RZ, R0 ;  /* 0x000000ffff1b7224 */ /* 0x000fe400078e0000 */
[C---:B-1----:R-:W-:Y:S02]  /*38fb0*/  IMAD.SHL.U32 R0, R3.reuse, 0x10, RZ ;  /* 0x0000001003007824 */ /* 0x042fe400078e00ff */
[C---:B------:R-:W-:Y:S02]  /*38fc0*/  IMAD.SHL.U32 R2, R3.reuse, 0x20, RZ ;  /* 0x0000002003027824 */ /* 0x040fe400078e00ff */
[----:B------:R-:W-:Y:S01]  /*38fd0*/  IMAD.SHL.U32 R28, R3, 0x8, RZ ;  /* 0x00000008031c7824 */ /* 0x000fe200078e00ff */
[----:B------:R-:W-:-:S02]  /*38fe0*/  LOP3.LUT R0, R0, 0xf0, RZ, 0xc0, !PT ;  /* 0x000000f000007812 */ /* 0x000fc400078ec0ff */
[----:B------:R-:W-:Y:S02]  /*38ff0*/  LOP3.LUT R2, R2, 0x200, RZ, 0xc0, !PT ;  /* 0x0000020002027812 */ /* 0x000fe400078ec0ff */
[----:B------:R-:W-:Y:S02]  /*39000*/  LOP3.LUT R28, R28, 0x100, RZ, 0xc0, !PT ;  /* 0x000001001c1c7812 */ /* 0x000fe400078ec0ff */
[----:B------:R-:W-:Y:S02]  /*39010*/  IADD3 R2, PT, PT, R2, UR4, R0 ;  /* 0x0000000402027c10 */ /* 0x000fe4000fffe000 */
[----:B------:R-:W-:Y:S01]  /*39020*/  LOP3.LUT R3, R3, 0x3f, RZ, 0xc0, !PT ;  /* 0x0000003f03037812 */ /* 0x000fe200078ec0ff */
[----:B------:R-:W-:-:S03]  /*39030*/  VIADD R0, R19, 0x1 ;  /* 0x0000000113007836 */ /* 0x000fc60000000000 */
[----:B------:R-:W-:Y:S01]  /*39040*/  LEA R29, R3, UR4, 0x4 ;  /* 0x00000004031d7c11 */ /* 0x000fe2000f8e20ff */
[----:B------:R-:W1:Y:S01]  /*39050*/  LDCU UR4, c[0x0][0x3b8] ;  /* 0x00007700ff0477ac */ /* 0x000e620008000800 */
[----:B------:R-:W-:Y:S01]  /*39060*/  ISETP.GE.AND P2, PT, R0, UR15, PT ;  /* 0x0000000f00007c0c */ /* 0x000fe2000bf46270 */
[----:B------:R-:W-:Y:S02]  /*39070*/  IMAD.IADD R0, R28, 0x1, R2 ;  /* 0x000000011c007824 */ /* 0x000fe400078e0202 */
[----:B------:R-:W-:Y:S02]  /*39080*/  VIADD R2, R19, 0x2 ;  /* 0x0000000213027836 */ /* 0x000fe40000000000 */
[----:B------:R-:W2:Y:S04]  /*39090*/  LDL.LU R19, [R1+0x1a28] ;  /* 0x001a280001137983 */ /* 0x000ea80000300800 */
[----:B------:R-:W-:Y:S01]  /*390a0*/  STSM.16.M88.4 [R0], R20 ;  /* 0x0000001400007844 */ /* 0x000fe20000000200 */
[----:B------:R-:W-:Y:S06]  /*390b0*/  BAR.SYNC.DEFER_BLOCKING 0x0 ;  /* 0x0000000000007b1d */ /* 0x000fec0000010000 */
[----:B------:R-:W-:Y:S04]  /*390c0*/  STL [R1+0x40], R29 ;  /* 0x0000401d01007387 */ /* 0x000fe80000100800 */
[----:B------:R-:W3:Y:S01]  /*390d0*/  LDS.128 R20, [R29] ;  /* 0x000000001d147984 */ /* 0x000ee20000000c00 */
[----:B------:R-:W-:Y:S06]  /*390e0*/  BAR.SYNC.DEFER_BLOCKING 0x0 ;  /* 0x0000000000007b1d */ /* 0x000fec0000010000 */
[----:B------:R-:W-:Y:S02]  /*390f0*/  STSM.16.M88.4 [R0], R24 ;  /* 0x0000001800007844 */ /* 0x000fe40000000200 */
[----:B------:R-:W-:Y:S01]  /*39100*/  BAR.SYNC.DEFER_BLOCKING 0x0 ;  /* 0x0000000000007b1d */ /* 0x000fe20000010000 */
[----:B------:R-:W-:-:S05]  /*39110*/  ISETP.GE.AND P6, PT, R2, UR15, PT ;  /* 0x0000000f02007c0c */ /* 0x000fca000bfc6270 */
[----:B---3--:R-:W-:Y:S04]  /*39120*/  STL.64 [R1+0x10], R20 ;  /* 0x0000101401007387 */ /* 0x008fe80000100a00 */
[----:B------:R3:W-:Y:S04]  /*39130*/  STL.64 [R1+0x18], R22 ;  /* 0x0000181601007387 */ /* 0x0007e80000100a00 */
[----:B------:R-:W4:Y:S01]  /*39140*/  LDS.128 R24, [R29] ;  /* 0x000000001d187984 */ /* 0x000f220000000c00 */
[----:B------:R-:W-:Y:S06]  /*39150*/  BAR.SYNC.DEFER_BLOCKING 0x0 ;  /* 0x0000000000007b1d */ /* 0x000fec0000010000 */
[----:B---3--:R-:W3:Y:S04]  /*39160*/  LDL.LU.64 R22, [R1+0x1a20] ;  /* 0x001a200001167983 */ /* 0x008ee80000300a00 */
[----:B------:R-:W3:Y:S04]  /*39170*/  LDL.LU.64 R20, [R1+0x1a18] ;  /* 0x001a180001147983 */ /* 0x000ee80000300a00 */
[----:B------:R-:W-:Y:S01]  /*39180*/  STSM.16.M88.4 [R0], R4 ;  /* 0x0000000400007844 */ /* 0x000fe20000000200 */
[----:B------:R-:W-:Y:S06]  /*39190*/  BAR.SYNC.DEFER_BLOCKING 0x0 ;  /* 0x0000000000007b1d */ /* 0x000fec0000010000 */
[----:B----4-:R-:W-:Y:S04]  /*391a0*/  STL.64 [R1], R24 ;  /* 0x0000001801007387 */ /* 0x010fe80000100a00 */
[----:B------:R4:W-:Y:S04]  /*391b0*/  STL.64 [R1+0x8], R26 ;  /* 0x0000081a01007387 */ /* 0x0009e80000100a00 */
[----:B------:R-:W0:Y:S01]  /*391c0*/  LDS.128 R4, [R29] ;  /* 0x000000001d047984 */ /* 0x000e220000000c00 */
[----:B------:R-:W-:Y:S06]  /*391d0*/  BAR.SYNC.DEFER_BLOCKING 0x0 ;  /* 0x0000000000007b1d */ /* 0x000fec0000010000 */
[----:B----4-:R-:W4:Y:S04]  /*391e0*/  LDL.LU.64 R26, [R1+0x1a10] ;  /* 0x001a1000011a7983 */ /* 0x010f280000300a00 */
[----:B------:R-:W4:Y:S04]  /*391f0*/  LDL.LU.64 R24, [R1+0x1a08] ;  /* 0x001a080001187983 */ /* 0x000f280000300a00 */
[----:B------:R-:W4:Y:S04]  /*39200*/  LDL R2, [R1+0x19a0] ;  /* 0x0019a00001027983 */ /* 0x000f280000100800 */
[----:B------:R-:W4:Y:S04]  /*39210*/  LDL R28, [R1+0x19a4] ;  /* 0x0019a400011c7983 */ /* 0x000f280000100800 */
[----:B------:R-:W-:Y:S01]  /*39220*/  STSM.16.M88.4 [R0], R8 ;  /* 0x0000000800007844 */ /* 0x000fe20000000200 */
[----:B------:R-:W-:Y:S06]  /*39230*/  BAR.SYNC.DEFER_BLOCKING 0x0 ;  /* 0x0000000000007b1d */ /* 0x000fec0000010000 */
[----:B0-----:R-:W-:Y:S04]  /*39240*/  STL [R1+0x19f8], R5 ;  /* 0x0019f80501007387 */ /* 0x001fe80000100800 */
[----:B------:R-:W-:Y:S04]  /*39250*/  STL [R1+0x19d8], R6 ;  /* 0x0019d80601007387 */ /* 0x000fe80000100800 */
[----:B------:R-:W-:Y:S04]  /*39260*/  STL [R1+0x19c8], R7 ;  /* 0x0019c80701007387 */ /* 0x000fe80000100800 */
[----:B------:R0:W-:Y:S04]  /*39270*/  STL.64 [R1+0x19f0], R6 ;  /* 0x0019f00601007387 */ /* 0x0001e80000100a00 */
[----:B------:R-:W1:Y:S01]  /*39280*/  LDS.128 R8, [R29] ;  /* 0x000000001d087984 */ /* 0x000e620000000c00 */
[----:B------:R-:W-:Y:S08]  /*39290*/  BAR.SYNC.DEFER_BLOCKING 0x0 ;  /* 0x0000000000007b1d */ /* 0x000ff00000010000 */
[----:B0-----:R-:W4:Y:S01]  /*392a0*/  LDC R7, c[0x0][0x3b4] ;  /* 0x0000ed00ff077b82 */ /* 0x001f220000000800 */
[----:B------:R-:W-:Y:S07]  /*392b0*/  STSM.16.M88.4 [R0], R12 ;  /* 0x0000000c00007844 */ /* 0x000fee0000000200 */
[----:B------:R-:W-:Y:S06]  /*392c0*/  BAR.SYNC.DEFER_BLOCKING 0x0 ;  /* 0x0000000000007b1d */ /* 0x000fec0000010000 */
[----:B-1----:R0:W-:Y:S04]  /*392d0*/  STL.64 [R1+0x1a00], R8 ;  /* 0x001a000801007387 */ /* 0x0021e80000100a00 */
[----:B0-----:R-:W4:Y:S04]  /*392e0*/  LDL.LU R9, [R1+0x10] ;  /* 0x0000100001097983 */ /* 0x001f280000300800 */
[----:B------:R-:W0:Y:S01]  /*392f0*/  LDS.128 R12, [R29] ;  /* 0x000000001d0c7984 */ /* 0x000e220000000c00 */
[----:B------:R-:W-:Y:S06]  /*39300*/  BAR.SYNC.DEFER_BLOCKING 0x0 ;  /* 0x0000000000007b1d */ /* 0x000fec0000010000 */
[----:B------:R-:W-:Y:S04]  /*39310*/  STL [R1+0x19cc], R11 ;  /* 0x0019cc0b01007387 */ /* 0x000fe80000100800 */
[----:B------:R-:W-:Y:S04]  /*39320*/  STL.64 [R1+0x19d0], R10 ;  /* 0x0019d00a01007387 */ /* 0x000fe80000100a00 */
[----:B0-----:R-:W-:Y:S04]  /*39330*/  STL.64 [R1+0x30], R12 ;  /* 0x0000300c01007387 */ /* 0x001fe80000100a00 */
[----:B--2---:R-:W-:Y:S04]  /*39340*/  STSM.16.M88.4 [R0], R16 ;  /* 0x0000001000007844 */ /* 0x004fe80000000200 */
[----:B------:R-:W-:Y:S01]  /*39350*/  STL.64 [R1+0x38], R14 ;  /* 0x0000380e01007387 */ /* 0x000fe20000100a00 */
[----:B------:R-:W-:Y:S06]  /*39360*/  BAR.SYNC.DEFER_BLOCKING 0x0 ;  /* 0x0000000000007b1d */ /* 0x000fec0000010000 */
[----:B------:R-:W0:Y:S02]  /*39370*/  LDS.128 R12, [R29] ;  /* 0x000000001d0c7984 */ /* 0x000e240000000c00 */
[----:B------:R-:W-:Y:S06]  /*39380*/  BAR.SYNC.DEFER_BLOCKING 0x0 ;  /* 0x0000000000007b1d */ /* 0x000fec0000010000 */
[----:B0-----:R0:W-:Y:S04]  /*39390*/  STL [R1+0x19c4], R12 ;  /* 0x0019c40c01007387 */ /* 0x0011e80000100800 */
[----:B0-----:R-:W2:Y:S04]  /*393a0*/  LDL.LU R12, [R1+0x40] ;  /* 0x00004000010c7983 */ /* 0x001ea80000300800 */
[----:B------:R0:W-:Y:S04]  /*393b0*/  STL [R1+0x19c0], R13 ;  /* 0x0019c00d01007387 */ /* 0x0001e80000100800 */
[----:B0-----:R-:W2:Y:S04]  /*393c0*/  LDL R13, [R1+0x19a0] ;  /* 0x0019a000010d7983 */ /* 0x001ea80000100800 */
[----:B------:R0:W-:Y:S04]  /*393d0*/  STL [R1+0x19b8], R14 ;  /* 0x0019b80e01007387 */ /* 0x0001e80000100800 */
[----:B---3--:R-:W-:Y:S01]  /*393e0*/  STSM.16.M88.4 [R0], R20 ;  /* 0x0000001400007844 */ /* 0x008fe20000000200 */
[----:B------:R-:W-:Y:S06]  /*393f0*/  BAR.SYNC.DEFER_BLOCKING 0x0 ;  /* 0x0000000000007b1d */ /* 0x000fec0000010000 */
[----:B0-----:R-:W3:Y:S04]  /*39400*/  LDL.LU R14, [R1+0x199c] ;  /* 0x00199c00010e7983 */ /* 0x001ee80000300800 */
[----:B------:R0:W-:Y:S04]  /*39410*/  STL [R1+0x19b4], R15 ;  /* 0x0019b40f01007387 */ /* 0x0001e80000100800 */
[----:B0-----:R-:W3:Y:S04]  /*39420*/  LDL.LU R15, [R1+0x19ac] ;  /* 0x0019ac00010f7983 */ /* 0x001ee80000300800 */
[----:B------:R-:W3:Y:S01]  /*39430*/  LDL.LU R5, [R1] ;  /* 0x0000000001057983 */ /* 0x000ee20000300800 */
[----:B----4-:R-:W-:-:S02]  /*39440*/  IMAD R10, R2, R7, RZ ;  /* 0x00000007020a7224 */ /* 0x010fc400078e02ff */
[----:B------:R-:W-:Y:S01]  /*39450*/  IMAD R3, R28, R7, RZ ;  /* 0x000000071c037224 */ /* 0x000fe200078e02ff */
[----:B--2---:R-:W0:Y:S01]  /*39460*/  LDS.128 R16, [R12] ;  /* 0x000000000c107984 */ /* 0x004e220000000c00 */
[----:B------:R-:W-:Y:S06]  /*39470*/  BAR.SYNC.DEFER_BLOCKING 0x0 ;  /* 0x0000000000007b1d */ /* 0x000fec0000010000 */
[----:B0-----:R-:W-:Y:S04]  /*39480*/  STL.64 [R1+0x19e0], R16 ;  /* 0x0019e01001007387 */ /* 0x001fe80000100a00 */
[----:B------:R0:W-:Y:S04]  /*39490*/  STL [R1+0x19bc], R18 ;  /* 0x0019bc1201007387 */ /* 0x0001e80000100800 */
[----:B0-----:R-:W2:Y:S04]  /*394a0*/  LDL R18, [R1+0x19a4] ;  /* 0x0019a40001127983 */ /* 0x001ea80000100800 */
[----:B------:R0:W-:Y:S04]  /*394b0*/  STL [R1+0x19b0], R19 ;  /* 0x0019b01301007387 */ /* 0x0001e80000100800 */
[----:B0-----:R-:W4:Y:S04]  /*394c0*/  LDL.LU R19, [R1+0x19a8] ;  /* 0x0019a80001137983 */ /* 0x001f280000300800 */
[----:B------:R0:W-:Y:S01]  /*394d0*/  STSM.16.M88.4 [R0], R24 ;  /* 0x0000001800007844 */ /* 0x0001e20000000200 */
[----:B------:R-:W-:-:S02]  /*394e0*/  ISETP.GE.AND P0, PT, R13, UR14, PT ;  /* 0x0000000e0d007c0c */ /* 0x000fc4000bf06270 */
[----:B------:R-:W-:Y:S02]  /*394f0*/  LEA R20, P3, R10, UR12, 0x1 ;  /* 0x0000000c0a147c11 */ /* 0x000fe4000f8608ff */
[----:B------:R-:W-:Y:S02]  /*39500*/  ISETP.GE.AND P1, PT, R28, UR14, PT ;  /* 0x0000000e1c007c0c */ /* 0x000fe4000bf26270 */
[C---:B---3--:R-:W-:Y:S02]  /*39510*/  ISETP.LT.AND P0, PT, R14.reuse, UR15, !P0 ;  /* 0x0000000f0e007c0c */ /* 0x048fe4000c701270 */
[----:B------:R-:W-:Y:S01]  /*39520*/  LEA R2, P4, R3, UR12, 0x1 ;  /* 0x0000000c03027c11 */ /* 0x000fe2000f8808ff */
[----:B------:R-:W-:Y:S01]  /*39530*/  IMAD R6, R14, UR4, RZ ;  /* 0x000000040e067c24 */ /* 0x000fe2000f8e02ff */
[----:B------:R-:W-:Y:S02]  /*39540*/  LEA.HI.X.SX32 R21, R10, UR13, 0x1, P3 ;  /* 0x0000000d0a157c11 */ /* 0x000fe400098f0eff */
[----:B------:R-:W-:-:S02]  /*39550*/  ISETP.LT.AND P1, PT, R14, UR15, !P1 ;  /* 0x0000000f0e007c0c */ /* 0x000fc4000cf21270 */
[----:B------:R-:W-:Y:S01]  /*39560*/  LEA.HI.X.SX32 R3, R3, UR13, 0x1, P4 ;  /* 0x0000000d03037c11 */ /* 0x000fe2000a0f0eff */
[C---:B------:R-:W-:Y:S01]  /*39570*/  IMAD.WIDE R28, R6.reuse, 0x2, R20 ;  /* 0x00000002061c7825 */ /* 0x040fe200078e0214 */
[----:B------:R-:W-:Y:S01]  /*39580*/  BAR.SYNC.DEFER_BLOCKING 0x0 ;  /* 0x0000000000007b1d */ /* 0x000fe20000010000 */
[----:B------:R-:W-:Y:S02]  /*39590*/  PRMT R8, R9, 0x7632, R8 ;  /* 0x0000763209087816 */ /* 0x000fe40000000008 */
[----:B------:R-:W-:-:S04]  /*395a0*/  IMAD.WIDE R22, R6, 0x2, R2 ;  /* 0x0000000206167825 */ /* 0x000fc800078e0202 */
[----:B0-----:R-:W-:Y:S02]  /*395b0*/  IMAD R0, R7, 0x80, R10 ;  /* 0x0000008007007824 */ /* 0x001fe400078e020a */
[C---:B------:R-:W-:Y:S01]  /*395c0*/  VIADD R11, R14.reuse, 0x3 ;  /* 0x000000030e0b7836 */ /* 0x040fe20000000000 */
[----:B------:R-:W3:Y:S04]  /*395d0*/  LDL.LU R10, [R1+0x14] ;  /* 0x00001400010a7983 */ /* 0x000ee80000300800 */
[----:B------:R-:W-:Y:S01]  /*395e0*/  @P0 STG.E.U16 desc[UR10][R28.64], R9 ;  /* 0x000000091c000986 */ /* 0x000fe2000c10150a */
[----:B------:R-:W-:-:S03]  /*395f0*/  ISETP.GE.AND P0, PT, R14, UR15, PT ;  /* 0x0000000f0e007c0c */ /* 0x000fc6000bf06270 */
[----:B------:R0:W-:Y:S01]  /*39600*/  @P1 STG.E.U16 desc[UR10][R22.64], R8 ;  /* 0x0000000816001986 */ /* 0x0001e2000c10150a */
[----:B------:R-:W-:Y:S02]  /*39610*/  ISETP.LT.AND P3, PT, R15, UR14, !P0 ;  /* 0x0000000e0f007c0c */ /* 0x000fe4000c761270 */
[----:B0-----:R-:W-:-:S04]  /*39620*/  LEA R22, P1, R0, UR12, 0x1 ;  /* 0x0000000c00167c11 */ /* 0x001fc8000f8208ff */
[----:B------:R-:W-:-:S03]  /*39630*/  LEA.HI.X.SX32 R23, R0, UR13, 0x1, P1 ;  /* 0x0000000d00177c11 */ /* 0x000fc600088f0eff */
[----:B------:R-:W-:Y:S01]  /*39640*/  IMAD.WIDE R8, R6, 0x2, R22 ;  /* 0x0000000206087825 */ /* 0x000fe200078e0216 */
[----:B------:R-:W-:Y:S02]  /*39650*/  ISETP.GE.AND P1, PT, R11, UR15, PT ;  /* 0x0000000f0b007c0c */ /* 0x000fe4000bf26270 */
[----:B------:R-:W3:Y:S04]  /*39660*/  LDL.LU R11, [R1+0x4] ;  /* 0x00000400010b7983 */ /* 0x000ee80000300800 */
[----:B------:R0:W-:Y:S04]  /*39670*/  @P3 STG.E.U16 desc[UR10][R8.64], R5 ;  /* 0x0000000508003986 */ /* 0x0001e8000c10150a */
[----:B0-----:R-:W3:Y:S01]  /*39680*/  LDL.LU.64 R8, [R1+0x1a00] ;  /* 0x001a000001087983 */ /* 0x001ee20000300a00 */
[----:B------:R-:W-:-:S05]  /*39690*/  IMAD R25, R7, 0x40, R0 ;  /* 0x0000004007197824 */ /* 0x000fca00078e0200 */
[----:B------:R-:W-:-:S04]  /*396a0*/  LEA R24, P4, R25, UR12, 0x1 ;  /* 0x0000000c19187c11 */ /* 0x000fc8000f8808ff */
[----:B------:R-:W-:Y:S01]  /*396b0*/  LEA.HI.X.SX32 R25, R25, UR13, 0x1, P4 ;  /* 0x0000000d19197c11 */ /* 0x000fe2000a0f0eff */
[C---:B------:R-:W-:Y:S01]  /*396c0*/  VIADD R16, R6.reuse, UR4 ;  /* 0x0000000406107c36 */ /* 0x040fe20008000000 */
[----:B------:R-:W-:Y:S02]  /*396d0*/  PRMT R17, R5, 0x7632, R17 ;  /* 0x0000763205117816 */ /* 0x000fe40000000011 */
[----:B------:R-:W3:Y:S01]  /*396e0*/  LDL.LU R5, [R1+0x19f8] ;  /* 0x0019f80001057983 */ /* 0x000ee20000300800 */
[----:B------:R-:W-:Y:S01]  /*396f0*/  IMAD.WIDE R6, R6, 0x2, R24 ;  /* 0x0000000206067825 */ /* 0x000fe200078e0218 */
[----:B----4-:R-:W-:-:S13]  /*39700*/  ISETP.LT.AND P0, PT, R19, UR14, !P0 ;  /* 0x0000000e13007c0c */ /* 0x010fda000c701270 */
[----:B------:R0:W-:Y:S04]  /*39710*/  @P0 STG.E.U16 desc[UR10][R6.64], R17 ;  /* 0x0000001106000986 */ /* 0x0001e8000c10150a */
[----:B0-----:R-:W4:Y:S01]  /*39720*/  LDL.LU.64 R6, [R1+0x19f0] ;  /* 0x0019f00001067983 */ /* 0x001f220000300a00 */
[----:B------:R-:W-:Y:S02]  /*39730*/  ISETP.LT.AND P4, PT, R13, UR14, !P2 ;  /* 0x0000000e0d007c0c */ /* 0x000fe4000d781270 */
[----:B--2---:R-:W-:Y:S01]  /*39740*/  ISETP.LT.AND P5, PT, R18, UR14, !P2 ;  /* 0x0000000e12007c0c */ /* 0x004fe2000d7a1270 */
[----:B------:R-:W-:Y:S01]  /*39750*/  IMAD.WIDE R28, R16, 0x2, R20 ;  /* 0x00000002101c7825 */ /* 0x000fe200078e0214 */
[----:B------:R-:W-:Y:S01]  /*39760*/  ISETP.LT.AND P0, PT, R15, UR14, !P2 ;  /* 0x0000000e0f007c0c */ /* 0x000fe2000d701270 */
[----:B------:R0:W-:Y:S01]  /*39770*/  STL.64 [R1+0x19e8], R12 ;  /* 0x0019e80c01007387 */ /* 0x0001e20000100a00 */
[----:B------:R-:W-:Y:S01]  /*39780*/  PRMT R0, R4, 0x7632, R0 ;  /* 0x0000763204007816 */ /* 0x000fe20000000000 */
[----:B------:R-:W-:-:S06]  /*39790*/  IMAD.WIDE R26, R16, 0x2, R2 ;  /* 0x00000002101a7825 */ /* 0x000fcc00078e0202 */
[----:B------:R-:W-:Y:S01]  /*397a0*/  @P4 STG.E.U16 desc[UR10][R28.64], R4 ;  /* 0x000000041c004986 */ /* 0x000fe2000c10150a */
[----:B------:R-:W-:Y:S01]  /*397b0*/  ISETP.LT.AND P4, PT, R13, UR14, !P6 ;  /* 0x0000000e0d007c0c */ /* 0x000fe2000f781270 */
[----:B0-----:R-:W-:Y:S02]  /*397c0*/  IMAD.WIDE R12, R16, 0x2, R22 ;  /* 0x00000002100c7825 */ /* 0x001fe400078e0216 */
[----:B------:R-:W-:Y:S01]  /*397d0*/  @P5 STG.E.U16 desc[UR10][R26.64], R0 ;  /* 0x000000001a005986 */ /* 0x000fe2000c10150a */
[----:B------:R-:W-:Y:S02]  /*397e0*/  ISETP.LT.AND P2, PT, R19, UR14, !P2 ;  /* 0x0000000e13007c0c */ /* 0x000fe4000d741270 */
[----:B------:R-:W-:Y:S01]  /*397f0*/  ISETP.LT.AND P5, PT, R18, UR14, !P6 ;  /* 0x0000000e12007c0c */ /* 0x000fe2000f7a1270 */
[----:B---3--:R0:W-:Y:S04]  /*39800*/  @P0 STG.E.U16 desc[UR10][R12.64], R8 ;  /* 0x000000080c000986 */ /* 0x0081e8000c10150a */
[----:B0-----:R-:W2:Y:S01]  /*39810*/  LDL.LU.64 R12, [R1+0x19e8] ;  /* 0x0019e800010c7983 */ /* 0x001ea20000300a00 */
[----:B------:R-:W-:-:S02]  /*39820*/  VIADD R0, R16, UR4 ;  /* 0x0000000410007c36 */ /* 0x000fc40008000000 */
[----:B------:R-:W-:-:S04]  /*39830*/  IMAD.WIDE R16, R16, 0x2, R24 ;  /* 0x0000000210107825 */ /* 0x000fc800078e0218 */
[----:B------:R-:W-:-:S04]  /*39840*/  IMAD.WIDE R28, R0, 0x2, R20 ;  /* 0x00000002001c7825 */ /* 0x000fc800078e0214 */
[----:B------:R-:W-:Y:S01]  /*39850*/  IMAD.WIDE R26, R0, 0x2, R2 ;  /* 0x00000002001a7825 */ /* 0x000fe200078e0202 */
[----:B----4-:R-:W-:Y:S02]  /*39860*/  PRMT R6, R8, 0x7632, R6 ;  /* 0x0000763208067816 */ /* 0x010fe40000000006 */
[----:B------:R-:W-:-:S03]  /*39870*/  PRMT R7, R10, 0x7632, R7 ;  /* 0x000076320a077816 */ /* 0x000fc60000000007 */
[----:B------:R0:W-:Y:S04]  /*39880*/  @P2 STG.E.U16 desc[UR10][R16.64], R6 ;  /* 0x0000000610002986 */ /* 0x0001e8000c10150a */
[----:B------:R-:W-:Y:S04]  /*39890*/  @P4 STG.E.U16 desc[UR10][R28.64], R10 ;  /* 0x0000000a1c004986 */ /* 0x000fe8000c10150a */
[----:B------:R1:W-:Y:S04]  /*398a0*/  @P5 STG.E.U16 desc[UR10][R26.64], R7 ;  /* 0x000000071a005986 */ /* 0x0003e8000c10150a */
[----:B0-----:R-:W3:Y:S04]  /*398b0*/  LDL.LU.64 R16, [R1+0x19e0] ;  /* 0x0019e00001107983 */ /* 0x001ee80000300a00 */
[----:B------:R-:W4:Y:S04]  /*398c0*/  LDL.LU R6, [R1+0x19d8] ;  /* 0x0019d80001067983 */ /* 0x000f280000300800 */
[----:B-1----:R-:W3:Y:S01]  /*398d0*/  LDL.LU R7, [R1+0x18] ;  /* 0x0000180001077983 */ /* 0x002ee20000300800 */
[----:B------:R-:W-:Y:S01]  /*398e0*/  ISETP.LT.AND P3, PT, R15, UR14, !P6 ;  /* 0x0000000e0f007c0c */ /* 0x000fe2000f761270 */
[C---:B------:R-:W-:Y:S01]  /*398f0*/  VIADD R4, R14.reuse, 0x4 ;  /* 0x000000040e047836 */ /* 0x040fe20000000000 */
[----:B------:R-:W-:Y:S01]  /*39900*/  ISETP.LT.AND P6, PT, R19, UR14, !P6 ;  /* 0x0000000e13007c0c */ /* 0x000fe2000f7c1270 */
[----:B------:R-:W-:-:S02]  /*39910*/  VIADD R8, R14, 0x5 ;  /* 0x000000050e087836 */ /* 0x000fc40000000000 */
[----:B------:R-:W-:Y:S01]  /*39920*/  IMAD.WIDE R26, R0, 0x2, R22 ;  /* 0x00000002001a7825 */ /* 0x000fe200078e0216 */
[----:B------:R-:W-:Y:S02]  /*39930*/  ISETP.GE.AND P0, PT, R4, UR15, PT ;  /* 0x0000000f04007c0c */ /* 0x000fe4000bf06270 */
[----:B------:R-:W-:Y:S01]  /*39940*/  ISETP.LT.AND P5, PT, R18, UR14, !P1 ;  /* 0x0000000e12007c0c */ /* 0x000fe2000cfa1270 */
[----:B------:R-:W-:Y:S01]  /*39950*/  VIADD R4, R0, UR4 ;  /* 0x0000000400047c36 */ /* 0x000fe20008000000 */
[----:B------:R-:W-:Y:S02]  /*39960*/  ISETP.GE.AND P2, PT, R8, UR15, PT ;  /* 0x0000000f08007c0c */ /* 0x000fe4000bf46270 */
[----:B------:R-:W-:Y:S01]  /*39970*/  PRMT R8, R11, 0x7632, R8 ;  /* 0x000076320b087816 */ /* 0x000fe20000000008 */
[----:B------:R0:W-:Y:S01]  /*39980*/  @P3 STG.E.U16 desc[UR10][R26.64], R11 ;  /* 0x0000000b1a003986 */ /* 0x0001e2000c10150a */
[----:B------:R-:W-:Y:S01]  /*39990*/  ISETP.LT.AND P3, PT, R15, UR14, !P1 ;  /* 0x0000000e0f007c0c */ /* 0x000fe2000cf61270 */
[----:B------:R-:W-:-:S04]  /*399a0*/  IMAD.WIDE R28, R4, 0x2, R20 ;  /* 0x00000002041c7825 */ /* 0x000fc800078e0214 */
[----:B0-----:R-:W-:Y:S01]  /*399b0*/  IMAD.WIDE R10, R0, 0x2, R24 ;  /* 0x00000002000a7825 */ /* 0x001fe200078e0218 */
[----:B------:R-:W-:-:S03]  /*399c0*/  PRMT R0, R5, 0x7632, R0 ;  /* 0x0000763205007816 */ /* 0x000fc60000000000 */
[----:B------:R-:W-:Y:S01]  /*399d0*/  IMAD.WIDE R26, R4, 0x2, R2 ;  /* 0x00000002041a7825 */ /* 0x000fe200078e0202 */
[----:B------:R0:W-:Y:S01]  /*399e0*/  @P6 STG.E.U16 desc[UR10][R10.64], R8 ;  /* 0x000000080a006986 */ /* 0x0001e2000c10150a */
[----:B--2---:R-:W-:-:S03]  /*399f0*/  ISETP.LT.AND P4, PT, R13, UR14, !P1 ;  /* 0x0000000e0d007c0c */ /* 0x004fc6000cf81270 */
[----:B0-----:R-:W4:Y:S01]  /*39a00*/  LDL.LU.64 R10, [R1+0x19d0] ;  /* 0x0019d000010a7983 */ /* 0x001f220000300a00 */
[----:B------:R-:W-:Y:S02]  /*39a10*/  ISETP.LT.AND P1, PT, R19, UR14, !P1 ;  /* 0x0000000e13007c0c */ /* 0x000fe4000cf21270 */
[----:B------:R-:W-:-:S07]  /*39a20*/  PRMT R8, R9, 0x7632, R8 ;  /* 0x0000763209087816 */ /* 0x000fce0000000008 */
[----:B------:R0:W-:Y:S04]  /*39a30*/  @P4 STG.E.U16 desc[UR10][R28.64], R5 ;  /* 0x000000051c004986 */ /* 0x0001e8000c10150a */
[----:B------:R1:W-:Y:S01]  /*39a40*/  @P5 STG.E.U16 desc[UR10][R26.64], R0 ;  /* 0x000000001a005986 */ /* 0x0003e2000c10150a */
[----:B0-----:R-:W-:-:S04]  /*39a50*/  IMAD.WIDE R28, R4, 0x2, R22 ;  /* 0x00000002041c7825 */ /* 0x001fc800078e0216 */
[----:B-1----:R-:W-:Y:S01]  /*39a60*/  IMAD.WIDE R26, R4, 0x2, R24 ;  /* 0x00000002041a7825 */ /* 0x002fe200078e0218 */
[----:B------:R0:W-:Y:S04]  /*39a70*/  @P3 STG.E.U16 desc[UR10][R28.64], R9 ;  /* 0x000000091c003986 */ /* 0x0001e8000c10150a */
[----:B------:R1:W-:Y:S01]  /*39a80*/  @P1 STG.E.U16 desc[UR10][R26.64], R8 ;  /* 0x000000081a001986 */ /* 0x0003e2000c10150a */
[----:B0-----:R-:W-:-:S05]  /*39a90*/  VIADD R28, R14, 0x7 ;  /* 0x000000070e1c7836 */ /* 0x001fca0000000000 */
[----:B------:R-:W-:Y:S02]  /*39aa0*/  ISETP.GE.AND P1, PT, R28, UR15, PT ;  /* 0x0000000f1c007c0c */ /* 0x000fe4000bf26270 */
[----:B------:R-:W2:Y:S01]  /*39ab0*/  LDL.LU R28, [R1+0x8] ;  /* 0x00000800011c7983 */ /* 0x000ea20000300800 */
[----:B------:R-:W-:Y:S01]  /*39ac0*/  ISETP.LT.AND P6, PT, R13, UR14, !P0 ;  /* 0x0000000e0d007c0c */ /* 0x000fe2000c7c1270 */
[----:B------:R-:W-:-:S04]  /*39ad0*/  VIADD R0, R4, UR4 ;  /* 0x0000000404007c36 */ /* 0x000fc80008000000 */
[----:B-1----:R-:W-:Y:S01]  /*39ae0*/  IMAD.WIDE R26, R0, 0x2, R20 ;  /* 0x00000002001a7825 */ /* 0x002fe200078e0214 */
[----:B---3--:R-:W-:-:S07]  /*39af0*/  PRMT R29, R7, 0x7632, R29 ;  /* 0x00007632071d7816 */ /* 0x008fce000000001d */
[----:B------:R0:W-:Y:S04]  /*39b00*/  @P6 STG.E.U16 desc[UR10][R26.64], R7 ;  /* 0x000000071a006986 */ /* 0x0001e8000c10150a */
[----:B0-----:R-:W3:Y:S01]  /*39b10*/  LDL.LU R7, [R1+0x1c] ;  /* 0x00001c0001077983 */ /* 0x001ee20000300800 */
[----:B------:R-:W-:Y:S02]  /*39b20*/  ISETP.LT.AND P4, PT, R18, UR14, !P0 ;  /* 0x0000000e12007c0c */ /* 0x000fe4000c781270 */
[----:B------:R-:W-:Y:S01]  /*39b30*/  ISETP.LT.AND P5, PT, R15, UR14, !P0 ;  /* 0x0000000e0f007c0c */ /* 0x000fe2000c7a1270 */
[----:B------:R-:W-:Y:S02]  /*39b40*/  VIADD R5, R14, 0x6 ;  /* 0x000000060e057836 */ /* 0x000fe40000000000 */
[----:B------:R-:W-:-:S03]  /*39b50*/  IMAD.WIDE R8, R0, 0x2, R2 ;  /* 0x0000000200087825 */ /* 0x000fc600078e0202 */
[----:B------:R-:W-:Y:S01]  /*39b60*/  ISETP.GE.AND P3, PT, R5, UR15, PT ;  /* 0x0000000f05007c0c */ /* 0x000fe2000bf66270 */
[----:B------:R-:W-:Y:S01]  /*39b70*/  IMAD.WIDE R4, R0, 0x2, R22 ;  /* 0x0000000200047825 */ /* 0x000fe200078e0216 */
[----:B------:R-:W-:-:S03]  /*39b80*/  ISETP.LT.AND P0, PT, R19, UR14, !P0 ;  /* 0x0000000e13007c0c */ /* 0x000fc6000c701270 */
[----:B------:R0:W-:Y:S01]  /*39b90*/  @P4 STG.E.U16 desc[UR10][R8.64], R29 ;  /* 0x0000001d08004986 */ /* 0x0001e2000c10150a */
[----:B------:R-:W-:Y:S02]  /*39ba0*/  ISETP.LT.AND P6, PT, R18, UR14, !P2 ;  /* 0x0000000e12007c0c */ /* 0x000fe4000d7c1270 */
[----:B------:R-:W-:Y:S01]  /*39bb0*/  ISETP.LT.AND P4, PT, R15, UR14, !P2 ;  /* 0x0000000e0f007c0c */ /* 0x000fe2000d781270 */
[----:B0-----:R-:W-:Y:S01]  /*39bc0*/  IMAD.WIDE R8, R0, 0x2, R24 ;  /* 0x0000000200087825 */ /* 0x001fe200078e0218 */
[----:B----4-:R-:W-:Y:S01]  /*39bd0*/  PRMT R11, R6, 0x7632, R11 ;  /* 0x00007632060b7816 */ /* 0x010fe2000000000b */
[----:B--2---:R0:W-:Y:S01]  /*39be0*/  @P5 STG.E.U16 desc[UR10][R4.64], R28 ;  /* 0x0000001c04005986 */ /* 0x0041e2000c10150a */
[----:B------:R-:W-:Y:S01]  /*39bf0*/  ISETP.LT.AND P5, PT, R13, UR14, !P2 ;  /* 0x0000000e0d007c0c */ /* 0x000fe2000d7a1270 */
[----:B0-----:R-:W-:Y:S01]  /*39c00*/  VIADD R4, R0, UR4 ;  /* 0x0000000400047c36 */ /* 0x001fe20008000000 */
[----:B------:R-:W-:-:S03]  /*39c10*/  PRMT R5, R28, 0x7632, R5 ;  /* 0x000076321c057816 */ /* 0x000fc60000000005 */
[C---:B------:R-:W-:Y:S02]  /*39c20*/  IMAD.WIDE R28, R4.reuse, 0x2, R20 ;  /* 0x00000002041c7825 */ /* 0x040fe400078e0214 */
[----:B------:R0:W-:Y:S02]  /*39c30*/  @P0 STG.E.U16 desc[UR10][R8.64], R5 ;  /* 0x0000000508000986 */ /* 0x0001e4000c10150a */
[----:B------:R-:W-:-:S04]  /*39c40*/  IMAD.WIDE R26, R4, 0x2, R2 ;  /* 0x00000002041a7825 */ /* 0x000fc800078e0202 */
[----:B------:R1:W-:Y:S01]  /*39c50*/  @P5 STG.E.U16 desc[UR10][R28.64], R6 ;  /* 0x000000061c005986 */ /* 0x0003e2000c10150a */
[----:B------:R-:W-:Y:S01]  /*39c60*/  ISETP.LT.AND P2, PT, R19, UR14, !P2 ;  /* 0x0000000e13007c0c */ /* 0x000fe2000d741270 */
[----:B------:R-:W-:Y:S02]  /*39c70*/  VIADD R0, R14, 0x8 ;  /* 0x000000080e007836 */ /* 0x000fe40000000000 */
[----:B------:R2:W-:Y:S01]  /*39c80*/  @P6 STG.E.U16 desc[UR10][R26.64], R11 ;  /* 0x0000000b1a006986 */ /* 0x0005e2000c10150a */
[----:B0-----:R-:W-:Y:S02]  /*39c90*/  IMAD.WIDE R8, R4, 0x2, R22 ;  /* 0x0000000204087825 */ /* 0x001fe400078e0216 */
[----:B------:R-:W-:Y:S01]  /*39ca0*/  ISETP.GE.AND P0, PT, R0, UR15, PT ;  /* 0x0000000f00007c0c */ /* 0x000fe2000bf06270 */
[----:B-1----:R-:W4:Y:S04]  /*39cb0*/  LDL.LU R29, [R1+0xc] ;  /* 0x00000c00011d7983 */ /* 0x002f280000300800 */
[----:B------:R0:W-:Y:S01]  /*39cc0*/  @P4 STG.E.U16 desc[UR10][R8.64], R10 ;  /* 0x0000000a08004986 */ /* 0x0001e2000c10150a */
[----:B------:R-:W-:Y:S01]  /*39cd0*/  ISETP.LT.AND P4, PT, R13, UR14, !P3 ;  /* 0x0000000e0d007c0c */ /* 0x000fe2000df81270 */
[----:B------:R-:W-:-:S02]  /*39ce0*/  VIADD R0, R4, UR4 ;  /* 0x0000000404007c36 */ /* 0x000fc40008000000 */
[----:B--2---:R-:W-:Y:S01]  /*39cf0*/  IMAD.WIDE R26, R4, 0x2, R24 ;  /* 0x00000002041a7825 */ /* 0x004fe200078e0218 */
[----:B------:R-:W2:Y:S03]  /*39d00*/  LDL.LU R11, [R1+0x19cc] ;  /* 0x0019cc00010b7983 */ /* 0x000ea60000300800 */
[----:B------:R-:W-:Y:S01]  /*39d10*/  IMAD.WIDE R4, R0, 0x2, R20 ;  /* 0x0000000200047825 */ /* 0x000fe200078e0214 */
[----:B0-----:R-:W-:-:S05]  /*39d20*/  PRMT R10, R10, 0x7632, R10 ;  /* 0x000076320a0a7816 */ /* 0x001fca000000000a */
[----:B------:R-:W-:Y:S01]  /*39d30*/  @P2 STG.E.U16 desc[UR10][R26.64], R10 ;  /* 0x0000000a1a002986 */ /* 0x000fe2000c10150a */
[----:B---3--:R-:W-:-:S03]  /*39d40*/  PRMT R28, R7, 0x7632, R28 ;  /* 0x00007632071c7816 */ /* 0x008fc6000000001c */
[----:B------:R0:W-:Y:S04]  /*39d50*/  @P4 STG.E.U16 desc[UR10][R4.64], R7 ;  /* 0x0000000704004986 */ /* 0x0001e8000c10150a */
[----:B0-----:R-:W3:Y:S01]  /*39d60*/  LDL.LU R7, [R1+0x19c8] ;  /* 0x0019c80001077983 */ /* 0x001ee20000300800 */
[----:B------:R-:W-:Y:S02]  /*39d70*/  ISETP.LT.AND P5, PT, R18, UR14, !P3 ;  /* 0x0000000e12007c0c */ /* 0x000fe4000dfa1270 */
[----:B------:R-:W-:Y:S01]  /*39d80*/  ISETP.LT.AND P6, PT, R15, UR14, !P3 ;  /* 0x0000000e0f007c0c */ /* 0x000fe2000dfc1270 */
[----:B------:R-:W-:Y:S01]  /*39d90*/  IMAD.WIDE R8, R0, 0x2, R2 ;  /* 0x0000000200087825 */ /* 0x000fe200078e0202 */
[----:B------:R-:W-:-:S03]  /*39da0*/  ISETP.LT.AND P3, PT, R19, UR14, !P3 ;  /* 0x0000000e13007c0c */ /* 0x000fc6000df61270 */
[----:B------:R-:W-:Y:S01]  /*39db0*/  IMAD.WIDE R4, R0, 0x2, R22 ;  /* 0x0000000200047825 */ /* 0x000fe200078e0216 */
[----:B------:R-:W-:-:S03]  /*39dc0*/  ISETP.LT.AND P4, PT, R13, UR14, !P1 ;  /* 0x0000000e0d007c0c */ /* 0x000fc6000cf81270 */
[----:B------:R-:W-:Y:S02]  /*39dd0*/  VIADD R6, R14, 0x9 ;  /* 0x000000090e067836 */ /* 0x000fe40000000000 */
[----:B------:R0:W-:Y:S01]  /*39de0*/  @P5 STG.E.U16 desc[UR10][R8.64], R28 ;  /* 0x0000001c08005986 */ /* 0x0001e2000c10150a */
[----:B------:R-:W-:Y:S02]  /*39df0*/  ISETP.LT.AND P5, PT, R18, UR14, !P1 ;  /* 0x0000000e12007c0c */ /* 0x000fe4000cfa1270 */
[----:B------:R-:W-:Y:S01]  /*39e00*/  ISETP.GE.AND P2, PT, R6, UR15, PT ;  /* 0x0000000f06007c0c */ /* 0x000fe2000bf46270 */
[----:B------:R-:W-:Y:S02]  /*39e10*/  VIADD R6, R14, 0xa ;  /* 0x0000000a0e067836 */ /* 0x000fe40000000000 */
[----:B0-----:R-:W-:-:S04]  /*39e20*/  IMAD.WIDE R8, R0, 0x2, R24 ;  /* 0x0000000200087825 */ /* 0x001fc800078e0218 */
[----:B------:R-:W-:-:S04]  /*39e30*/  VIADD R0, R0, UR4 ;  /* 0x0000000400007c36 */ /* 0x000fc80008000000 */
[----:B------:R-:W-:Y:S01]  /*39e40*/  IMAD.WIDE R26, R0, 0x2, R22 ;  /* 0x00000002001a7825 */ /* 0x000fe200078e0216 */
[----:B----4-:R0:W-:Y:S01]  /*39e50*/  @P6 STG.E.U16 desc[UR10][R4.64], R29 ;  /* 0x0000001d04006986 */ /* 0x0101e2000c10150a */
[----:B------:R-:W-:Y:S02]  /*39e60*/  ISETP.LT.AND P6, PT, R15, UR14, !P1 ;  /* 0x0000000e0f007c0c */ /* 0x000fe4000cfc1270 */
[----:B------:R-:W-:-:S05]  /*39e70*/  PRMT R10, R29, 0x7632, R10 ;  /* 0x000076321d0a7816 */ /* 0x000fca000000000a */
[----:B------:R1:W-:Y:S01]  /*39e80*/  @P3 STG.E.U16 desc[UR10][R8.64], R10 ;  /* 0x0000000a08003986 */ /* 0x0003e2000c10150a */
[----:B0-----:R-:W-:Y:S01]  /*39e90*/  IMAD.WIDE R4, R0, 0x2, R20 ;  /* 0x0000000200047825 */ /* 0x001fe200078e0214 */
[----:B------:R-:W-:-:S03]  /*39ea0*/  ISETP.GE.AND P3, PT, R6, UR15, PT ;  /* 0x0000000f06007c0c */ /* 0x000fc6000bf66270 */
[----:B-1----:R-:W-:Y:S01]  /*39eb0*/  IMAD.WIDE R8, R0, 0x2, R2 ;  /* 0x0000000200087825 */ /* 0x002fe200078e0202 */
[----:B---3--:R-:W-:Y:S01]  /*39ec0*/  PRMT R10, R7, 0x7632, R10 ;  /* 0x00007632070a7816 */ /* 0x008fe2000000000a */
[----:B------:R-:W-:Y:S04]  /*39ed0*/  @P4 STG.E.U16 desc[UR10][R4.64], R7 ;  /* 0x0000000704004986 */ /* 0x000fe8000c10150a */
[----:B------:R0:W1:Y:S04]  /*39ee0*/  LDS.128 R4, [R12] ;  /* 0x000000000c047984 */ /* 0x0000680000000c00 */
[----:B------:R-:W-:Y:S04]  /*39ef0*/  @P5 STG.E.U16 desc[UR10][R8.64], R10 ;  /* 0x0000000a08005986 */ /* 0x000fe8000c10150a */
[----:B0-----:R-:W3:Y:S04]  /*39f00*/  LDL.LU R12, [R1+0x19c4] ;  /* 0x0019c400010c7983 */ /* 0x001ee80000300800 */
[----:B--2---:R0:W-:Y:S04]  /*39f10*/  @P6 STG.E.U16 desc[UR10][R26.64], R11 ;  /* 0x0000000b1a006986 */ /* 0x0041e8000c10150a */
[----:B0-----:R-:W2:Y:S01]  /*39f20*/  LDL.LU R27, [R1+0x30] ;  /* 0x00003000011b7983 */ /* 0x001ea20000300800 */
[----:B------:R-:W-:-:S02]  /*39f30*/  ISETP.LT.AND P1, PT, R19, UR14, !P1 ;  /* 0x0000000e13007c0c */ /* 0x000fc4000cf21270 */
[----:B------:R-:W-:Y:S01]  /*39f40*/  ISETP.LT.AND P4, PT, R13, UR14, !P0 ;  /* 0x0000000e0d007c0c */ /* 0x000fe2000c781270 */
[----:B------:R-:W-:Y:S01]  /*39f50*/  IMAD.WIDE R28, R0, 0x2, R24 ;  /* 0x00000002001c7825 */ /* 0x000fe200078e0218 */
[----:B------:R-:W-:Y:S02]  /*39f60*/  PRMT R9, R11, 0x7632, R9 ;  /* 0x000076320b097816 */ /* 0x000fe40000000009 */
[----:B------:R-:W-:Y:S01]  /*39f70*/  ISETP.LT.AND P5, PT, R18, UR14, !P0 ;  /* 0x0000000e12007c0c */ /* 0x000fe2000c7a1270 */
[----:B------:R-:W-:Y:S02]  /*39f80*/  VIADD R8, R0, UR4 ;  /* 0x0000000400087c36 */ /* 0x000fe40008000000 */
[----:B------:R-:W-:Y:S01]  /*39f90*/  VIADD R0, R14, 0xb ;  /* 0x0000000b0e007836 */ /* 0x000fe20000000000 */
[----:B------:R-:W-:Y:S01]  /*39fa0*/  ISETP.LT.AND P6, PT, R19, UR14, !P0 ;  /* 0x0000000e13007c0c */ /* 0x000fe2000c7c1270 */
[----:B------:R-:W-:Y:S02]  /*39fb0*/  IMAD.WIDE R10, R8, 0x2, R20 ;  /* 0x00000002080a7825 */ /* 0x000fe400078e0214 */
[----:B------:R0:W-:Y:S01]  /*39fc0*/  @P1 STG.E.U16 desc[UR10][R28.64], R9 ;  /* 0x000000091c001986 */ /* 0x0001e2000c10150a */
[----:B------:R-:W-:-:S02]  /*39fd0*/  ISETP.LT.AND P1, PT, R15, UR14, !P0 ;  /* 0x0000000e0f007c0c */ /* 0x000fc4000c721270 */
[----:B------:R-:W-:Y:S01]  /*39fe0*/  ISETP.GE.AND P0, PT, R0, UR15, PT ;  /* 0x0000000f00007c0c */ /* 0x000fe2000bf06270 */
[----:B0-----:R-:W-:Y:S01]  /*39ff0*/  IMAD.WIDE R28, R8, 0x2, R2 ;  /* 0x00000002081c7825 */ /* 0x001fe200078e0202 */
[----:B--2---:R-:W-:Y:S01]  /*3a000*/  PRMT R0, R27, 0x7632, R0 ;  /* 0x000076321b007816 */ /* 0x004fe20000000000 */
[----:B------:R-:W-:Y:S01]  /*3a010*/  @P4 STG.E.U16 desc[UR10][R10.64], R27 ;  /* 0x0000001b0a004986 */ /* 0x000fe2000c10150a */
[----:B------:R-:W-:-:S03]  /*3a020*/  ISETP.LT.AND P4, PT, R13, UR14, !P2 ;  /* 0x0000000e0d007c0c */ /* 0x000fc6000d781270 */
[----:B------:R-:W2:Y:S04]  /*3a030*/  LDL.LU R13, [R1+0x19c0] ;  /* 0x0019c000010d7983 */ /* 0x000ea80000300800 */
[----:B------:R0:W-:Y:S04]  /*3a040*/  @P5 STG.E.U16 desc[UR10][R28.64], R0 ;  /* 0x000000001c005986 */ /* 0x0001e8000c10150a */
[----:B0-----:R-:W4:Y:S04]  /*3a050*/  LDL.LU R28, [R1+0x34] ;  /* 0x00003400011c7983 */ /* 0x001f280000300800 */
[----:B------:R-:W4:Y:S01]  /*3a060*/  LDL.LU R29, [R1+0x19a0] ;  /* 0x0019a000011d7983 */ /* 0x000f220000300800 */
[----:B------:R-:W-:Y:S01]  /*3a070*/  IMAD.WIDE R10, R8, 0x2, R22 ;  /* 0x00000002080a7825 */ /* 0x000fe200078e0216 */
[----:B------:R-:W-:-:S02]  /*3a080*/  ISETP.LT.AND P5, PT, R18, UR14, !P2 ;  /* 0x0000000e12007c0c */ /* 0x000fc4000d7a1270 */
[----:B---3--:R-:W-:Y:S01]  /*3a090*/  PRMT R9, R12, 0x7632, R9 ;  /* 0x000076320c097816 */ /* 0x008fe20000000009 */
[C---:B------:R-:W-:Y:S01]  /*3a0a0*/  IMAD.WIDE R26, R8.reuse, 0x2, R24 ;  /* 0x00000002081a7825 */ /* 0x040fe200078e0218 */
[----:B------:R0:W-:Y:S03]  /*3a0b0*/  @P1 STG.E.U16 desc[UR10][R10.64], R12 ;  /* 0x0000000c0a001986 */ /* 0x0001e6000c10150a */
[----:B------:R-:W-:Y:S01]  /*3a0c0*/  VIADD R8, R8, UR4 ;  /* 0x0000000408087c36 */ /* 0x000fe20008000000 */
[----:B------:R-:W-:Y:S01]  /*3a0d0*/  ISETP.LT.AND P1, PT, R15, UR14, !P2 ;  /* 0x0000000e0f007c0c */ /* 0x000fe2000d721270 */
[----:B------:R3:W-:Y:S01]  /*3a0e0*/  @P6 STG.E.U16 desc[UR10][R26.64], R9 ;  /* 0x000000091a006986 */ /* 0x0007e2000c10150a */
[----:B------:R-:W-:Y:S02]  /*3a0f0*/  ISETP.LT.AND P2, PT, R19, UR14, !P2 ;  /* 0x0000000e13007c0c */ /* 0x000fe4000d741270 */
[----:B------:R-:W-:Y:S01]  /*3a100*/  PRMT R0, R16, 0x7632, R0 ;  /* 0x0000763210007816 */ /* 0x000fe20000000000 */
[----:B0-----:R-:W-:-:S04]  /*3a110*/  IMAD.WIDE R10, R8, 0x2, R20 ;  /* 0x00000002080a7825 */ /* 0x001fc800078e0214 */
[----:B---3--:R-:W-:Y:S01]  /*3a120*/  IMAD.WIDE R26, R8, 0x2, R2 ;  /* 0x00000002081a7825 */ /* 0x008fe200078e0202 */
[----:B------:R0:W-:Y:S03]  /*3a130*/  @P4 STG.E.U16 desc[UR10][R10.64], R16 ;  /* 0x000000100a004986 */ /* 0x0001e6000c10150a */
[----:B------:R-:W-:Y:S01]  /*3a140*/  VIADD R9, R14, 0xc ;  /* 0x0000000c0e097836 */ /* 0x000fe20000000000 */
[----:B------:R3:W-:Y:S01]  /*3a150*/  @P5 STG.E.U16 desc[UR10][R26.64], R0 ;  /* 0x000000001a005986 */ /* 0x0007e2000c10150a */
[----:B-1----:R-:W-:-:S03]  /*3a160*/  PRMT R12, R4, 0x7632, R12 ;  /* 0x00007632040c7816 */ /* 0x002fc6000000000c */
[----:B------:R-:W-:Y:S01]  /*3a170*/  ISETP.GE.AND P6, PT, R9, UR15, PT ;  /* 0x0000000f09007c0c */ /* 0x000fe2000bfc6270 */
[C---:B0-----:R-:W-:Y:S01]  /*3a180*/  IMAD.WIDE R10, R8.reuse, 0x2, R22 ;  /* 0x00000002080a7825 */ /* 0x041fe200078e0216 */
[----:B------:R-:W4:Y:S03]  /*3a190*/  LDL.LU R16, [R1+0x38] ;  /* 0x0000380001107983 */ /* 0x000f260000300800 */
[C---:B---3--:R-:W-:Y:S02]  /*3a1a0*/  VIADD R0, R8.reuse, UR4 ;  /* 0x0000000408007c36 */ /* 0x048fe40008000000 */
[----:B------:R-:W-:Y:S01]  /*3a1b0*/  IMAD.WIDE R8, R8, 0x2, R24 ;  /* 0x0000000208087825 */ /* 0x000fe200078e0218 */
[----:B------:R0:W-:Y:S01]  /*3a1c0*/  @P1 STG.E.U16 desc[UR10][R10.64], R4 ;  /* 0x000000040a001986 */ /* 0x0001e2000c10150a */
[----:B------:R-:W-:-:S03]  /*3a1d0*/  ISETP.LT.AND P5, PT, R18, UR14, !P3 ;  /* 0x0000000e12007c0c */ /* 0x000fc6000dfa1270 */
[----:B------:R1:W-:Y:S01]  /*3a1e0*/  @P2 STG.E.U16 desc[UR10][R8.64], R12 ;  /* 0x0000000c08002986 */ /* 0x0003e2000c10150a */
[----:B------:R-:W-:Y:S01]  /*3a1f0*/  ISETP.LT.AND P2, PT, R15, UR14, !P3 ;  /* 0x0000000e0f007c0c */ /* 0x000fe2000df41270 */
[----:B0-----:R-:W-:-:S04]  /*3a200*/  IMAD.WIDE R10, R0, 0x2, R20 ;  /* 0x00000002000a7825 */ /* 0x001fc800078e0214 */
[----:B------:R-:W-:Y:S02]  /*3a210*/  VIADD R4, R14, 0xd ;  /* 0x0000000d0e047836 */ /* 0x000fe40000000000 */
[----:B-1----:R-:W-:-:S03]  /*3a220*/  IMAD.WIDE R8, R0, 0x2, R2 ;  /* 0x0000000200087825 */ /* 0x002fc600078e0202 */
[----:B------:R-:W-:Y:S01]  /*3a230*/  ISETP.GE.AND P1, PT, R4, UR15, PT ;  /* 0x0000000f04007c0c */ /* 0x000fe2000bf26270 */
[----:B------:R-:W-:Y:S01]  /*3a240*/  IMAD.WIDE R26, R0, 0x2, R24 ;  /* 0x00000002001a7825 */ /* 0x000fe200078e0218 */
[----:B--2---:R-:W-:Y:S02]  /*3a250*/  PRMT R4, R13, 0x7632, R4 ;  /* 0x000076320d047816 */ /* 0x004fe40000000004 */
[----:B----4-:R-:W-:Y:S02]  /*3a260*/  ISETP.LT.AND P4, PT, R29, UR14, !P3 ;  /* 0x0000000e1d007c0c */ /* 0x010fe4000df81270 */
[----:B------:R-:W-:Y:S02]  /*3a270*/  ISETP.LT.AND P3, PT, R19, UR14, !P3 ;  /* 0x0000000e13007c0c */ /* 0x000fe4000df61270 */
[----:B------:R-:W-:-:S09]  /*3a280*/  PRMT R12, R28, 0x7632, R12 ;  /* 0x000076321c0c7816 */ /* 0x000fd2000000000c */
[----:B------:R0:W-:Y:S04]  /*3a290*/  @P4 STG.E.U16 desc[UR10][R10.64], R28 ;  /* 0x0000001c0a004986 */ /* 0x0001e8000c10150a */
[----:B------:R1:W-:Y:S01]  /*3a2a0*/  @P5 STG.E.U16 desc[UR10][R8.64], R12 ;  /* 0x0000000c08005986 */ /* 0x0003e2000c10150a */
[----:B------:R-:W-:-:S03]  /*3a2b0*/  ISETP.LT.AND P5, PT, R18, UR14, !P0 ;  /* 0x0000000e12007c0c */ /* 0x000fc6000c7a1270 */
[----:B------:R-:W2:Y:S01]  /*3a2c0*/  LDL.LU R18, [R1+0x19bc] ;  /* 0x0019bc0001127983 */ /* 0x000ea20000300800 */
[----:B0-----:R-:W-:-:S05]  /*3a2d0*/  IMAD.WIDE R10, R0, 0x2, R22 ;  /* 0x00000002000a7825 */ /* 0x001fca00078e0216 */
[----:B------:R-:W-:Y:S04]  /*3a2e0*/  @P2 STG.E.U16 desc[UR10][R10.64], R13 ;  /* 0x0000000d0a002986 */ /* 0x000fe8000c10150a */
[----:B------:R0:W-:Y:S01]  /*3a2f0*/  @P3 STG.E.U16 desc[UR10][R26.64], R4 ;  /* 0x000000041a003986 */ /* 0x0001e2000c10150a */
[----:B-1----:R-:W-:-:S03]  /*3a300*/  VIADD R12, R14, 0xe ;  /* 0x0000000e0e0c7836 */ /* 0x002fc60000000000 */
[----:B0-----:R-:W3:Y:S02]  /*3a310*/  LDL.LU R26, [R1+0x19a4] ;  /* 0x0019a400011a7983 */ /* 0x001ee40000300800 */
[----:B------:R-:W-:Y:S01]  /*3a320*/  ISETP.GE.AND P3, PT, R12, UR15, PT ;  /* 0x0000000f0c007c0c */ /* 0x000fe2000bf66270 */
[----:B------:R-:W-:Y:S02]  /*3a330*/  VIADD R12, R14, 0xf ;  /* 0x0000000f0e0c7836 */ /* 0x000fe40000000000 */
[----:B------:R-:W4:Y:S04]  /*3a340*/  LDL.LU R14, [R1+0x19b8] ;  /* 0x0019b800010e7983 */ /* 0x000f280000300800 */
[----:B------:R-:W4:Y:S01]  /*3a350*/  LDL.LU R28, [R1+0x3c] ;  /* 0x00003c00011c7983 */ /* 0x000f220000300800 */
[----:B------:R-:W-:Y:S01]  /*3a360*/  ISETP.LT.AND P4, PT, R29, UR14, !P0 ;  /* 0x0000000e1d007c0c */ /* 0x000fe2000c781270 */
[----:B------:R-:W-:Y:S01]  /*3a370*/  VIADD R0, R0, UR4 ;  /* 0x0000000400007c36 */ /* 0x000fe20008000000 */
[----:B------:R-:W-:-:S03]  /*3a380*/  ISETP.LT.AND P2, PT, R15, UR14, !P0 ;  /* 0x0000000e0f007c0c */ /* 0x000fc6000c741270 */
[C---:B------:R-:W-:Y:S01]  /*3a390*/  IMAD.WIDE R8, R0.reuse, 0x2, R20 ;  /* 0x0000000200087825 */ /* 0x040fe200078e0214 */
[----:B------:R-:W-:Y:S02]  /*3a3a0*/  PRMT R4, R17, 0x7632, R4 ;  /* 0x0000763211047816 */ /* 0x000fe40000000004 */
[----:B------:R-:W-:Y:S01]  /*3a3b0*/  ISETP.LT.AND P0, PT, R19, UR14, !P0 ;  /* 0x0000000e13007c0c */ /* 0x000fe2000c701270 */
[----:B------:R-:W-:-:S04]  /*3a3c0*/  IMAD.WIDE R10, R0, 0x2, R2 ;  /* 0x00000002000a7825 */ /* 0x000fc800078e0202 */
[----:B------:R0:W-:Y:S01]  /*3a3d0*/  @P4 STG.E.U16 desc[UR10][R8.64], R17 ;  /* 0x0000001108004986 */ /* 0x0001e2000c10150a */
[----:B------:R-:W-:-:S03]  /*3a3e0*/  ISETP.LT.AND P4, PT, R29, UR14, !P6 ;  /* 0x0000000e1d007c0c */ /* 0x000fc6000f781270 */
[----:B------:R1:W-:Y:S01]  /*3a3f0*/  @P5 STG.E.U16 desc[UR10][R10.64], R4 ;  /* 0x000000040a005986 */ /* 0x0003e2000c10150a */
[----:B------:R-:W-:Y:S01]  /*3a400*/  ISETP.LT.AND P5, PT, R15, UR14, !P6 ;  /* 0x0000000e0f007c0c */ /* 0x000fe2000f7a1270 */
[----:B0-----:R-:W-:-:S04]  /*3a410*/  IMAD.WIDE R8, R0, 0x2, R22 ;  /* 0x0000000200087825 */ /* 0x001fc800078e0216 */
[C---:B-1----:R-:W-:Y:S01]  /*3a420*/  VIADD R4, R0.reuse, UR4 ;  /* 0x0000000400047c36 */ /* 0x042fe20008000000 */
[----:B------:R0:W-:Y:S01]  /*3a430*/  @P2 STG.E.U16 desc[UR10][R8.64], R5 ;  /* 0x0000000508002986 */ /* 0x0001e2000c10150a */
[----:B------:R-:W-:Y:S01]  /*3a440*/  IMAD.WIDE R10, R0, 0x2, R24 ;  /* 0x00000002000a7825 */ /* 0x000fe200078e0218 */
[----:B------:R-:W-:Y:S02]  /*3a450*/  PRMT R0, R5, 0x7632, R0 ;  /* 0x0000763205007816 */ /* 0x000fe40000000000 */
[----:B------:R-:W-:-:S03]  /*3a460*/  PRMT R17, R16, 0x7632, R17 ;  /* 0x0000763210117816 */ /* 0x000fc60000000011 */
[----:B------:R1:W-:Y:S01]  /*3a470*/  @P0 STG.E.U16 desc[UR10][R10.64], R0 ;  /* 0x000000000a000986 */ /* 0x0003e2000c10150a */
[----:B0-----:R-:W-:Y:S01]  /*3a480*/  IMAD.WIDE R8, R4, 0x2, R20 ;  /* 0x0000000204087825 */ /* 0x001fe200078e0214 */
[----:B------:R-:W-:-:S04]  /*3a490*/  ISETP.GE.AND P0, PT, R12, UR15, PT ;  /* 0x0000000f0c007c0c */ /* 0x000fc8000bf06270 */
[----:B------:R0:W-:Y:S01]  /*3a4a0*/  @P4 STG.E.U16 desc[UR10][R8.64], R16 ;  /* 0x0000001008004986 */ /* 0x0001e2000c10150a */
[----:B------:R-:W-:Y:S01]  /*3a4b0*/  ISETP.LT.AND P4, PT, R29, UR14, !P1 ;  /* 0x0000000e1d007c0c */ /* 0x000fe2000cf81270 */
[----:B-1----:R-:W-:-:S04]  /*3a4c0*/  IMAD.WIDE R10, R4, 0x2, R22 ;  /* 0x00000002040a7825 */ /* 0x002fc800078e0216 */
[----:B------:R-:W-:-:S04]  /*3a4d0*/  IMAD.WIDE R12, R4, 0x2, R24 ;  /* 0x00000002040c7825 */ /* 0x000fc800078e0218 */
[----:B0-----:R-:W-:-:S04]  /*3a4e0*/  IMAD.WIDE R8, R4, 0x2, R2 ;  /* 0x0000000204087825 */ /* 0x001fc800078e0202 */
[----:B------:R-:W-:Y:S01]  /*3a4f0*/  VIADD R27, R4, UR4 ;  /* 0x00000004041b7c36 */ /* 0x000fe20008000000 */
[----:B--2---:R-:W-:Y:S02]  /*3a500*/  PRMT R0, R18, 0x7632, R0 ;  /* 0x0000763212007816 */ /* 0x004fe40000000000 */
[----:B---3--:R-:W-:Y:S02]  /*3a510*/  ISETP.LT.AND P2, PT, R26, UR14, !P6 ;  /* 0x0000000e1a007c0c */ /* 0x008fe4000f741270 */
[----:B------:R-:W-:Y:S02]  /*3a520*/  ISETP.LT.AND P6, PT, R19, UR14, !P6 ;  /* 0x0000000e13007c0c */ /* 0x000fe4000f7c1270 */
[----:B----4-:R-:W-:-:S09]  /*3a530*/  PRMT R5, R14, 0x7632, R5 ;  /* 0x000076320e057816 */ /* 0x010fd20000000005 */
[----:B------:R0:W-:Y:S01]  /*3a540*/  @P2 STG.E.U16 desc[UR10][R8.64], R17 ;  /* 0x0000001108002986 */ /* 0x0001e2000c10150a */
[----:B------:R-:W-:-:S03]  /*3a550*/  ISETP.LT.AND P2, PT, R26, UR14, !P1 ;  /* 0x0000000e1a007c0c */ /* 0x000fc6000cf41270 */
[----:B------:R-:W-:Y:S01]  /*3a560*/  @P5 STG.E.U16 desc[UR10][R10.64], R14 ;  /* 0x0000000e0a005986 */ /* 0x000fe2000c10150a */
[----:B------:R-:W-:-:S03]  /*3a570*/  ISETP.LT.AND P5, PT, R15, UR14, !P1 ;  /* 0x0000000e0f007c0c */ /* 0x000fc6000cfa1270 */
[----:B------:R1:W-:Y:S01]  /*3a580*/  @P6 STG.E.U16 desc[UR10][R12.64], R5 ;  /* 0x000000050c006986 */ /* 0x0003e2000c10150a */
[----:B------:R-:W-:Y:S02]  /*3a590*/  ISETP.LT.AND P1, PT, R19, UR14, !P1 ;  /* 0x0000000e13007c0c */ /* 0x000fe4000cf21270 */
[----:B------:R-:W-:Y:S01]  /*3a5a0*/  ISETP.LT.AND P6, PT, R29, UR14, !P3 ;  /* 0x0000000e1d007c0c */ /* 0x000fe2000dfc1270 */
[----:B0-----:R-:W-:-:S04]  /*3a5b0*/  IMAD.WIDE R16, R27, 0x2, R2 ;  /* 0x000000021b107825 */ /* 0x001fc800078e0202 */
[----:B-1----:R-:W-:-:S05]  /*3a5c0*/  IMAD.WIDE R4, R27, 0x2, R20 ;  /* 0x000000021b047825 */ /* 0x002fca00078e0214 */
[----:B------:R0:W-:Y:S01]  /*3a5d0*/  @P4 STG.E.U16 desc[UR10][R4.64], R18 ;  /* 0x0000001204004986 */ /* 0x0001e2000c10150a */
[----:B------:R-:W-:Y:S01]  /*3a5e0*/  ISETP.LT.AND P4, PT, R29, UR14, !P0 ;  /* 0x0000000e1d007c0c */ /* 0x000fe2000c781270 */
[C---:B------:R-:W-:Y:S02]  /*3a5f0*/  VIADD R29, R27.reuse, UR4 ;  /* 0x000000041b1d7c36 */ /* 0x040fe40008000000 */
[C---:B------:R-:W-:Y:S01]  /*3a600*/  IMAD.WIDE R8, R27.reuse, 0x2, R22 ;  /* 0x000000021b087825 */ /* 0x040fe200078e0216 */
[----:B------:R1:W-:Y:S03]  /*3a610*/  @P2 STG.E.U16 desc[UR10][R16.64], R0 ;  /* 0x0000000010002986 */ /* 0x0003e6000c10150a */
[----:B------:R-:W-:Y:S01]  /*3a620*/  IMAD.WIDE R10, R27, 0x2, R24 ;  /* 0x000000021b0a7825 */ /* 0x000fe200078e0218 */
[----:B0-----:R-:W-:-:S03]  /*3a630*/  PRMT R5, R6, 0x7632, R5 ;  /* 0x0000763206057816 */ /* 0x001fc60000000005 */
[----:B------:R-:W-:Y:S01]  /*3a640*/  IMAD.WIDE R12, R29, 0x2, R20 ;  /* 0x000000021d0c7825 */ /* 0x000fe200078e0214 */
[----:B------:R-:W-:Y:S01]  /*3a650*/  @P5 STG.E.U16 desc[UR10][R8.64], R6 ;  /* 0x0000000608005986 */ /* 0x000fe2000c10150a */
[----:B------:R-:W-:-:S03]  /*3a660*/  ISETP.LT.AND P2, PT, R26, UR14, !P3 ;  /* 0x0000000e1a007c0c */ /* 0x000fc6000df41270 */
[----:B------:R0:W-:Y:S01]  /*3a670*/  @P1 STG.E.U16 desc[UR10][R10.64], R5 ;  /* 0x000000050a001986 */ /* 0x0001e2000c10150a */
[----:B------:R-:W-:-:S03]  /*3a680*/  ISETP.LT.AND P1, PT, R15, UR14, !P0 ;  /* 0x0000000e0f007c0c */ /* 0x000fc6000c721270 */
[----:B------:R2:W-:Y:S01]  /*3a690*/  @P6 STG.E.U16 desc[UR10][R12.64], R28 ;  /* 0x0000001c0c006986 */ /* 0x0005e2000c10150a */
[----:B------:R-:W-:Y:S02]  /*3a6a0*/  ISETP.LT.AND P6, PT, R15, UR14, !P3 ;  /* 0x0000000e0f007c0c */ /* 0x000fe4000dfc1270 */
[----:B------:R-:W-:Y:S01]  /*3a6b0*/  ISETP.LT.AND P5, PT, R26, UR14, !P0 ;  /* 0x0000000e1a007c0c */ /* 0x000fe2000c7a1270 */
[----:B------:R-:W3:Y:S01]  /*3a6c0*/  LDL.LU R15, [R1+0x19b4] ;  /* 0x0019b400010f7983 */ /* 0x000ee20000300800 */
[C---:B------:R-:W-:Y:S02]  /*3a6d0*/  ISETP.LT.AND P3, PT, R19.reuse, UR14, !P3 ;  /* 0x0000000e13007c0c */ /* 0x040fe4000df61270 */
[----:B------:R-:W-:Y:S02]  /*3a6e0*/  ISETP.LT.AND P0, PT, R19, UR14, !P0 ;  /* 0x0000000e13007c0c */ /* 0x000fe4000c701270 */
[----:B------:R-:W4:Y:S01]  /*3a6f0*/  LDL.LU R19, [R1+0x19b0] ;  /* 0x0019b00001137983 */ /* 0x000f220000300800 */
[C---:B------:R-:W-:Y:S01]  /*3a700*/  VIADD R27, R29.reuse, UR4 ;  /* 0x000000041d1b7c36 */ /* 0x040fe20008000000 */
[----:B-1----:R-:W-:Y:S01]  /*3a710*/  PRMT R0, R28, 0x7632, R0 ;  /* 0x000076321c007816 */ /* 0x002fe20000000000 */
[----:B0-----:R-:W-:-:S04]  /*3a720*/  IMAD.WIDE R4, R29, 0x2, R2 ;  /* 0x000000021d047825 */ /* 0x001fc800078e0202 */
[C---:B------:R-:W-:Y:S01]  /*3a730*/  IMAD.WIDE R8, R29.reuse, 0x2, R22 ;  /* 0x000000021d087825 */ /* 0x040fe200078e0216 */
[----:B------:R2:W-:Y:S03]  /*3a740*/  @P2 STG.E.U16 desc[UR10][R4.64], R0 ;  /* 0x0000000004002986 */ /* 0x0005e6000c10150a */
[----:B------:R-:W-:-:S04]  /*3a750*/  IMAD.WIDE R16, R29, 0x2, R24 ;  /* 0x000000021d107825 */ /* 0x000fc800078e0218 */
[----:B------:R-:W-:-:S04]  /*3a760*/  IMAD.WIDE R20, R27, 0x2, R20 ;  /* 0x000000021b147825 */ /* 0x000fc800078e0214 */
[----:B------:R-:W-:-:S04]  /*3a770*/  IMAD.WIDE R2, R27, 0x2, R2 ;  /* 0x000000021b027825 */ /* 0x000fc800078e0202 */
[----:B------:R-:W-:-:S04]  /*3a780*/  IMAD.WIDE R22, R27, 0x2, R22 ;  /* 0x000000021b167825 */ /* 0x000fc800078e0216 */
[----:B------:R-:W-:Y:S01]  /*3a790*/  IMAD.WIDE R24, R27, 0x2, R24 ;  /* 0x000000021b187825 */ /* 0x000fe200078e0218 */
[----:B---3--:R-:W-:Y:S01]  /*3a7a0*/  PRMT R6, R15, 0x7632, R6 ;  /* 0x000076320f067816 */ /* 0x008fe20000000006 */
[----:B------:R2:W-:Y:S01]  /*3a7b0*/  @P6 STG.E.U16 desc[UR10][R8.64], R15 ;  /* 0x0000000f08006986 */ /* 0x0005e2000c10150a */
[----:B----4-:R-:W-:-:S03]  /*3a7c0*/  PRMT R10, R19, 0x7632, R10 ;  /* 0x00007632130a7816 */ /* 0x010fc6000000000a */
[----:B------:R2:W-:Y:S04]  /*3a7d0*/  @P3 STG.E.U16 desc[UR10][R16.64], R6 ;  /* 0x0000000610003986 */ /* 0x0005e8000c10150a */
[----:B------:R2:W-:Y:S04]  /*3a7e0*/  @P4 STG.E.U16 desc[UR10][R20.64], R19 ;  /* 0x0000001314004986 */ /* 0x0005e8000c10150a */
[----:B------:R2:W-:Y:S04]  /*3a7f0*/  @P5 STG.E.U16 desc[UR10][R2.64], R10 ;  /* 0x0000000a02005986 */ /* 0x0005e8000c10150a */
[----:B------:R2:W-:Y:S01]  /*3a800*/  @P1 STG.E.U16 desc[UR10][R22.64], R7 ;  /* 0x0000000716001986 */ /* 0x0005e2000c10150a */
[----:B------:R-:W-:Y:S05]  /*3a810*/  @!P0 EXIT ;  /* 0x000000000000894d */ /* 0x000fea0003800000 */
[----:B--2---:R-:W-:-:S05]  /*3a820*/  PRMT R12, R7, 0x7632, R12 ;  /* 0x00007632070c7816 */ /* 0x004fca000000000c */
[----:B------:R-:W-:Y:S01]  /*3a830*/  STG.E.U16 desc[UR10][R24.64], R12 ;  /* 0x0000000c18007986 */ /* 0x000fe2000c10150a */
[----:B------:R-:W-:Y:S05]  /*3a840*/  EXIT ;  /* 0x000000000000794d */ /* 0x000fea0003800000 */
.L_x_2:
[----:B------:R-:W-:-:S00]  /*3a850*/  BRA `(.L_x_2) ;  /* 0xfffffffc00fc7947 */ /* 0x000fc0000383ffff */
[----:B------:R-:W-:-:S00]  /*3a860*/  NOP ;  /* 0x0000000000007918 */ /* 0x000fc00000000000 */
        /* <DEDUP_REMOVED lines=9> */
.L_x_3:


//--------------------- .nv.shared.matmul_kernel  --------------------------
	.section	.nv.shared.matmul_kernel,"aw",@nobits
	.sectionflags	@""
	.align	16
	.zero		1024


//--------------------- .nv.shared.reserved.0     --------------------------
	.section	.nv.shared.reserved.0,"aw",@nobits
	.weak		__nv_reservedSMEM_offset_0_alias
	.size		__nv_reservedSMEM_offset_0_alias, 0, 64
	.other		__nv_reservedSMEM_offset_0_alias,@"STO_CUDA_RESERVED_SHARED STV_DEFAULT"
__nv_reservedSMEM_offset_0_alias:
	.zero		0
	.zero		64


//--------------------- .nv.constant0.matmul_kernel --------------------------
	.section	.nv.constant0.matmul_kernel,"a",@progbits
	.sectionflags	@""
	.align	4
.nv.constant0.matmul_kernel:
	.zero		976


//--------------------- SYMBOLS --------------------------

	.type		.nv.reservedSmem.offset0,@object
	.size		.nv.reservedSmem.offset0,0x4
	.type		.nv.reservedSmem.cap,@object
	.size		.nv.reservedSmem.cap,0x4
